	.target	sm_80

	.elftype	@"ET_EXEC"


//--------------------- .note.nv.tkinfo           --------------------------
	.section	.note.nv.tkinfo,"",@"SHT_NOTE"
	.sectionflags	@"SHF_NOTE_NV_TKINFO"
	.tkinfo
        /*0018*/ 	.word	0x00000002
        /*0030*/ 	.string	""
        /*0030*/ 	.string	"ptxas"
        /*0030*/ 	.string	"Cuda compilation tools, release 13.0, V13.0.88"
        /*0030*/ 	.string	"Build cuda_13.0.r13.0/compiler.36424714_0"
        /*0030*/ 	.string	"-v  -suppress-debug-info  -lineinfo  -arch sm_80 "



//--------------------- .note.nv.cuinfo           --------------------------
	.section	.note.nv.cuinfo,"",@"SHT_NOTE"
	.sectionflags	@"SHF_NOTE_NV_CUINFO"
        /*0018*/ 	.short	0x0002
        /*001a*/ 	.short	0x0050
        /*001c*/ 	.short	0x0082
	.zero		2


//--------------------- .nv.info                  --------------------------
	.section	.nv.info,"",@"SHT_CUDA_INFO"
	.align	4


	//----- nvinfo : EIATTR_REGCOUNT
	.align		4
        /*0000*/ 	.byte	0x04, 0x2f
        /*0002*/ 	.short	(.L_1 - .L_0)
	.align		4
.L_0:
        /*0004*/ 	.word	index@(matmul_kernel)
        /*0008*/ 	.word	0x00000020


	//----- nvinfo : EIATTR_FRAME_SIZE
	.align		4
.L_1:
        /*000c*/ 	.byte	0x04, 0x11
        /*000e*/ 	.short	(.L_3 - .L_2)
	.align		4
.L_2:
        /*0010*/ 	.word	index@(matmul_kernel)
        /*0014*/ 	.word	0x00002c90


	//----- nvinfo : EIATTR_MIN_STACK_SIZE
	.align		4
.L_3:
        /*0018*/ 	.byte	0x04, 0x12
        /*001a*/ 	.short	(.L_5 - .L_4)
	.align		4
.L_4:
        /*001c*/ 	.word	index@(matmul_kernel)
        /*0020*/ 	.word	0x00002c90
.L_5:


//--------------------- .nv.info.matmul_kernel    --------------------------
	.section	.nv.info.matmul_kernel,"",@"SHT_CUDA_INFO"
	.sectionflags	@""
	.align	4


	//----- nvinfo : EIATTR_CUDA_API_VERSION
	.align		4
        /*0000*/ 	.byte	0x04, 0x37
        /*0002*/ 	.short	(.L_7 - .L_6)
.L_6:
        /*0004*/ 	.word	0x00000082


	//----- nvinfo : EIATTR_SW2861232_WAR
	.align		4
.L_7:
        /*0008*/ 	.byte	0x01, 0x35
	.zero		2


	//----- nvinfo : EIATTR_PARAM_CBANK
	.align		4
        /*000c*/ 	.byte	0x04, 0x0a
        /*000e*/ 	.short	(.L_9 - .L_8)
	.align		4
.L_8:
        /*0010*/ 	.word	index@(.nv.constant0.matmul_kernel)
        /*0014*/ 	.short	0x0160
        /*0016*/ 	.short	0x0050


	//----- nvinfo : EIATTR_CBANK_PARAM_SIZE
	.align		4
.L_9:
        /*0018*/ 	.byte	0x03, 0x19
        /*001a*/ 	.short	0x0050


	//----- nvinfo : EIATTR_KPARAM_INFO
	.align		4
        /*001c*/ 	.byte	0x04, 0x17
        /*001e*/ 	.short	(.L_11 - .L_10)
.L_10:
        /*0020*/ 	.word	0x00000000
        /*0024*/ 	.short	0x000d
        /*0026*/ 	.short	0x0048
        /*0028*/ 	.byte	0x00, 0xf4, 0x21, 0x00


	//----- nvinfo : EIATTR_KPARAM_INFO
	.align		4
.L_11:
        /*002c*/ 	.byte	0x04, 0x17
        /*002e*/ 	.short	(.L_13 - .L_12)
.L_12:
        /*0030*/ 	.word	0x00000000
        /*0034*/ 	.short	0x000c
        /*0036*/ 	.short	0x0040
        /*0038*/ 	.byte	0x00, 0xf4, 0x21, 0x00


	//----- nvinfo : EIATTR_KPARAM_INFO
	.align		4
.L_13:
        /*003c*/ 	.byte	0x04, 0x17
        /*003e*/ 	.short	(.L_15 - .L_14)
.L_14:
        /*0040*/ 	.word	0x00000000
        /*0044*/ 	.short	0x000b
        /*0046*/ 	.short	0x0038
        /*0048*/ 	.byte	0x00, 0xf0, 0x11, 0x00


	//----- nvinfo : EIATTR_KPARAM_INFO
	.align		4
.L_15:
        /*004c*/ 	.byte	0x04, 0x17
        /*004e*/ 	.short	(.L_17 - .L_16)
.L_16:
        /*0050*/ 	.word	0x00000000
        /*0054*/ 	.short	0x000a
        /*0056*/ 	.short	0x0034
        /*0058*/ 	.byte	0x00, 0xf0, 0x11, 0x00


	//----- nvinfo : EIATTR_KPARAM_INFO
	.align		4
.L_17:
        /*005c*/ 	.byte	0x04, 0x17
        /*005e*/ 	.short	(.L_19 - .L_18)
.L_18:
        /*0060*/ 	.word	0x00000000
        /*0064*/ 	.short	0x0009
        /*0066*/ 	.short	0x0030
        /*0068*/ 	.byte	0x00, 0xf0, 0x11, 0x00


	//----- nvinfo : EIATTR_KPARAM_INFO
	.align		4
.L_19:
        /*006c*/ 	.byte	0x04, 0x17
        /*006e*/ 	.short	(.L_21 - .L_20)
.L_20:
        /*0070*/ 	.word	0x00000000
        /*0074*/ 	.short	0x0008
        /*0076*/ 	.short	0x002c
        /*0078*/ 	.byte	0x00, 0xf0, 0x11, 0x00


	//----- nvinfo : EIATTR_KPARAM_INFO
	.align		4
.L_21:
        /*007c*/ 	.byte	0x04, 0x17
        /*007e*/ 	.short	(.L_23 - .L_22)
.L_22:
        /*0080*/ 	.word	0x00000000
        /*0084*/ 	.short	0x0007
        /*0086*/ 	.short	0x0028
        /*0088*/ 	.byte	0x00, 0xf0, 0x11, 0x00


	//----- nvinfo : EIATTR_KPARAM_INFO
	.align		4
.L_23:
        /*008c*/ 	.byte	0x04, 0x17
        /*008e*/ 	.short	(.L_25 - .L_24)
.L_24:
        /*0090*/ 	.word	0x00000000
        /*0094*/ 	.short	0x0006
        /*0096*/ 	.short	0x0024
        /*0098*/ 	.byte	0x00, 0xf0, 0x11, 0x00


	//----- nvinfo : EIATTR_KPARAM_INFO
	.align		4
.L_25:
        /*009c*/ 	.byte	0x04, 0x17
        /*009e*/ 	.short	(.L_27 - .L_26)
.L_26:
        /*00a0*/ 	.word	0x00000000
        /*00a4*/ 	.short	0x0005
        /*00a6*/ 	.short	0x0020
        /*00a8*/ 	.byte	0x00, 0xf0, 0x11, 0x00


	//----- nvinfo : EIATTR_KPARAM_INFO
	.align		4
.L_27:
        /*00ac*/ 	.byte	0x04, 0x17
        /*00ae*/ 	.short	(.L_29 - .L_28)
.L_28:
        /*00b0*/ 	.word	0x00000000
        /*00b4*/ 	.short	0x0004
        /*00b6*/ 	.short	0x001c
        /*00b8*/ 	.byte	0x00, 0xf0, 0x11, 0x00


	//----- nvinfo : EIATTR_KPARAM_INFO
	.align		4
.L_29:
        /*00bc*/ 	.byte	0x04, 0x17
        /*00be*/ 	.short	(.L_31 - .L_30)
.L_30:
        /*00c0*/ 	.word	0x00000000
        /*00c4*/ 	.short	0x0003
        /*00c6*/ 	.short	0x0018
        /*00c8*/ 	.byte	0x00, 0xf0, 0x11, 0x00


	//----- nvinfo : EIATTR_KPARAM_INFO
	.align		4
.L_31:
        /*00cc*/ 	.byte	0x04, 0x17
        /*00ce*/ 	.short	(.L_33 - .L_32)
.L_32:
        /*00d0*/ 	.word	0x00000000
        /*00d4*/ 	.short	0x0002
        /*00d6*/ 	.short	0x0010
        /*00d8*/ 	.byte	0x00, 0xf4, 0x21, 0x00


	//----- nvinfo : EIATTR_KPARAM_INFO
	.align		4
.L_33:
        /*00dc*/ 	.byte	0x04, 0x17
        /*00de*/ 	.short	(.L_35 - .L_34)
.L_34:
        /*00e0*/ 	.word	0x00000000
        /*00e4*/ 	.short	0x0001
        /*00e6*/ 	.short	0x0008
        /*00e8*/ 	.byte	0x00, 0xf4, 0x21, 0x00


	//----- nvinfo : EIATTR_KPARAM_INFO
	.align		4
.L_35:
        /*00ec*/ 	.byte	0x04, 0x17
        /*00ee*/ 	.short	(.L_37 - .L_36)
.L_36:
        /*00f0*/ 	.word	0x00000000
        /*00f4*/ 	.short	0x0000
        /*00f6*/ 	.short	0x0000
        /*00f8*/ 	.byte	0x00, 0xf4, 0x21, 0x00


	//----- nvinfo : EIATTR_MAXREG_COUNT
	.align		4
.L_37:
        /*00fc*/ 	.byte	0x03, 0x1b
        /*00fe*/ 	.short	0x0080


	//----- nvinfo : EIATTR_NUM_BARRIERS
	.align		4
        /*0100*/ 	.byte	0x02, 0x4c
        /*0102*/ 	.byte	0x01
	.zero		1


	//----- nvinfo : EIATTR_ANNOTATIONS
	.align		4
        /*0104*/ 	.byte	0x04, 0x55
        /*0106*/ 	.short	(.L_39 - .L_38)


	//   ....[0]....
.L_38:
        /*0108*/ 	.word	0x00000001
        /*010c*/ 	.byte	0x70, 0x05, 0x00, 0x00, 0x01, 0x00, 0x00, 0x00, 0xb0, 0x07, 0x00, 0x00, 0x01, 0x00, 0x00, 0x00
        /* <DEDUP_REMOVED lines=3856> */
        /*f21c*/ 	.byte	0xe0, 0x98, 0x03, 0x00, 0x01, 0x00, 0x00, 0x00, 0x20, 0x99, 0x03, 0x00


	//----- nvinfo : EIATTR_MERCURY_ISA_VERSION
	.align		4
.L_39:
        /*f228*/ 	.byte	0x03, 0x5f
        /*f22a*/ 	.short	0x0000


	//----- nvinfo : EIATTR_EXIT_INSTR_OFFSETS
	.align		4
        /*f22c*/ 	.byte	0x04, 0x1c
        /*f22e*/ 	.short	(.L_41 - .L_40)


	//   ....[0]....
.L_40:
        /*f230*/ 	.word	0x00039df0


	//   ....[1]....
        /*f234*/ 	.word	0x00039e10


	//----- nvinfo : EIATTR_REQNTID
	.align		4
.L_41:
        /*f238*/ 	.byte	0x04, 0x10
        /*f23a*/ 	.short	(.L_43 - .L_42)
.L_42:
        /*f23c*/ 	.word	0x00000200
        /*f240*/ 	.word	0x00000001
        /*f244*/ 	.word	0x00000001
.L_43:


//--------------------- .nv.callgraph             --------------------------
	.section	.nv.callgraph,"",@"SHT_CUDA_CALLGRAPH"
	.align	4
	.sectionentsize	8
	.align		4
        /*0000*/ 	.word	0x00000000
	.align		4
        /*0004*/ 	.word	0xffffffff
	.align		4
        /*0008*/ 	.word	0x00000000
	.align		4
        /*000c*/ 	.word	0xfffffffe
	.align		4
        /*0010*/ 	.word	0x00000000
	.align		4
        /*0014*/ 	.word	0xfffffffd
	.align		4
        /*0018*/ 	.word	0x00000000
	.align		4
        /*001c*/ 	.word	0xfffffffc


//--------------------- .nv.rel.action            --------------------------
	.section	.nv.rel.action,"",@"SHT_CUDA_RELOCINFO"
	.align	8
	.sectionentsize	8
        /*0000*/ 	.byte	0x73, 0x00, 0x00, 0x00, 0x00, 0x00, 0x00, 0x00, 0x00, 0x00, 0x00, 0x11, 0x25, 0x00, 0x05, 0x36


//--------------------- .nv.constant0.matmul_kernel --------------------------
	.section	.nv.constant0.matmul_kernel,"a",@progbits
	.sectionflags	@""
	.align	4
.nv.constant0.matmul_kernel:
	.zero		432


//--------------------- .text.matmul_kernel       --------------------------
	.section	.text.matmul_kernel,"ax",@progbits
	.sectioninfo	@"SHI_REGISTERS=32"
	.align	128
        .global         matmul_kernel
        .type           matmul_kernel,@function
        .size           matmul_kernel,(.L_x_3 - matmul_kernel)
        .other          matmul_kernel,@"STO_CUDA_ENTRY STV_DEFAULT"
matmul_kernel:
.text.matmul_kernel:
[----:B------:R-:W-:-:S03]  /*0000*/  IMAD.MOV.U32 R1, RZ, RZ, c[0x0][0x28] ;  /* 0x00000a00ff017624 */ /* 0x000fc600078e00ff */
[----:B------:R-:W-:Y:S01]  /*0010*/  IMAD.MOV.U32 R0, RZ, RZ, c[0x0][0x17c] ;  /* 0x00005f00ff007624 */ /* 0x000fe200078e00ff */
[----:B------:R-:W1:Y:S01]  /*0020*/  S2R R14, SR_TID.X ;  /* 0x00000000000e7919 */ /* 0x000e620000002100 */
[----:B------:R-:W-:-:S03]  /*0030*/  IADD3 R1, R1, -0x2c90, RZ ;  /* 0xffffd37001017810 */ /* 0x000fc60007ffe0ff */
[----:B------:R-:W-:-:S04]  /*0040*/  IADD3 R0, R0, 0x7f, RZ ;  /* 0x0000007f00007810 */ /* 0x000fc80007ffe0ff */
[----:B------:R-:W-:-:S04]  /*0050*/  SHF.R.S32.HI R3, RZ, 0x1f, R0 ;  /* 0x0000001fff037819 */ /* 0x000fc80000011400 */
[----:B------:R-:W-:Y:S02]  /*0060*/  LEA.HI R3, R3, R0, RZ, 0x7 ;  /* 0x0000000003037211 */ /* 0x000fe400078f38ff */
[----:B------:R-:W2:Y:S02]  /*0070*/  S2R R0, SR_CTAID.X ;  /* 0x0000000000007919 */ /* 0x000ea40000002500 */
[----:B------:R-:W-:-:S05]  /*0080*/  SHF.R.S32.HI R3, RZ, 0x7, R3 ;  /* 0x00000007ff037819 */ /* 0x000fca0000011403 */
[----:B------:R-:W-:-:S05]  /*0090*/  IMAD.SHL.U32 R11, R3, 0x8, RZ ;  /* 0x00000008030b7824 */ /* 0x000fca00078e00ff */
[-C--:B------:R-:W-:Y:S02]  /*00a0*/  IABS R5, R11.reuse ;  /* 0x0000000b00057213 */ /* 0x080fe40000000000 */
[----:B------:R-:W-:Y:S02]  /*00b0*/  IABS R9, R11 ;  /* 0x0000000b00097213 */ /* 0x000fe40000000000 */
[----:B------:R-:W3:Y:S01]  /*00c0*/  I2F.RP R4, R5 ;  /* 0x0000000500047306 */ /* 0x000ee20000209400 */
[----:B--2---:R-:W-:-:S07]  /*00d0*/  IABS R8, R0 ;  /* 0x0000000000087213 */ /* 0x004fce0000000000 */
[----:B---3--:R-:W2:Y:S02]  /*00e0*/  MUFU.RCP R4, R4 ;  /* 0x0000000400047308 */ /* 0x008ea40000001000 */
[----:B--2---:R-:W-:Y:S01]  /*00f0*/  IADD3 R2, R4, 0xffffffe, RZ ;  /* 0x0ffffffe04027810 */ /* 0x004fe20007ffe0ff */
[----:B------:R-:W-:-:S05]  /*0100*/  IMAD.MOV R4, RZ, RZ, -R9 ;  /* 0x000000ffff047224 */ /* 0x000fca00078e0a09 */
[----:B------:R2:W3:Y:S02]  /*0110*/  F2I.FTZ.U32.TRUNC.NTZ R3, R2 ;  /* 0x0000000200037305 */ /* 0x0004e4000021f000 */
[----:B--2---:R-:W-:Y:S02]  /*0120*/  IMAD.MOV.U32 R2, RZ, RZ, RZ ;  /* 0x000000ffff027224 */ /* 0x004fe400078e00ff */
[----:B---3--:R-:W-:-:S04]  /*0130*/  IMAD.MOV R6, RZ, RZ, -R3 ;  /* 0x000000ffff067224 */ /* 0x008fc800078e0a03 */
[----:B------:R-:W-:Y:S02]  /*0140*/  IMAD R7, R6, R5, RZ ;  /* 0x0000000506077224 */ /* 0x000fe400078e02ff */
[----:B------:R-:W-:Y:S02]  /*0150*/  IMAD.MOV.U32 R6, RZ, RZ, R8 ;  /* 0x000000ffff067224 */ /* 0x000fe400078e0008 */
[----:B------:R-:W-:-:S06]  /*0160*/  IMAD.HI.U32 R3, R3, R7, R2 ;  /* 0x0000000703037227 */ /* 0x000fcc00078e0002 */
[----:B------:R-:W-:-:S04]  /*0170*/  IMAD.HI.U32 R3, R3, R6, RZ ;  /* 0x0000000603037227 */ /* 0x000fc800078e00ff */
[----:B------:R-:W-:-:S05]  /*0180*/  IMAD R2, R3, R4, R6 ;  /* 0x0000000403027224 */ /* 0x000fca00078e0206 */
[----:B------:R-:W-:-:S13]  /*0190*/  ISETP.GT.U32.AND P1, PT, R5, R2, PT ;  /* 0x000000020500720c */ /* 0x000fda0003f24070 */
[----:B------:R-:W-:Y:S01]  /*01a0*/  @!P1 IMAD.IADD R2, R2, 0x1, -R5 ;  /* 0x0000000102029824 */ /* 0x000fe200078e0a05 */
[----:B------:R-:W-:Y:S02]  /*01b0*/  @!P1 IADD3 R3, R3, 0x1, RZ ;  /* 0x0000000103039810 */ /* 0x000fe40007ffe0ff */
[----:B------:R-:W-:Y:S02]  /*01c0*/  ISETP.NE.AND P1, PT, R11, RZ, PT ;  /* 0x000000ff0b00720c */ /* 0x000fe40003f25270 */
[----:B------:R-:W-:Y:S02]  /*01d0*/  ISETP.GE.U32.AND P0, PT, R2, R5, PT ;  /* 0x000000050200720c */ /* 0x000fe40003f06070 */
[----:B------:R-:W-:-:S04]  /*01e0*/  LOP3.LUT R2, R0, R11, RZ, 0x3c, !PT ;  /* 0x0000000b00027212 */ /* 0x000fc800078e3cff */
[----:B------:R-:W-:Y:S01]  /*01f0*/  ISETP.GE.AND P2, PT, R2, RZ, PT ;  /* 0x000000ff0200720c */ /* 0x000fe20003f46270 */
[----:B------:R-:W-:-:S05]  /*0200*/  IMAD.MOV.U32 R2, RZ, RZ, c[0x0][0x178] ;  /* 0x00005e00ff027624 */ /* 0x000fca00078e00ff */
[----:B------:R-:W-:Y:S02]  /*0210*/  IADD3 R2, R2, 0x1ff, RZ ;  /* 0x000001ff02027810 */ /* 0x000fe40007ffe0ff */
[----:B------:R-:W-:-:S05]  /*0220*/  @P0 IADD3 R3, R3, 0x1, RZ ;  /* 0x0000000103030810 */ /* 0x000fca0007ffe0ff */
[----:B------:R-:W-:Y:S01]  /*0230*/  IMAD.MOV.U32 R4, RZ, RZ, R3 ;  /* 0x000000ffff047224 */ /* 0x000fe200078e0003 */
[----:B------:R-:W-:-:S03]  /*0240*/  SHF.R.S32.HI R3, RZ, 0x1f, R2 ;  /* 0x0000001fff037819 */ /* 0x000fc60000011402 */
[----:B------:R-:W-:Y:S01]  /*0250*/  @!P2 IMAD.MOV R4, RZ, RZ, -R4 ;  /* 0x000000ffff04a224 */ /* 0x000fe200078e0a04 */
[----:B------:R-:W-:Y:S02]  /*0260*/  @!P1 LOP3.LUT R4, RZ, R11, RZ, 0x33, !PT ;  /* 0x0000000bff049212 */ /* 0x000fe400078e33ff */
[----:B------:R-:W-:-:S03]  /*0270*/  LEA.HI R3, R3, R2, RZ, 0x9 ;  /* 0x0000000203037211 */ /* 0x000fc600078f48ff */
[----:B------:R-:W-:Y:S02]  /*0280*/  IMAD.SHL.U32 R8, R4, 0x8, RZ ;  /* 0x0000000804087824 */ /* 0x000fe400078e00ff */
[----:B------:R-:W-:-:S03]  /*0290*/  IMAD.MOV R4, RZ, RZ, -R4 ;  /* 0x000000ffff047224 */ /* 0x000fc600078e0a04 */
[----:B------:R-:W-:Y:S01]  /*02a0*/  LEA.HI.SX32 R3, R3, -R8, 0x17 ;  /* 0x8000000803037211 */ /* 0x000fe200078fbaff */
[----:B------:R-:W-:Y:S02]  /*02b0*/  IMAD R11, R11, R4, R0 ;  /* 0x000000040b0b7224 */ /* 0x000fe400078e0200 */
[----:B------:R-:W-:Y:S01]  /*02c0*/  IMAD.MOV.U32 R4, RZ, RZ, RZ ;  /* 0x000000ffff047224 */ /* 0x000fe200078e00ff */
[----:B------:R-:W-:-:S04]  /*02d0*/  IMNMX R6, R3, 0x8, PT ;  /* 0x0000000803067817 */ /* 0x000fc80003800200 */
[-C--:B------:R-:W-:Y:S02]  /*02e0*/  IABS R2, R6.reuse ;  /* 0x0000000600027213 */ /* 0x080fe40000000000 */
[----:B------:R-:W-:Y:S02]  /*02f0*/  IABS R9, R6 ;  /* 0x0000000600097213 */ /* 0x000fe40000000000 */
[----:B------:R-:W2:Y:S03]  /*0300*/  I2F.RP R3, R2 ;  /* 0x0000000200037306 */ /* 0x000ea60000209400 */
[----:B------:R-:W-:-:S05]  /*0310*/  IMAD.MOV R10, RZ, RZ, -R9 ;  /* 0x000000ffff0a7224 */ /* 0x000fca00078e0a09 */
[----:B--2---:R-:W2:Y:S02]  /*0320*/  MUFU.RCP R3, R3 ;  /* 0x0000000300037308 */ /* 0x004ea40000001000 */
[----:B--2---:R-:W-:Y:S02]  /*0330*/  IADD3 R5, R3, 0xffffffe, RZ ;  /* 0x0ffffffe03057810 */ /* 0x004fe40007ffe0ff */
[----:B------:R-:W-:-:S04]  /*0340*/  IABS R3, R11 ;  /* 0x0000000b00037213 */ /* 0x000fc80000000000 */
[----:B------:R-:W2:Y:S02]  /*0350*/  F2I.FTZ.U32.TRUNC.NTZ R5, R5 ;  /* 0x0000000500057305 */ /* 0x000ea4000021f000 */
[----:B--2---:R-:W-:-:S04]  /*0360*/  IMAD.MOV R7, RZ, RZ, -R5 ;  /* 0x000000ffff077224 */ /* 0x004fc800078e0a05 */
[----:B------:R-:W-:-:S04]  /*0370*/  IMAD R7, R7, R2, RZ ;  /* 0x0000000207077224 */ /* 0x000fc800078e02ff */
[----:B------:R-:W-:Y:S01]  /*0380*/  IMAD.HI.U32 R0, R5, R7, R4 ;  /* 0x0000000705007227 */ /* 0x000fe200078e0004 */
[----:B------:R-:W-:-:S04]  /*0390*/  IABS R4, c[0x0][0x17c] ;  /* 0x00005f0000047a13 */ /* 0x000fc80000000000 */
[----:B------:R-:W2:Y:S01]  /*03a0*/  I2F.RP R7, R4 ;  /* 0x0000000400077306 */ /* 0x000ea20000209400 */
[----:B------:R-:W-:Y:S01]  /*03b0*/  IMAD.HI.U32 R5, R0, R3, RZ ;  /* 0x0000000300057227 */ /* 0x000fe200078e00ff */
[----:B------:R-:W-:-:S03]  /*03c0*/  IABS R0, c[0x0][0x178] ;  /* 0x00005e0000007a13 */ /* 0x000fc60000000000 */
[----:B------:R-:W-:Y:S02]  /*03d0*/  IMAD R3, R5, R10, R3 ;  /* 0x0000000a05037224 */ /* 0x000fe400078e0203 */
[----:B------:R-:W-:Y:S01]  /*03e0*/  IMAD.MOV.U32 R19, RZ, RZ, R0 ;  /* 0x000000ffff137224 */ /* 0x000fe200078e0000 */
[----:B------:R-:W-:Y:S02]  /*03f0*/  LOP3.LUT R0, R11, R6, RZ, 0x3c, !PT ;  /* 0x000000060b007212 */ /* 0x000fe400078e3cff */
[----:B------:R-:W-:Y:S02]  /*0400*/  ISETP.GT.U32.AND P1, PT, R2, R3, PT ;  /* 0x000000030200720c */ /* 0x000fe40003f24070 */
[----:B------:R-:W-:Y:S01]  /*0410*/  ISETP.GE.AND P2, PT, R0, RZ, PT ;  /* 0x000000ff0000720c */ /* 0x000fe20003f46270 */
[----:B--2---:R-:W2:Y:S10]  /*0420*/  MUFU.RCP R7, R7 ;  /* 0x0000000700077308 */ /* 0x004eb40000001000 */
[----:B------:R-:W-:Y:S01]  /*0430*/  @!P1 IMAD.IADD R3, R3, 0x1, -R2 ;  /* 0x0000000103039824 */ /* 0x000fe200078e0a02 */
[----:B------:R-:W-:-:S02]  /*0440*/  @!P1 IADD3 R5, R5, 0x1, RZ ;  /* 0x0000000105059810 */ /* 0x000fc40007ffe0ff */
[----:B------:R-:W-:Y:S02]  /*0450*/  ISETP.NE.AND P1, PT, R6, RZ, PT ;  /* 0x000000ff0600720c */ /* 0x000fe40003f25270 */
[----:B------:R-:W-:Y:S02]  /*0460*/  ISETP.GE.U32.AND P0, PT, R3, R2, PT ;  /* 0x000000020300720c */ /* 0x000fe40003f06070 */
[----:B------:R-:W3:Y:S01]  /*0470*/  I2F.RP R3, R19 ;  /* 0x0000001300037306 */ /* 0x000ee20000209400 */
[----:B-1----:R-:W-:Y:S01]  /*0480*/  SHF.R.U32.HI R2, RZ, 0x7, R14 ;  /* 0x00000007ff027819 */ /* 0x002fe2000001160e */
[----:B------:R-:W-:Y:S01]  /*0490*/  IMAD.MOV.U32 R14, RZ, RZ, c[0x0][0x180] ;  /* 0x00006000ff0e7624 */ /* 0x000fe200078e00ff */
[----:B--2---:R-:W-:Y:S02]  /*04a0*/  IADD3 R12, R7, 0xffffffe, RZ ;  /* 0x0ffffffe070c7810 */ /* 0x004fe40007ffe0ff */
[----:B------:R-:W-:Y:S02]  /*04b0*/  SGXT.U32 R2, R2, 0x2 ;  /* 0x000000020202781a */ /* 0x000fe40000000000 */
[----:B------:R-:W-:Y:S01]  /*04c0*/  IADD3 R14, R14, -0x1, RZ ;  /* 0xffffffff0e0e7810 */ /* 0x000fe20007ffe0ff */
[----:B------:R1:W2:Y:S03]  /*04d0*/  F2I.FTZ.U32.TRUNC.NTZ R13, R12 ;  /* 0x0000000c000d7305 */ /* 0x0002a6000021f000 */
[----:B------:R-:W-:-:S02]  /*04e0*/  @P0 IADD3 R5, R5, 0x1, RZ ;  /* 0x0000000105050810 */ /* 0x000fc40007ffe0ff */
[----:B------:R-:W-:-:S03]  /*04f0*/  ISETP.GE.U32.AND P0, PT, R14, 0x7fffff80, PT ;  /* 0x7fffff800e00780c */ /* 0x000fc60003f06070 */
[----:B---3--:R-:W3:Y:S01]  /*0500*/  MUFU.RCP R3, R3 ;  /* 0x0000000300037308 */ /* 0x008ee20000001000 */
[----:B------:R-:W-:Y:S01]  /*0510*/  @!P2 IMAD.MOV R5, RZ, RZ, -R5 ;  /* 0x000000ffff05a224 */ /* 0x000fe200078e0a05 */
[----:B------:R-:W-:Y:S01]  /*0520*/  @!P1 LOP3.LUT R5, RZ, R6, RZ, 0x33, !PT ;  /* 0x00000006ff059212 */ /* 0x000fe200078e33ff */
[----:B-1----:R-:W-:-:S04]  /*0530*/  IMAD.MOV.U32 R12, RZ, RZ, RZ ;  /* 0x000000ffff0c7224 */ /* 0x002fc800078e00ff */
[----:B------:R-:W-:Y:S02]  /*0540*/  IMAD.SHL.U32 R0, R5, 0x80, RZ ;  /* 0x0000008005007824 */ /* 0x000fe400078e00ff */
[----:B--2---:R-:W-:-:S03]  /*0550*/  IMAD.MOV R9, RZ, RZ, -R13 ;  /* 0x000000ffff097224 */ /* 0x004fc600078e0a0d */
[----:B------:R-:W-:Y:S01]  /*0560*/  LOP3.LUT R2, R0, R2, RZ, 0xfc, !PT ;  /* 0x0000000200027212 */ /* 0x000fe200078efcff */
[----:B------:R1:W-:Y:S01]  /*0570*/  STL [R1+0x400], R0 ;  /* 0x0004000001007387 */ /* 0x0003e20000100800 */
[----:B---3--:R-:W-:Y:S01]  /*0580*/  IADD3 R7, R3, 0xffffffe, RZ ;  /* 0x0ffffffe03077810 */ /* 0x008fe20007ffe0ff */
[----:B------:R-:W-:Y:S01]  /*0590*/  IMAD R3, R9, R4, RZ ;  /* 0x0000000409037224 */ /* 0x000fe200078e02ff */
[C---:B------:R-:W-:Y:S02]  /*05a0*/  LOP3.LUT R10, R2.reuse, 0x7c, RZ, 0xfc, !PT ;  /* 0x0000007c020a7812 */ /* 0x040fe400078efcff */
[----:B------:R-:W-:Y:S02]  /*05b0*/  IABS R15, R2 ;  /* 0x00000002000f7213 */ /* 0x000fe40000000000 */
[----:B------:R-:W-:Y:S01]  /*05c0*/  IABS R17, R10 ;  /* 0x0000000a00117213 */ /* 0x000fe20000000000 */
[----:B-1----:R-:W-:Y:S01]  /*05d0*/  IMAD.HI.U32 R0, R13, R3, R12 ;  /* 0x000000030d007227 */ /* 0x002fe200078e000c */
[----:B------:R-:W1:Y:S01]  /*05e0*/  F2I.FTZ.U32.TRUNC.NTZ R7, R7 ;  /* 0x0000000700077305 */ /* 0x000e62000021f000 */
[----:B------:R-:W-:-:S04]  /*05f0*/  LOP3.LUT R12, R2, 0x4, RZ, 0xfc, !PT ;  /* 0x00000004020c7812 */ /* 0x000fc800078efcff */
[----:B------:R-:W-:Y:S01]  /*0600*/  IMAD.HI.U32 R9, R0, R17, RZ ;  /* 0x0000001100097227 */ /* 0x000fe200078e00ff */
[----:B------:R-:W-:Y:S02]  /*0610*/  IABS R13, R12 ;  /* 0x0000000c000d7213 */ /* 0x000fe40000000000 */
[----:B------:R-:W-:Y:S01]  /*0620*/  ISETP.GE.AND P4, PT, R12, RZ, PT ;  /* 0x000000ff0c00720c */ /* 0x000fe20003f86270 */
[----:B------:R-:W-:-:S04]  /*0630*/  IMAD.HI.U32 R3, R0, R15, RZ ;  /* 0x0000000f00037227 */ /* 0x000fc800078e00ff */
[----:B------:R-:W-:Y:S02]  /*0640*/  IMAD.MOV R16, RZ, RZ, -R9 ;  /* 0x000000ffff107224 */ /* 0x000fe400078e0a09 */
[----:B------:R-:W-:Y:S02]  /*0650*/  IMAD.MOV R9, RZ, RZ, -R3 ;  /* 0x000000ffff097224 */ /* 0x000fe400078e0a03 */
[----:B------:R-:W-:Y:S01]  /*0660*/  IMAD R3, R4, R16, R17 ;  /* 0x0000001004037224 */ /* 0x000fe200078e0211 */
[----:B------:R-:W-:Y:S01]  /*0670*/  LOP3.LUT R16, R2, 0x8, RZ, 0xfc, !PT ;  /* 0x0000000802107812 */ /* 0x000fe200078efcff */
[----:B------:R-:W-:-:S03]  /*0680*/  IMAD.HI.U32 R14, R0, R13, RZ ;  /* 0x0000000d000e7227 */ /* 0x000fc600078e00ff */
[C---:B------:R-:W-:Y:S01]  /*0690*/  ISETP.GT.U32.AND P1, PT, R4.reuse, R3, PT ;  /* 0x000000030400720c */ /* 0x040fe20003f24070 */
[C---:B------:R-:W-:Y:S01]  /*06a0*/  IMAD R9, R4.reuse, R9, R15 ;  /* 0x0000000904097224 */ /* 0x040fe200078e020f */
[----:B------:R-:W-:Y:S01]  /*06b0*/  IABS R18, R16 ;  /* 0x0000001000127213 */ /* 0x000fe20000000000 */
[----:B------:R-:W-:Y:S02]  /*06c0*/  IMAD.MOV R15, RZ, RZ, -R14 ;  /* 0x000000ffff0f7224 */ /* 0x000fe400078e0a0e */
[----:B------:R-:W-:Y:S01]  /*06d0*/  IMAD.MOV R14, RZ, RZ, -R5 ;  /* 0x000000ffff0e7224 */ /* 0x000fe200078e0a05 */
[C---:B------:R-:W-:Y:S01]  /*06e0*/  ISETP.GT.U32.AND P2, PT, R4.reuse, R9, PT ;  /* 0x000000090400720c */ /* 0x040fe20003f44070 */
[----:B-1----:R-:W-:Y:S02]  /*06f0*/  IMAD.MOV R17, RZ, RZ, -R7 ;  /* 0x000000ffff117224 */ /* 0x002fe400078e0a07 */
[----:B------:R-:W-:Y:S02]  /*0700*/  IMAD R5, R4, R15, R13 ;  /* 0x0000000f04057224 */ /* 0x000fe400078e020d */
[----:B------:R-:W-:-:S02]  /*0710*/  IMAD R11, R6, R14, R11 ;  /* 0x0000000e060b7224 */ /* 0x000fc400078e020b */
[----:B------:R-:W-:Y:S01]  /*0720*/  IMAD R13, R17, R19, RZ ;  /* 0x00000013110d7224 */ /* 0x000fe200078e02ff */
[----:B------:R-:W-:Y:S01]  /*0730*/  ISETP.GT.U32.AND P3, PT, R4, R5, PT ;  /* 0x000000050400720c */ /* 0x000fe20003f64070 */
[----:B------:R-:W-:Y:S02]  /*0740*/  IMAD.MOV.U32 R6, RZ, RZ, RZ ;  /* 0x000000ffff067224 */ /* 0x000fe400078e00ff */
[----:B------:R-:W-:Y:S02]  /*0750*/  IMAD.MOV.U32 R15, RZ, RZ, R18 ;  /* 0x000000ffff0f7224 */ /* 0x000fe400078e0012 */
[----:B------:R-:W-:Y:S02]  /*0760*/  @!P1 IMAD.IADD R3, R3, 0x1, -R4 ;  /* 0x0000000103039824 */ /* 0x000fe400078e0a04 */
[----:B------:R-:W-:Y:S01]  /*0770*/  IMAD.HI.U32 R7, R7, R13, R6 ;  /* 0x0000000d07077227 */ /* 0x000fe200078e0006 */
[----:B------:R-:W-:Y:S02]  /*0780*/  LOP3.LUT R13, R2, 0x10, RZ, 0xfc, !PT ;  /* 0x00000010020d7812 */ /* 0x000fe400078efcff */
[----:B------:R-:W-:Y:S01]  /*0790*/  ISETP.GT.U32.AND P1, PT, R4, R3, PT ;  /* 0x000000030400720c */ /* 0x000fe20003f24070 */
[----:B------:R-:W-:Y:S01]  /*07a0*/  IMAD.HI.U32 R6, R0, R15, RZ ;  /* 0x0000000f00067227 */ /* 0x000fe200078e00ff */
[----:B------:R1:W-:Y:S01]  /*07b0*/  STL [R1+0x40], R7 ;  /* 0x0000400701007387 */ /* 0x0003e20000100800 */
[----:B------:R-:W-:-:S02]  /*07c0*/  IABS R17, R13 ;  /* 0x0000000d00117213 */ /* 0x000fc40000000000 */
[----:B------:R-:W-:Y:S02]  /*07d0*/  IMAD.MOV R6, RZ, RZ, -R6 ;  /* 0x000000ffff067224 */ /* 0x000fe400078e0a06 */
[--C-:B------:R-:W-:Y:S02]  /*07e0*/  @!P2 IMAD.IADD R9, R9, 0x1, -R4.reuse ;  /* 0x000000010909a824 */ /* 0x100fe400078e0a04 */
[----:B------:R-:W-:Y:S02]  /*07f0*/  IMAD R15, R4, R6, R15 ;  /* 0x00000006040f7224 */ /* 0x000fe400078e020f */
[--C-:B------:R-:W-:Y:S01]  /*0800*/  @!P3 IMAD.IADD R5, R5, 0x1, -R4.reuse ;  /* 0x000000010505b824 */ /* 0x100fe200078e0a04 */
[----:B-1----:R-:W-:Y:S01]  /*0810*/  LOP3.LUT R7, R2, 0xc, RZ, 0xfc, !PT ;  /* 0x0000000c02077812 */ /* 0x002fe200078efcff */
[----:B------:R-:W-:Y:S01]  /*0820*/  @!P1 IMAD.IADD R3, R3, 0x1, -R4 ;  /* 0x0000000103039824 */ /* 0x000fe200078e0a04 */
[----:B------:R-:W-:Y:S01]  /*0830*/  ISETP.GT.U32.AND P6, PT, R4, R15, PT ;  /* 0x0000000f0400720c */ /* 0x000fe20003fc4070 */
[----:B------:R-:W-:Y:S01]  /*0840*/  IMAD.IADD R8, R8, 0x1, R11 ;  /* 0x0000000108087824 */ /* 0x000fe200078e020b */
[----:B------:R-:W-:Y:S01]  /*0850*/  IABS R27, R7 ;  /* 0x00000007001b7213 */ /* 0x000fe20000000000 */
[----:B------:R-:W-:Y:S01]  /*0860*/  IMAD.MOV.U32 R19, RZ, RZ, R3 ;  /* 0x000000ffff137224 */ /* 0x000fe200078e0003 */
[----:B------:R-:W-:-:S02]  /*0870*/  ISETP.GE.AND P1, PT, R7, RZ, PT ;  /* 0x000000ff0700720c */ /* 0x000fc40003f26270 */
[----:B------:R-:W-:Y:S01]  /*0880*/  ISETP.GT.U32.AND P2, PT, R4, R9, PT ;  /* 0x000000090400720c */ /* 0x000fe20003f44070 */
[----:B------:R-:W-:Y:S01]  /*0890*/  IMAD.HI.U32 R6, R0, R27, RZ ;  /* 0x0000001b00067227 */ /* 0x000fe200078e00ff */
[----:B------:R-:W-:Y:S01]  /*08a0*/  ISETP.GT.U32.AND P5, PT, R4, R5, PT ;  /* 0x000000050400720c */ /* 0x000fe20003fa4070 */
[----:B------:R1:W-:Y:S01]  /*08b0*/  STL [R1+0x3c], R8 ;  /* 0x00003c0801007387 */ /* 0x0003e20000100800 */
[----:B------:R-:W-:Y:S01]  /*08c0*/  LOP3.LUT R11, R2, 0x14, RZ, 0xfc, !PT ;  /* 0x00000014020b7812 */ /* 0x000fe200078efcff */
[----:B------:R-:W-:Y:S01]  /*08d0*/  IMAD.MOV R7, RZ, RZ, -R6 ;  /* 0x000000ffff077224 */ /* 0x000fe200078e0a06 */
[----:B------:R-:W-:Y:S01]  /*08e0*/  ISETP.GE.AND P3, PT, R16, RZ, PT ;  /* 0x000000ff1000720c */ /* 0x000fe20003f66270 */
[----:B------:R-:W-:Y:S01]  /*08f0*/  @!P6 IMAD.IADD R15, R15, 0x1, -R4 ;  /* 0x000000010f0fe824 */ /* 0x000fe200078e0a04 */
[----:B------:R-:W-:Y:S01]  /*0900*/  IABS R25, R11 ;  /* 0x0000000b00197213 */ /* 0x000fe20000000000 */
[----:B------:R-:W-:Y:S01]  /*0910*/  IMAD R27, R4, R7, R27 ;  /* 0x00000007041b7224 */ /* 0x000fe200078e021b */
[----:B------:R-:W-:Y:S01]  /*0920*/  LOP3.LUT R7, R2, 0x20, RZ, 0xfc, !PT ;  /* 0x0000002002077812 */ /* 0x000fe200078efcff */
[----:B------:R-:W-:Y:S01]  /*0930*/  IMAD.HI.U32 R6, R0, R17, RZ ;  /* 0x0000001100067227 */ /* 0x000fe200078e00ff */
[----:B-1----:R-:W-:-:S02]  /*0940*/  LOP3.LUT R8, R2, 0x18, RZ, 0xfc, !PT ;  /* 0x0000001802087812 */ /* 0x002fc400078efcff */
[----:B------:R-:W-:Y:S01]  /*0950*/  ISETP.GT.U32.AND P6, PT, R4, R27, PT ;  /* 0x0000001b0400720c */ /* 0x000fe20003fc4070 */
[----:B------:R-:W-:Y:S01]  /*0960*/  IMAD.MOV R6, RZ, RZ, -R6 ;  /* 0x000000ffff067224 */ /* 0x000fe200078e0a06 */
[----:B------:R-:W-:Y:S01]  /*0970*/  IABS R21, R8 ;  /* 0x0000000800157213 */ /* 0x000fe20000000000 */
[--C-:B------:R-:W-:Y:S01]  /*0980*/  @!P2 IMAD.IADD R9, R9, 0x1, -R4.reuse ;  /* 0x000000010909a824 */ /* 0x100fe200078e0a04 */
[----:B------:R-:W-:Y:S01]  /*0990*/  ISETP.GE.AND P2, PT, R10, RZ, PT ;  /* 0x000000ff0a00720c */ /* 0x000fe20003f46270 */
[----:B------:R-:W-:Y:S01]  /*09a0*/  @!P5 IMAD.IADD R5, R5, 0x1, -R4 ;  /* 0x000000010505d824 */ /* 0x000fe200078e0a04 */
[----:B------:R-:W-:Y:S01]  /*09b0*/  ISETP.GE.AND P5, PT, R2, RZ, PT ;  /* 0x000000ff0200720c */ /* 0x000fe20003fa6270 */
[----:B------:R-:W-:Y:S01]  /*09c0*/  IMAD R18, R4, R6, R17 ;  /* 0x0000000604127224 */ /* 0x000fe200078e0211 */
[----:B------:R-:W-:Y:S01]  /*09d0*/  LOP3.LUT R6, R2, 0x1c, RZ, 0xfc, !PT ;  /* 0x0000001c02067812 */ /* 0x000fe200078efcff */
[----:B------:R-:W-:Y:S01]  /*09e0*/  IMAD.MOV.U32 R20, RZ, RZ, R9 ;  /* 0x000000ffff147224 */ /* 0x000fe200078e0009 */
[----:B------:R-:W-:Y:S01]  /*09f0*/  IABS R10, R7 ;  /* 0x00000007000a7213 */ /* 0x000fe20000000000 */
[----:B------:R-:W-:Y:S01]  /*0a00*/  IMAD.HI.U32 R14, R0, R25, RZ ;  /* 0x00000019000e7227 */ /* 0x000fe200078e00ff */
[----:B------:R-:W-:-:S03]  /*0a10*/  IABS R12, R6 ;  /* 0x00000006000c7213 */ /* 0x000fc60000000000 */
[----:B------:R-:W-:Y:S01]  /*0a20*/  @!P6 IMAD.IADD R27, R27, 0x1, -R4 ;  /* 0x000000011b1be824 */ /* 0x000fe200078e0a04 */
[C---:B------:R-:W-:Y:S01]  /*0a30*/  ISETP.GT.U32.AND P6, PT, R4.reuse, R18, PT ;  /* 0x000000120400720c */ /* 0x040fe20003fc4070 */
[----:B------:R-:W-:Y:S02]  /*0a40*/  @!P2 IMAD.MOV R19, RZ, RZ, -R19 ;  /* 0x000000ffff13a224 */ /* 0x000fe400078e0a13 */
[----:B------:R-:W-:Y:S01]  /*0a50*/  @!P5 IMAD.MOV R20, RZ, RZ, -R20 ;  /* 0x000000ffff14d224 */ /* 0x000fe200078e0a14 */
[C---:B------:R-:W-:Y:S01]  /*0a60*/  ISETP.GT.U32.AND P2, PT, R4.reuse, R27, PT ;  /* 0x0000001b0400720c */ /* 0x040fe20003f44070 */
[----:B------:R-:W-:Y:S01]  /*0a70*/  @!P4 IMAD.MOV R5, RZ, RZ, -R5 ;  /* 0x000000ffff05c224 */ /* 0x000fe200078e0a05 */
[C---:B------:R-:W-:Y:S01]  /*0a80*/  ISETP.GT.U32.AND P5, PT, R4.reuse, R15, PT ;  /* 0x0000000f0400720c */ /* 0x040fe20003fa4070 */
[----:B------:R-:W-:Y:S01]  /*0a90*/  IMAD.MOV R14, RZ, RZ, -R14 ;  /* 0x000000ffff0e7224 */ /* 0x000fe200078e0a0e */
[----:B------:R-:W-:Y:S01]  /*0aa0*/  STL [R1+0x4], R20 ;  /* 0x0000041401007387 */ /* 0x000fe20000100800 */
[----:B------:R-:W-:Y:S01]  /*0ab0*/  IMAD.MOV.U32 R3, RZ, RZ, R12 ;  /* 0x000000ffff037224 */ /* 0x000fe200078e000c */
[----:B------:R-:W-:Y:S01]  /*0ac0*/  ISETP.GE.AND P4, PT, R13, RZ, PT ;  /* 0x000000ff0d00720c */ /* 0x000fe20003f86270 */
[----:B------:R-:W-:Y:S01]  /*0ad0*/  IMAD R25, R4, R14, R25 ;  /* 0x0000000e04197224 */ /* 0x000fe200078e0219 */
[----:B------:R-:W-:Y:S01]  /*0ae0*/  STL [R1+0x28], R19 ;  /* 0x0000281301007387 */ /* 0x000fe20000100800 */
[----:B------:R-:W-:-:S02]  /*0af0*/  @!P6 IMAD.IADD R18, R18, 0x1, -R4 ;  /* 0x000000011212e824 */ /* 0x000fc400078e0a04 */
[----:B------:R-:W-:Y:S01]  /*0b00*/  IMAD.HI.U32 R9, R0, R3, RZ ;  /* 0x0000000300097227 */ /* 0x000fe200078e00ff */
[----:B------:R1:W-:Y:S02]  /*0b10*/  STL [R1], R5 ;  /* 0x0000000501007387 */ /* 0x0003e40000100800 */
[C---:B------:R-:W-:Y:S01]  /*0b20*/  ISETP.GT.U32.AND P6, PT, R4.reuse, R18, PT ;  /* 0x000000120400720c */ /* 0x040fe20003fc4070 */
[--C-:B------:R-:W-:Y:S01]  /*0b30*/  @!P2 IMAD.IADD R27, R27, 0x1, -R4.reuse ;  /* 0x000000011b1ba824 */ /* 0x100fe200078e0a04 */
[----:B------:R-:W-:Y:S01]  /*0b40*/  ISETP.GE.AND P2, PT, R11, RZ, PT ;  /* 0x000000ff0b00720c */ /* 0x000fe20003f46270 */
[----:B------:R-:W-:Y:S01]  /*0b50*/  @!P5 IMAD.IADD R15, R15, 0x1, -R4 ;  /* 0x000000010f0fd824 */ /* 0x000fe200078e0a04 */
[----:B------:R-:W-:Y:S01]  /*0b60*/  ISETP.GT.U32.AND P5, PT, R4, R25, PT ;  /* 0x000000190400720c */ /* 0x000fe20003fa4070 */
[----:B------:R-:W-:Y:S01]  /*0b70*/  IMAD.MOV R26, RZ, RZ, -R9 ;  /* 0x000000ffff1a7224 */ /* 0x000fe200078e0a09 */
[----:B------:R-:W-:Y:S01]  /*0b80*/  LOP3.LUT R9, R2, 0x24, RZ, 0xfc, !PT ;  /* 0x0000002402097812 */ /* 0x000fe200078efcff */
[----:B------:R-:W-:-:S02]  /*0b90*/  @!P3 IMAD.MOV R15, RZ, RZ, -R15 ;  /* 0x000000ffff0fb224 */ /* 0x000fc400078e0a0f */
[C---:B-1----:R-:W-:Y:S01]  /*0ba0*/  IMAD.HI.U32 R5, R0.reuse, R21, RZ ;  /* 0x0000001500057227 */ /* 0x042fe200078e00ff */
[----:B------:R-:W-:Y:S02]  /*0bb0*/  IABS R23, R9 ;  /* 0x0000000900177213 */ /* 0x000fe40000000000 */
[----:B------:R1:W-:Y:S01]  /*0bc0*/  STL [R1+0xb34], R15 ;  /* 0x000b340f01007387 */ /* 0x0003e20000100800 */
[----:B------:R-:W-:Y:S02]  /*0bd0*/  IMAD.MOV R11, RZ, RZ, -R5 ;  /* 0x000000ffff0b7224 */ /* 0x000fe400078e0a05 */
[----:B------:R-:W-:-:S04]  /*0be0*/  IMAD.HI.U32 R5, R0, R10, RZ ;  /* 0x0000000a00057227 */ /* 0x000fc800078e00ff */
[----:B------:R-:W-:Y:S02]  /*0bf0*/  IMAD.MOV R5, RZ, RZ, -R5 ;  /* 0x000000ffff057224 */ /* 0x000fe400078e0a05 */
[----:B------:R-:W-:Y:S01]  /*0c00*/  IMAD R26, R4, R26, R3 ;  /* 0x0000001a041a7224 */ /* 0x000fe200078e0203 */
[----:B------:R-:W-:Y:S01]  /*0c10*/  LOP3.LUT R3, R2, 0x28, RZ, 0xfc, !PT ;  /* 0x0000002802037812 */ /* 0x000fe200078efcff */
[----:B------:R-:W-:Y:S01]  /*0c20*/  IMAD R21, R4, R11, R21 ;  /* 0x0000000b04157224 */ /* 0x000fe200078e0215 */
[----:B-1----:R-:W-:Y:S01]  /*0c30*/  LOP3.LUT R15, R2, 0x5c, RZ, 0xfc, !PT ;  /* 0x0000005c020f7812 */ /* 0x002fe200078efcff */
[----:B------:R-:W-:Y:S01]  /*0c40*/  IMAD R16, R4, R5, R10 ;  /* 0x0000000504107224 */ /* 0x000fe200078e020a */
[----:B------:R-:W-:Y:S01]  /*0c50*/  IABS R11, R3 ;  /* 0x00000003000b7213 */ /* 0x000fe20000000000 */
[--C-:B------:R-:W-:Y:S01]  /*0c60*/  @!P6 IMAD.IADD R18, R18, 0x1, -R4.reuse ;  /* 0x000000011212e824 */ /* 0x100fe200078e0a04 */
[C---:B------:R-:W-:Y:S01]  /*0c70*/  ISETP.GT.U32.AND P6, PT, R4.reuse, R26, PT ;  /* 0x0000001a0400720c */ /* 0x040fe20003fc4070 */
[----:B------:R-:W-:Y:S01]  /*0c80*/  @!P5 IMAD.IADD R25, R25, 0x1, -R4 ;  /* 0x000000011919d824 */ /* 0x000fe200078e0a04 */
[C---:B------:R-:W-:Y:S01]  /*0c90*/  ISETP.GT.U32.AND P5, PT, R4.reuse, R21, PT ;  /* 0x000000150400720c */ /* 0x040fe20003fa4070 */
[----:B------:R-:W-:Y:S01]  /*0ca0*/  @!P4 IMAD.MOV R18, RZ, RZ, -R18 ;  /* 0x000000ffff12c224 */ /* 0x000fe200078e0a12 */
[----:B------:R-:W-:Y:S01]  /*0cb0*/  ISETP.GT.U32.AND P4, PT, R4, R16, PT ;  /* 0x000000100400720c */ /* 0x000fe20003f84070 */
[----:B------:R-:W-:Y:S01]  /*0cc0*/  IMAD.HI.U32 R5, R0, R23, RZ ;  /* 0x0000001700057227 */ /* 0x000fe200078e00ff */
[----:B------:R-:W-:-:S03]  /*0cd0*/  ISETP.GT.U32.AND P3, PT, R4, R25, PT ;  /* 0x000000190400720c */ /* 0x000fc60003f64070 */
[----:B------:R-:W-:Y:S02]  /*0ce0*/  IMAD.MOV R5, RZ, RZ, -R5 ;  /* 0x000000ffff057224 */ /* 0x000fe400078e0a05 */
[----:B------:R-:W-:Y:S01]  /*0cf0*/  @!P1 IMAD.MOV R27, RZ, RZ, -R27 ;  /* 0x000000ffff1b9224 */ /* 0x000fe200078e0a1b */
[----:B------:R-:W-:Y:S01]  /*0d00*/  ISETP.GE.AND P1, PT, R8, RZ, PT ;  /* 0x000000ff0800720c */ /* 0x000fe20003f26270 */
[--C-:B------:R-:W-:Y:S01]  /*0d10*/  @!P6 IMAD.IADD R26, R26, 0x1, -R4.reuse ;  /* 0x000000011a1ae824 */ /* 0x100fe200078e0a04 */
[----:B------:R-:W-:Y:S01]  /*0d20*/  LOP3.LUT R8, R2, 0x2c, RZ, 0xfc, !PT ;  /* 0x0000002c02087812 */ /* 0x000fe200078efcff */
[--C-:B------:R-:W-:Y:S01]  /*0d30*/  @!P5 IMAD.IADD R21, R21, 0x1, -R4.reuse ;  /* 0x000000011515d824 */ /* 0x100fe200078e0a04 */
[----:B------:R-:W-:Y:S01]  /*0d40*/  ISETP.GE.AND P5, PT, R7, RZ, PT ;  /* 0x000000ff0700720c */ /* 0x000fe20003fa6270 */
[--C-:B------:R-:W-:Y:S01]  /*0d50*/  @!P4 IMAD.IADD R16, R16, 0x1, -R4.reuse ;  /* 0x000000011010c824 */ /* 0x100fe200078e0a04 */
[C---:B------:R-:W-:Y:S01]  /*0d60*/  ISETP.GT.U32.AND P4, PT, R4.reuse, R26, PT ;  /* 0x0000001a0400720c */ /* 0x040fe20003f84070 */
[C---:B------:R-:W-:Y:S01]  /*0d70*/  IMAD R23, R4.reuse, R5, R23 ;  /* 0x0000000504177224 */ /* 0x040fe200078e0217 */
[----:B------:R-:W-:Y:S01]  /*0d80*/  ISETP.GT.U32.AND P6, PT, R4, R21, PT ;  /* 0x000000150400720c */ /* 0x000fe20003fc4070 */
[----:B------:R-:W-:Y:S01]  /*0d90*/  IMAD.HI.U32 R5, R0, R11, RZ ;  /* 0x0000000b00057227 */ /* 0x000fe200078e00ff */
[----:B------:R-:W-:Y:S01]  /*0da0*/  LOP3.LUT R7, R2, 0x34, RZ, 0xfc, !PT ;  /* 0x0000003402077812 */ /* 0x000fe200078efcff */
[----:B------:R-:W-:Y:S01]  /*0db0*/  STL [R1+0xb38], R27 ;  /* 0x000b381b01007387 */ /* 0x000fe20000100800 */
[----:B------:R-:W-:Y:S01]  /*0dc0*/  IABS R10, R8 ;  /* 0x00000008000a7213 */ /* 0x000fe20000000000 */
[----:B------:R-:W-:Y:S01]  /*0dd0*/  IMAD.MOV R20, RZ, RZ, -R5 ;  /* 0x000000ffff147224 */ /* 0x000fe200078e0a05 */
[----:B------:R-:W-:Y:S01]  /*0de0*/  IABS R17, R7 ;  /* 0x0000000700117213 */ /* 0x000fe20000000000 */
[--C-:B------:R-:W-:Y:S01]  /*0df0*/  @!P3 IMAD.IADD R25, R25, 0x1, -R4.reuse ;  /* 0x000000011919b824 */ /* 0x100fe200078e0a04 */
[----:B------:R-:W-:Y:S01]  /*0e00*/  ISETP.GE.AND P3, PT, R6, RZ, PT ;  /* 0x000000ff0600720c */ /* 0x000fe20003f66270 */
[----:B------:R-:W-:Y:S01]  /*0e10*/  IMAD R20, R4, R20, R11 ;  /* 0x0000001404147224 */ /* 0x000fe200078e020b */
[----:B------:R-:W-:Y:S01]  /*0e20*/  LOP3.LUT R6, R2, 0x30, RZ, 0xfc, !PT ;  /* 0x0000003002067812 */ /* 0x000fe200078efcff */
[--C-:B------:R-:W-:Y:S01]  /*0e30*/  @!P4 IMAD.IADD R26, R26, 0x1, -R4.reuse ;  /* 0x000000011a1ac824 */ /* 0x100fe200078e0a04 */
[----:B------:R1:W-:Y:S01]  /*0e40*/  STL [R1+0xb3c], R18 ;  /* 0x000b3c1201007387 */ /* 0x0003e20000100800 */
[----:B------:R-:W-:Y:S01]  /*0e50*/  @!P6 IMAD.IADD R21, R21, 0x1, -R4 ;  /* 0x000000011515e824 */ /* 0x000fe200078e0a04 */
[C---:B------:R-:W-:Y:S01]  /*0e60*/  ISETP.GT.U32.AND P4, PT, R4.reuse, R20, PT ;  /* 0x000000140400720c */ /* 0x040fe20003f84070 */
[----:B------:R-:W-:Y:S01]  /*0e70*/  @!P2 IMAD.MOV R25, RZ, RZ, -R25 ;  /* 0x000000ffff19a224 */ /* 0x000fe200078e0a19 */
[C---:B------:R-:W-:Y:S01]  /*0e80*/  ISETP.GT.U32.AND P6, PT, R4.reuse, R23, PT ;  /* 0x000000170400720c */ /* 0x040fe20003fc4070 */
[----:B------:R-:W-:Y:S01]  /*0e90*/  IMAD.MOV.U32 R5, RZ, RZ, R10 ;  /* 0x000000ffff057224 */ /* 0x000fe200078e000a */
[----:B------:R-:W-:Y:S01]  /*0ea0*/  ISETP.GT.U32.AND P2, PT, R4, R16, PT ;  /* 0x000000100400720c */ /* 0x000fe20003f44070 */
[----:B------:R-:W-:Y:S01]  /*0eb0*/  @!P1 IMAD.MOV R21, RZ, RZ, -R21 ;  /* 0x000000ffff159224 */ /* 0x000fe200078e0a15 */
[----:B------:R-:W-:Y:S01]  /*0ec0*/  IABS R14, R6 ;  /* 0x00000006000e7213 */ /* 0x000fe20000000000 */
[----:B------:R-:W-:Y:S01]  /*0ed0*/  @!P3 IMAD.MOV R26, RZ, RZ, -R26 ;  /* 0x000000ffff1ab224 */ /* 0x000fe200078e0a1a */
[----:B------:R-:W-:Y:S01]  /*0ee0*/  STL [R1+0xb40], R25 ;  /* 0x000b401901007387 */ /* 0x000fe20000100800 */
[----:B------:R-:W-:Y:S01]  /*0ef0*/  IMAD.HI.U32 R10, R0, R5, RZ ;  /* 0x00000005000a7227 */ /* 0x000fe200078e00ff */
[----:B-1----:R-:W-:-:S02]  /*0f00*/  LOP3.LUT R18, R2, 0x6c, RZ, 0xfc, !PT ;  /* 0x0000006c02127812 */ /* 0x002fc400078efcff */
[----:B------:R1:W-:Y:S01]  /*0f10*/  STL [R1+0xb44], R21 ;  /* 0x000b441501007387 */ /* 0x0003e20000100800 */
[--C-:B------:R-:W-:Y:S02]  /*0f20*/  @!P4 IMAD.IADD R20, R20, 0x1, -R4.reuse ;  /* 0x000000011414c824 */ /* 0x100fe400078e0a04 */
[----:B------:R-:W-:Y:S01]  /*0f30*/  @!P6 IMAD.IADD R23, R23, 0x1, -R4 ;  /* 0x000000011717e824 */ /* 0x000fe200078e0a04 */
[----:B------:R-:W-:Y:S01]  /*0f40*/  ISETP.GE.AND P6, PT, R3, RZ, PT ;  /* 0x000000ff0300720c */ /* 0x000fe20003fc6270 */
[----:B------:R-:W-:Y:S01]  /*0f50*/  IMAD.HI.U32 R3, R0, R17, RZ ;  /* 0x0000001100037227 */ /* 0x000fe200078e00ff */
[C---:B------:R-:W-:Y:S01]  /*0f60*/  ISETP.GT.U32.AND P3, PT, R4.reuse, R20, PT ;  /* 0x000000140400720c */ /* 0x040fe20003f64070 */
[----:B------:R-:W-:Y:S01]  /*0f70*/  STL [R1+0xb48], R26 ;  /* 0x000b481a01007387 */ /* 0x000fe20000100800 */
[----:B------:R-:W-:Y:S01]  /*0f80*/  ISETP.GT.U32.AND P1, PT, R4, R23, PT ;  /* 0x000000170400720c */ /* 0x000fe20003f24070 */
[----:B------:R-:W-:Y:S01]  /*0f90*/  IMAD.MOV R3, RZ, RZ, -R3 ;  /* 0x000000ffff037224 */ /* 0x000fe200078e0a03 */
[----:B-1----:R-:W-:Y:S01]  /*0fa0*/  LOP3.LUT R21, R2, 0x68, RZ, 0xfc, !PT ;  /* 0x0000006802157812 */ /* 0x002fe200078efcff */
[----:B------:R-:W-:-:S02]  /*0fb0*/  IMAD.MOV R10, RZ, RZ, -R10 ;  /* 0x000000ffff0a7224 */ /* 0x000fc400078e0a0a */
[----:B------:R-:W-:Y:S01]  /*0fc0*/  IMAD R17, R4, R3, R17 ;  /* 0x0000000304117224 */ /* 0x000fe200078e0211 */
[----:B------:R-:W-:Y:S01]  /*0fd0*/  LOP3.LUT R3, R2, 0x38, RZ, 0xfc, !PT ;  /* 0x0000003802037812 */ /* 0x000fe200078efcff */
[----:B------:R-:W-:Y:S01]  /*0fe0*/  IMAD R5, R4, R10, R5 ;  /* 0x0000000a04057224 */ /* 0x000fe200078e0205 */
[----:B------:R-:W-:Y:S01]  /*0ff0*/  LOP3.LUT R10, R2, 0x3c, RZ, 0xfc, !PT ;  /* 0x0000003c020a7812 */ /* 0x000fe200078efcff */
[--C-:B------:R-:W-:Y:S01]  /*1000*/  @!P2 IMAD.IADD R16, R16, 0x1, -R4.reuse ;  /* 0x000000011010a824 */ /* 0x100fe200078e0a04 */
[----:B------:R-:W-:Y:S01]  /*1010*/  ISETP.GE.AND P2, PT, R9, RZ, PT ;  /* 0x000000ff0900720c */ /* 0x000fe20003f46270 */
[----:B------:R-:W-:Y:S01]  /*1020*/  @!P3 IMAD.IADD R20, R20, 0x1, -R4 ;  /* 0x000000011414b824 */ /* 0x000fe200078e0a04 */
[----:B------:R-:W-:Y:S01]  /*1030*/  ISETP.GT.U32.AND P3, PT, R4, R17, PT ;  /* 0x000000110400720c */ /* 0x000fe20003f64070 */
[----:B------:R-:W-:Y:S01]  /*1040*/  IMAD.HI.U32 R9, R0, R14, RZ ;  /* 0x0000000e00097227 */ /* 0x000fe200078e00ff */
[----:B------:R-:W-:Y:S02]  /*1050*/  ISETP.GT.U32.AND P4, PT, R4, R5, PT ;  /* 0x000000050400720c */ /* 0x000fe40003f84070 */
[----:B------:R-:W-:Y:S01]  /*1060*/  IABS R13, R10 ;  /* 0x0000000a000d7213 */ /* 0x000fe20000000000 */
[----:B------:R-:W-:Y:S01]  /*1070*/  IMAD.MOV R9, RZ, RZ, -R9 ;  /* 0x000000ffff097224 */ /* 0x000fe200078e0a09 */
[----:B------:R-:W-:Y:S01]  /*1080*/  IABS R11, R3 ;  /* 0x00000003000b7213 */ /* 0x000fe20000000000 */
[----:B------:R-:W-:-:S02]  /*1090*/  @!P5 IMAD.MOV R16, RZ, RZ, -R16 ;  /* 0x000000ffff10d224 */ /* 0x000fc400078e0a10 */
[----:B------:R-:W-:Y:S01]  /*10a0*/  IMAD R14, R4, R9, R14 ;  /* 0x00000009040e7224 */ /* 0x000fe200078e020e */
[----:B------:R-:W-:Y:S01]  /*10b0*/  LOP3.LUT R9, R2, 0x40, RZ, 0xfc, !PT ;  /* 0x0000004002097812 */ /* 0x000fe200078efcff */
[--C-:B------:R-:W-:Y:S01]  /*10c0*/  @!P1 IMAD.IADD R23, R23, 0x1, -R4.reuse ;  /* 0x0000000117179824 */ /* 0x100fe200078e0a04 */
[----:B------:R-:W-:Y:S01]  /*10d0*/  ISETP.GE.AND P1, PT, R8, RZ, PT ;  /* 0x000000ff0800720c */ /* 0x000fe20003f26270 */
[--C-:B------:R-:W-:Y:S01]  /*10e0*/  @!P3 IMAD.IADD R17, R17, 0x1, -R4.reuse ;  /* 0x000000011111b824 */ /* 0x100fe200078e0a04 */
[----:B------:R-:W-:Y:S01]  /*10f0*/  ISETP.GT.U32.AND P5, PT, R4, R14, PT ;  /* 0x0000000e0400720c */ /* 0x000fe20003fa4070 */
[----:B------:R-:W-:Y:S01]  /*1100*/  @!P4 IMAD.IADD R5, R5, 0x1, -R4 ;  /* 0x000000010505c824 */ /* 0x000fe200078e0a04 */
[----:B------:R-:W-:Y:S01]  /*1110*/  ISETP.GE.AND P4, PT, R6, RZ, PT ;  /* 0x000000ff0600720c */ /* 0x000fe20003f86270 */
[----:B------:R-:W-:Y:S01]  /*1120*/  IMAD.HI.U32 R6, R0, R13, RZ ;  /* 0x0000000d00067227 */ /* 0x000fe200078e00ff */
[----:B------:R-:W-:Y:S01]  /*1130*/  ISETP.GT.U32.AND P3, PT, R4, R17, PT ;  /* 0x000000110400720c */ /* 0x000fe20003f64070 */
[----:B------:R-:W-:Y:S01]  /*1140*/  STL [R1+0xb4c], R16 ;  /* 0x000b4c1001007387 */ /* 0x000fe20000100800 */
[----:B------:R-:W-:Y:S01]  /*1150*/  IABS R19, R9 ;  /* 0x0000000900137213 */ /* 0x000fe20000000000 */
[----:B------:R-:W-:-:S02]  /*1160*/  IMAD.MOV R6, RZ, RZ, -R6 ;  /* 0x000000ffff067224 */ /* 0x000fc400078e0a06 */
[----:B------:R-:W-:-:S04]  /*1170*/  IMAD.HI.U32 R8, R0, R11, RZ ;  /* 0x0000000b00087227 */ /* 0x000fc800078e00ff */
[----:B------:R-:W-:Y:S01]  /*1180*/  IMAD R13, R4, R6, R13 ;  /* 0x00000006040d7224 */ /* 0x000fe200078e020d */
[----:B------:R-:W-:Y:S01]  /*1190*/  LOP3.LUT R6, R2, 0x44, RZ, 0xfc, !PT ;  /* 0x0000004402067812 */ /* 0x000fe200078efcff */
[--C-:B------:R-:W-:Y:S01]  /*11a0*/  @!P5 IMAD.IADD R14, R14, 0x1, -R4.reuse ;  /* 0x000000010e0ed824 */ /* 0x100fe200078e0a04 */
[C---:B------:R-:W-:Y:S01]  /*11b0*/  ISETP.GT.U32.AND P5, PT, R4.reuse, R5, PT ;  /* 0x000000050400720c */ /* 0x040fe20003fa4070 */
[----:B------:R-:W-:Y:S01]  /*11c0*/  @!P3 IMAD.IADD R17, R17, 0x1, -R4 ;  /* 0x000000011111b824 */ /* 0x000fe200078e0a04 */
[C---:B------:R-:W-:Y:S01]  /*11d0*/  ISETP.GT.U32.AND P3, PT, R4.reuse, R13, PT ;  /* 0x0000000d0400720c */ /* 0x040fe20003f64070 */
[----:B------:R-:W-:Y:S01]  /*11e0*/  @!P2 IMAD.MOV R23, RZ, RZ, -R23 ;  /* 0x000000ffff17a224 */ /* 0x000fe200078e0a17 */
[C---:B------:R-:W-:Y:S01]  /*11f0*/  ISETP.GT.U32.AND P2, PT, R4.reuse, R14, PT ;  /* 0x0000000e0400720c */ /* 0x040fe20003f44070 */
[----:B------:R-:W-:Y:S02]  /*1200*/  IMAD.MOV R8, RZ, RZ, -R8 ;  /* 0x000000ffff087224 */ /* 0x000fe400078e0a08 */
[----:B------:R-:W-:Y:S01]  /*1210*/  @!P6 IMAD.MOV R20, RZ, RZ, -R20 ;  /* 0x000000ffff14e224 */ /* 0x000fe200078e0a14 */
[----:B------:R-:W-:Y:S01]  /*1220*/  STL [R1+0xb50], R23 ;  /* 0x000b501701007387 */ /* 0x000fe20000100800 */
[----:B------:R-:W-:-:S02]  /*1230*/  IMAD R11, R4, R8, R11 ;  /* 0x00000008040b7224 */ /* 0x000fc400078e020b */
[----:B------:R-:W-:Y:S01]  /*1240*/  IMAD.HI.U32 R8, R0, R19, RZ ;  /* 0x0000001300087227 */ /* 0x000fe200078e00ff */
[----:B------:R-:W-:Y:S02]  /*1250*/  STL [R1+0xb54], R20 ;  /* 0x000b541401007387 */ /* 0x000fe40000100800 */
[----:B------:R-:W-:Y:S01]  /*1260*/  ISETP.GT.U32.AND P6, PT, R4, R11, PT ;  /* 0x0000000b0400720c */ /* 0x000fe20003fc4070 */
[--C-:B------:R-:W-:Y:S01]  /*1270*/  @!P5 IMAD.IADD R5, R5, 0x1, -R4.reuse ;  /* 0x000000010505d824 */ /* 0x100fe200078e0a04 */
[----:B------:R-:W-:Y:S01]  /*1280*/  ISETP.GE.AND P5, PT, R7, RZ, PT ;  /* 0x000000ff0700720c */ /* 0x000fe20003fa6270 */
[--C-:B------:R-:W-:Y:S01]  /*1290*/  @!P3 IMAD.IADD R13, R13, 0x1, -R4.reuse ;  /* 0x000000010d0db824 */ /* 0x100fe200078e0a04 */
[----:B------:R-:W-:Y:S01]  /*12a0*/  IABS R7, R6 ;  /* 0x0000000600077213 */ /* 0x000fe20000000000 */
[----:B------:R-:W-:Y:S01]  /*12b0*/  @!P2 IMAD.IADD R14, R14, 0x1, -R4 ;  /* 0x000000010e0ea824 */ /* 0x000fe200078e0a04 */
[----:B------:R-:W-:Y:S01]  /*12c0*/  ISETP.GE.AND P2, PT, R3, RZ, PT ;  /* 0x000000ff0300720c */ /* 0x000fe20003f46270 */
[----:B------:R-:W-:Y:S01]  /*12d0*/  IMAD.MOV R8, RZ, RZ, -R8 ;  /* 0x000000ffff087224 */ /* 0x000fe200078e0a08 */
[----:B------:R-:W-:Y:S01]  /*12e0*/  ISETP.GT.U32.AND P3, PT, R4, R13, PT ;  /* 0x0000000d0400720c */ /* 0x000fe20003f64070 */
[----:B------:R-:W-:Y:S01]  /*12f0*/  IMAD.HI.U32 R12, R0, R7, RZ ;  /* 0x00000007000c7227 */ /* 0x000fe200078e00ff */
[----:B------:R-:W-:-:S03]  /*1300*/  LOP3.LUT R3, R2, 0x48, RZ, 0xfc, !PT ;  /* 0x0000004802037812 */ /* 0x000fc600078efcff */
[C---:B------:R-:W-:Y:S01]  /*1310*/  IMAD R19, R4.reuse, R8, R19 ;  /* 0x0000000804137224 */ /* 0x040fe200078e0213 */
[----:B------:R-:W-:Y:S01]  /*1320*/  IABS R24, R3 ;  /* 0x0000000300187213 */ /* 0x000fe20000000000 */
[----:B------:R-:W-:Y:S02]  /*1330*/  IMAD.MOV.U32 R28, RZ, RZ, R14 ;  /* 0x000000ffff1c7224 */ /* 0x000fe400078e000e */
[----:B------:R-:W-:Y:S02]  /*1340*/  IMAD.MOV R12, RZ, RZ, -R12 ;  /* 0x000000ffff0c7224 */ /* 0x000fe400078e0a0c */
[----:B------:R-:W-:Y:S01]  /*1350*/  @!P4 IMAD.MOV R28, RZ, RZ, -R28 ;  /* 0x000000ffff1cc224 */ /* 0x000fe200078e0a1c */
[----:B------:R-:W-:Y:S01]  /*1360*/  ISETP.GT.U32.AND P4, PT, R4, R19, PT ;  /* 0x000000130400720c */ /* 0x000fe20003f84070 */
[--C-:B------:R-:W-:Y:S01]  /*1370*/  @!P6 IMAD.IADD R11, R11, 0x1, -R4.reuse ;  /* 0x000000010b0be824 */ /* 0x100fe200078e0a04 */
[----:B------:R-:W-:Y:S01]  /*1380*/  ISETP.GE.AND P6, PT, R10, RZ, PT ;  /* 0x000000ff0a00720c */ /* 0x000fe20003fc6270 */
[----:B------:R-:W-:Y:S01]  /*1390*/  IMAD R7, R4, R12, R7 ;  /* 0x0000000c04077224 */ /* 0x000fe200078e0207 */
[----:B------:R-:W-:Y:S01]  /*13a0*/  LOP3.LUT R10, R2, 0x4c, RZ, 0xfc, !PT ;  /* 0x0000004c020a7812 */ /* 0x000fe200078efcff */
[----:B------:R-:W-:Y:S01]  /*13b0*/  @!P1 IMAD.MOV R5, RZ, RZ, -R5 ;  /* 0x000000ffff059224 */ /* 0x000fe200078e0a05 */
[C---:B------:R-:W-:Y:S01]  /*13c0*/  ISETP.GT.U32.AND P1, PT, R4.reuse, R11, PT ;  /* 0x0000000b0400720c */ /* 0x040fe20003f24070 */
[--C-:B------:R-:W-:Y:S01]  /*13d0*/  @!P3 IMAD.IADD R13, R13, 0x1, -R4.reuse ;  /* 0x000000010d0db824 */ /* 0x100fe200078e0a04 */
[----:B------:R-:W-:Y:S01]  /*13e0*/  ISETP.GT.U32.AND P3, PT, R4, R7, PT ;  /* 0x000000070400720c */ /* 0x000fe20003f64070 */
[----:B------:R-:W-:Y:S01]  /*13f0*/  IMAD.MOV.U32 R22, RZ, RZ, R17 ;  /* 0x000000ffff167224 */ /* 0x000fe200078e0011 */
[----:B------:R-:W-:Y:S01]  /*1400*/  IABS R8, R10 ;  /* 0x0000000a00087213 */ /* 0x000fe20000000000 */
[----:B------:R-:W-:Y:S01]  /*1410*/  IMAD.HI.U32 R14, R0, R24, RZ ;  /* 0x00000018000e7227 */ /* 0x000fe200078e00ff */
[----:B------:R-:W-:Y:S03]  /*1420*/  STL [R1+0x14], R28 ;  /* 0x0000141c01007387 */ /* 0x000fe60000100800 */
[----:B------:R-:W-:-:S02]  /*1430*/  @!P4 IMAD.IADD R19, R19, 0x1, -R4 ;  /* 0x000000011313c824 */ /* 0x000fc400078e0a04 */
[----:B------:R-:W-:Y:S01]  /*1440*/  @!P5 IMAD.MOV R22, RZ, RZ, -R22 ;  /* 0x000000ffff16d224 */ /* 0x000fe200078e0a16 */
[----:B------:R-:W-:Y:S01]  /*1450*/  ISETP.GE.AND P5, PT, R9, RZ, PT ;  /* 0x000000ff0900720c */ /* 0x000fe20003fa6270 */
[--C-:B------:R-:W-:Y:S01]  /*1460*/  @!P1 IMAD.IADD R11, R11, 0x1, -R4.reuse ;  /* 0x000000010b0b9824 */ /* 0x100fe200078e0a04 */
[----:B------:R-:W-:Y:S01]  /*1470*/  ISETP.GT.U32.AND P4, PT, R4, R19, PT ;  /* 0x000000130400720c */ /* 0x000fe20003f84070 */
[----:B------:R-:W-:Y:S01]  /*1480*/  @!P3 IMAD.IADD R7, R7, 0x1, -R4 ;  /* 0x000000010707b824 */ /* 0x000fe200078e0a04 */
[----:B------:R-:W-:Y:S01]  /*1490*/  ISETP.GE.AND P1, PT, R6, RZ, PT ;  /* 0x000000ff0600720c */ /* 0x000fe20003f26270 */
[----:B------:R-:W-:Y:S01]  /*14a0*/  IMAD.HI.U32 R6, R0, R8, RZ ;  /* 0x0000000800067227 */ /* 0x000fe200078e00ff */
[----:B------:R1:W-:Y:S02]  /*14b0*/  STL [R1+0x10], R22 ;  /* 0x0000101601007387 */ /* 0x0003e40000100800 */
[----:B------:R-:W-:Y:S01]  /*14c0*/  ISETP.GT.U32.AND P3, PT, R4, R7, PT ;  /* 0x000000070400720c */ /* 0x000fe20003f64070 */
[----:B------:R-:W-:Y:S01]  /*14d0*/  @!P6 IMAD.MOV R13, RZ, RZ, -R13 ;  /* 0x000000ffff0de224 */ /* 0x000fe200078e0a0d */
[----:B------:R-:W-:Y:S01]  /*14e0*/  ISETP.GE.AND P6, PT, R3, RZ, PT ;  /* 0x000000ff0300720c */ /* 0x000fe20003fc6270 */
[----:B------:R-:W-:Y:S01]  /*14f0*/  IMAD.MOV R6, RZ, RZ, -R6 ;  /* 0x000000ffff067224 */ /* 0x000fe200078e0a06 */
[C---:B------:R-:W-:Y:S01]  /*1500*/  LOP3.LUT R3, R2.reuse, 0x54, RZ, 0xfc, !PT ;  /* 0x0000005402037812 */ /* 0x040fe200078efcff */
[----:B------:R-:W-:Y:S01]  /*1510*/  IMAD.MOV R9, RZ, RZ, -R14 ;  /* 0x000000ffff097224 */ /* 0x000fe200078e0a0e */
[----:B------:R-:W-:Y:S01]  /*1520*/  LOP3.LUT R14, R2, 0x50, RZ, 0xfc, !PT ;  /* 0x00000050020e7812 */ /* 0x000fe200078efcff */
[C---:B------:R-:W-:Y:S01]  /*1530*/  IMAD R8, R4.reuse, R6, R8 ;  /* 0x0000000604087224 */ /* 0x040fe200078e0208 */
[----:B------:R-:W-:Y:S01]  /*1540*/  IABS R6, R3 ;  /* 0x0000000300067213 */ /* 0x000fe20000000000 */
[----:B------:R-:W-:Y:S01]  /*1550*/  @!P4 IMAD.IADD R19, R19, 0x1, -R4 ;  /* 0x000000011313c824 */ /* 0x000fe200078e0a04 */
[----:B------:R-:W-:Y:S01]  /*1560*/  IABS R17, R14 ;  /* 0x0000000e00117213 */ /* 0x000fe20000000000 */
[----:B------:R-:W-:Y:S01]  /*1570*/  IMAD R24, R4, R9, R24 ;  /* 0x0000000904187224 */ /* 0x000fe200078e0218 */
[----:B------:R-:W-:Y:S01]  /*1580*/  LOP3.LUT R9, R2, 0x58, RZ, 0xfc, !PT ;  /* 0x0000005802097812 */ /* 0x000fe200078efcff */
[----:B------:R-:W-:Y:S01]  /*1590*/  @!P5 IMAD.MOV R19, RZ, RZ, -R19 ;  /* 0x000000ffff13d224 */ /* 0x000fe200078e0a13 */
[----:B------:R-:W-:Y:S01]  /*15a0*/  ISETP.GE.AND P5, PT, R10, RZ, PT ;  /* 0x000000ff0a00720c */ /* 0x000fe20003fa6270 */
[----:B------:R-:W-:Y:S01]  /*15b0*/  IMAD.HI.U32 R10, R0, R6, RZ ;  /* 0x00000006000a7227 */ /* 0x000fe200078e00ff */
[----:B------:R-:W-:Y:S01]  /*15c0*/  IABS R12, R9 ;  /* 0x00000009000c7213 */ /* 0x000fe20000000000 */
[----:B------:R-:W-:Y:S01]  /*15d0*/  STL [R1+0x2c], R15 ;  /* 0x00002c0f01007387 */ /* 0x000fe20000100800 */
[----:B------:R-:W-:Y:S01]  /*15e0*/  ISETP.GT.U32.AND P4, PT, R4, R8, PT ;  /* 0x000000080400720c */ /* 0x000fe20003f84070 */
[----:B------:R-:W-:Y:S01]  /*15f0*/  @!P3 IMAD.IADD R7, R7, 0x1, -R4 ;  /* 0x000000010707b824 */ /* 0x000fe200078e0a04 */
[----:B------:R-:W-:Y:S01]  /*1600*/  ISETP.GE.AND P3, PT, R14, RZ, PT ;  /* 0x000000ff0e00720c */ /* 0x000fe20003f66270 */
[----:B------:R-:W-:-:S02]  /*1610*/  IMAD.MOV R14, RZ, RZ, -R10 ;  /* 0x000000ffff0e7224 */ /* 0x000fc400078e0a0a */
[----:B------:R-:W-:-:S04]  /*1620*/  IMAD.HI.U32 R10, R0, R12, RZ ;  /* 0x0000000c000a7227 */ /* 0x000fc800078e00ff */
[----:B------:R-:W-:Y:S02]  /*1630*/  IMAD.MOV R10, RZ, RZ, -R10 ;  /* 0x000000ffff0a7224 */ /* 0x000fe400078e0a0a */
[----:B------:R-:W-:Y:S01]  /*1640*/  @!P1 IMAD.MOV R7, RZ, RZ, -R7 ;  /* 0x000000ffff079224 */ /* 0x000fe200078e0a07 */
[----:B------:R-:W-:Y:S01]  /*1650*/  ISETP.GE.AND P1, PT, R3, RZ, PT ;  /* 0x000000ff0300720c */ /* 0x000fe20003f26270 */
[----:B------:R-:W-:Y:S01]  /*1660*/  IMAD R12, R4, R10, R12 ;  /* 0x0000000a040c7224 */ /* 0x000fe200078e020c */
[C---:B------:R-:W-:Y:S01]  /*1670*/  LOP3.LUT R3, R2.reuse, 0x60, RZ, 0xfc, !PT ;  /* 0x0000006002037812 */ /* 0x040fe200078efcff */
[----:B------:R-:W-:Y:S01]  /*1680*/  @!P2 IMAD.MOV R11, RZ, RZ, -R11 ;  /* 0x000000ffff0ba224 */ /* 0x000fe200078e0a0b */
[----:B------:R-:W-:Y:S01]  /*1690*/  LOP3.LUT R10, R2, 0x64, RZ, 0xfc, !PT ;  /* 0x00000064020a7812 */ /* 0x000fe200078efcff */
[----:B-1----:R-:W-:Y:S01]  /*16a0*/  IMAD.HI.U32 R22, R0, R17, RZ ;  /* 0x0000001100167227 */ /* 0x002fe200078e00ff */
[----:B------:R-:W-:Y:S01]  /*16b0*/  ISETP.GT.U32.AND P2, PT, R4, R24, PT ;  /* 0x000000180400720c */ /* 0x000fe20003f44070 */
[----:B------:R1:W-:Y:S02]  /*16c0*/  STL [R1+0x24], R3 ;  /* 0x0000240301007387 */ /* 0x0003e40000100800 */
[----:B------:R-:W-:-:S02]  /*16d0*/  IMAD.MOV R22, RZ, RZ, -R22 ;  /* 0x000000ffff167224 */ /* 0x000fc400078e0a16 */
[----:B------:R2:W-:Y:S01]  /*16e0*/  STL [R1+0x38], R10 ;  /* 0x0000380a01007387 */ /* 0x0005e20000100800 */
[----:B------:R-:W-:Y:S02]  /*16f0*/  @!P4 IMAD.IADD R8, R8, 0x1, -R4 ;  /* 0x000000010808c824 */ /* 0x000fe400078e0a04 */
[C---:B------:R-:W-:Y:S01]  /*1700*/  IMAD R17, R4.reuse, R22, R17 ;  /* 0x0000001604117224 */ /* 0x040fe200078e0211 */
[----:B------:R-:W3:Y:S01]  /*1710*/  LDL.LU R26, [R1+0x3c] ;  /* 0x00003c00011a7983 */ /* 0x000ee20000300800 */
[C---:B------:R-:W-:Y:S01]  /*1720*/  IMAD R6, R4.reuse, R14, R6 ;  /* 0x0000000e04067224 */ /* 0x040fe200078e0206 */
[----:B------:R-:W-:Y:S02]  /*1730*/  ISETP.GT.U32.AND P4, PT, R4, R8, PT ;  /* 0x000000080400720c */ /* 0x000fe40003f84070 */
[----:B------:R-:W-:Y:S01]  /*1740*/  @!P2 IMAD.IADD R24, R24, 0x1, -R4 ;  /* 0x000000011818a824 */ /* 0x000fe200078e0a04 */
[----:B-1----:R-:W-:Y:S02]  /*1750*/  IABS R3, R3 ;  /* 0x0000000300037213 */ /* 0x002fe40000000000 */
[----:B------:R-:W-:-:S02]  /*1760*/  IABS R28, R21 ;  /* 0x00000015001c7213 */ /* 0x000fc40000000000 */
[----:B------:R-:W-:Y:S02]  /*1770*/  ISETP.GT.U32.AND P2, PT, R4, R24, PT ;  /* 0x000000180400720c */ /* 0x000fe40003f44070 */
[----:B--2---:R-:W-:-:S04]  /*1780*/  IABS R10, R10 ;  /* 0x0000000a000a7213 */ /* 0x004fc80000000000 */
[----:B------:R-:W-:Y:S01]  /*1790*/  @!P4 IMAD.IADD R8, R8, 0x1, -R4 ;  /* 0x000000010808c824 */ /* 0x000fe200078e0a04 */
[----:B------:R-:W-:Y:S02]  /*17a0*/  ISETP.GE.AND P4, PT, R9, RZ, PT ;  /* 0x000000ff0900720c */ /* 0x000fe40003f86270 */
[----:B------:R-:W-:-:S04]  /*17b0*/  IABS R9, R15 ;  /* 0x0000000f00097213 */ /* 0x000fc80000000000 */
[----:B------:R-:W-:Y:S01]  /*17c0*/  @!P2 IMAD.IADD R24, R24, 0x1, -R4 ;  /* 0x000000011818a824 */ /* 0x000fe200078e0a04 */
[----:B------:R-:W-:Y:S01]  /*17d0*/  ISETP.GT.U32.AND P2, PT, R4, R17, PT ;  /* 0x000000110400720c */ /* 0x000fe20003f44070 */
[----:B------:R-:W-:-:S04]  /*17e0*/  IMAD.HI.U32 R14, R0, R9, RZ ;  /* 0x00000009000e7227 */ /* 0x000fc800078e00ff */
[----:B------:R-:W-:Y:S01]  /*17f0*/  @!P6 IMAD.MOV R24, RZ, RZ, -R24 ;  /* 0x000000ffff18e224 */ /* 0x000fe200078e0a18 */
[----:B------:R-:W-:-:S07]  /*1800*/  ISETP.GT.U32.AND P6, PT, R4, R6, PT ;  /* 0x000000060400720c */ /* 0x000fce0003fc4070 */
[----:B------:R-:W-:-:S05]  /*1810*/  @!P2 IMAD.IADD R17, R17, 0x1, -R4 ;  /* 0x000000011111a824 */ /* 0x000fca00078e0a04 */
[----:B------:R-:W-:Y:S01]  /*1820*/  ISETP.GT.U32.AND P2, PT, R4, R17, PT ;  /* 0x000000110400720c */ /* 0x000fe20003f44070 */
[----:B------:R-:W-:Y:S02]  /*1830*/  @!P6 IMAD.IADD R6, R6, 0x1, -R4 ;  /* 0x000000010606e824 */ /* 0x000fe400078e0a04 */
[----:B------:R-:W-:-:S03]  /*1840*/  IMAD.HI.U32 R22, R0, R3, RZ ;  /* 0x0000000300167227 */ /* 0x000fc600078e00ff */
[----:B------:R-:W-:Y:S01]  /*1850*/  ISETP.GT.U32.AND P6, PT, R4, R6, PT ;  /* 0x000000060400720c */ /* 0x000fe20003fc4070 */
[----:B------:R-:W-:-:S06]  /*1860*/  IMAD.MOV R14, RZ, RZ, -R14 ;  /* 0x000000ffff0e7224 */ /* 0x000fcc00078e0a0e */
[----:B------:R-:W-:Y:S01]  /*1870*/  @!P2 IMAD.IADD R17, R17, 0x1, -R4 ;  /* 0x000000011111a824 */ /* 0x000fe200078e0a04 */
[C---:B------:R-:W-:Y:S01]  /*1880*/  ISETP.GT.U32.AND P2, PT, R4.reuse, R12, PT ;  /* 0x0000000c0400720c */ /* 0x040fe20003f44070 */
[----:B------:R-:W-:Y:S02]  /*1890*/  IMAD.MOV R22, RZ, RZ, -R22 ;  /* 0x000000ffff167224 */ /* 0x000fe400078e0a16 */
[C---:B------:R-:W-:Y:S02]  /*18a0*/  IMAD R9, R4.reuse, R14, R9 ;  /* 0x0000000e04097224 */ /* 0x040fe400078e0209 */
[----:B------:R-:W-:Y:S02]  /*18b0*/  IMAD R22, R4, R22, R3 ;  /* 0x0000001604167224 */ /* 0x000fe400078e0203 */
[----:B------:R-:W-:Y:S01]  /*18c0*/  @!P6 IMAD.IADD R6, R6, 0x1, -R4 ;  /* 0x000000010606e824 */ /* 0x000fe200078e0a04 */
[----:B------:R-:W-:Y:S01]  /*18d0*/  ISETP.GT.U32.AND P6, PT, R4, R9, PT ;  /* 0x000000090400720c */ /* 0x000fe20003fc4070 */
[----:B------:R-:W-:Y:S01]  /*18e0*/  IMAD.MOV.U32 R14, RZ, RZ, R28 ;  /* 0x000000ffff0e7224 */ /* 0x000fe200078e001c */
[----:B------:R-:W1:Y:S01]  /*18f0*/  S2R R27, SR_TID.X ;  /* 0x00000000001b7919 */ /* 0x000e620000002100 */
[----:B------:R-:W-:-:S04]  /*1900*/  IMAD.HI.U32 R28, R0, R10, RZ ;  /* 0x0000000a001c7227 */ /* 0x000fc800078e00ff */
[----:B------:R-:W-:Y:S01]  /*1910*/  @!P2 IMAD.IADD R12, R12, 0x1, -R4 ;  /* 0x000000010c0ca824 */ /* 0x000fe200078e0a04 */
[----:B------:R-:W-:Y:S01]  /*1920*/  ISETP.GT.U32.AND P2, PT, R4, R22, PT ;  /* 0x000000160400720c */ /* 0x000fe20003f44070 */
[----:B------:R-:W-:Y:S01]  /*1930*/  IMAD.MOV R3, RZ, RZ, -R28 ;  /* 0x000000ffff037224 */ /* 0x000fe200078e0a1c */
[----:B------:R-:W-:Y:S01]  /*1940*/  IABS R29, R18 ;  /* 0x00000012001d7213 */ /* 0x000fe20000000000 */
[----:B------:R-:W-:Y:S01]  /*1950*/  IMAD.HI.U32 R28, R0, R14, RZ ;  /* 0x0000000e001c7227 */ /* 0x000fe200078e00ff */
[----:B------:R-:W-:-:S03]  /*1960*/  LOP3.LUT R15, R2, 0x70, RZ, 0xfc, !PT ;  /* 0x00000070020f7812 */ /* 0x000fc600078efcff */
[----:B------:R-:W-:Y:S02]  /*1970*/  IMAD R10, R4, R3, R10 ;  /* 0x00000003040a7224 */ /* 0x000fe400078e020a */
[----:B------:R-:W-:Y:S02]  /*1980*/  IMAD.MOV R3, RZ, RZ, -R28 ;  /* 0x000000ffff037224 */ /* 0x000fe400078e0a1c */
[----:B------:R-:W-:-:S04]  /*1990*/  IMAD.HI.U32 R16, R0, R29, RZ ;  /* 0x0000001d00107227 */ /* 0x000fc800078e00ff */
[--C-:B------:R-:W-:Y:S02]  /*19a0*/  @!P6 IMAD.IADD R9, R9, 0x1, -R4.reuse ;  /* 0x000000010909e824 */ /* 0x100fe400078e0a04 */
[----:B------:R-:W-:Y:S02]  /*19b0*/  @!P2 IMAD.IADD R22, R22, 0x1, -R4 ;  /* 0x000000011616a824 */ /* 0x000fe400078e0a04 */
[C---:B------:R-:W-:Y:S01]  /*19c0*/  IMAD R14, R4.reuse, R3, R14 ;  /* 0x00000003040e7224 */ /* 0x040fe200078e020e */
[----:B------:R-:W-:Y:S01]  /*19d0*/  IABS R3, R15 ;  /* 0x0000000f00037213 */ /* 0x000fe20000000000 */
[----:B------:R-:W-:Y:S02]  /*19e0*/  IMAD.MOV R28, RZ, RZ, -R16 ;  /* 0x000000ffff1c7224 */ /* 0x000fe400078e0a10 */
[----:B------:R-:W-:Y:S01]  /*19f0*/  @!P5 IMAD.MOV R8, RZ, RZ, -R8 ;  /* 0x000000ffff08d224 */ /* 0x000fe200078e0a08 */
[C---:B------:R-:W-:Y:S01]  /*1a00*/  ISETP.GT.U32.AND P5, PT, R4.reuse, R12, PT ;  /* 0x0000000c0400720c */ /* 0x040fe20003fa4070 */
[C---:B------:R-:W-:Y:S01]  /*1a10*/  IMAD R29, R4.reuse, R28, R29 ;  /* 0x0000001c041d7224 */ /* 0x040fe200078e021d */
[----:B------:R-:W-:-:S02]  /*1a20*/  ISETP.GT.U32.AND P6, PT, R4, R9, PT ;  /* 0x000000090400720c */ /* 0x000fc40003fc4070 */
[----:B------:R-:W-:Y:S01]  /*1a30*/  ISETP.GT.U32.AND P2, PT, R4, R22, PT ;  /* 0x000000160400720c */ /* 0x000fe20003f44070 */
[----:B------:R-:W-:Y:S01]  /*1a40*/  IMAD.MOV.U32 R28, RZ, RZ, R3 ;  /* 0x000000ffff1c7224 */ /* 0x000fe200078e0003 */
[C---:B------:R-:W-:Y:S02]  /*1a50*/  LOP3.LUT R20, R2.reuse, 0x78, RZ, 0xfc, !PT ;  /* 0x0000007802147812 */ /* 0x040fe400078efcff */
[----:B------:R-:W-:Y:S01]  /*1a60*/  LOP3.LUT R25, R2, 0x74, RZ, 0xfc, !PT ;  /* 0x0000007402197812 */ /* 0x000fe200078efcff */
[----:B------:R-:W-:Y:S01]  /*1a70*/  IMAD.HI.U32 R2, R0, R28, RZ ;  /* 0x0000001c00027227 */ /* 0x000fe200078e00ff */
[----:B-1----:R-:W-:Y:S02]  /*1a80*/  LOP3.LUT R16, R27, 0x1ff, RZ, 0xc0, !PT ;  /* 0x000001ff1b107812 */ /* 0x002fe400078ec0ff */
[----:B------:R-:W2:Y:S01]  /*1a90*/  LDL.LU R27, [R1+0x40] ;  /* 0x00004000011b7983 */ /* 0x000ea20000300800 */
[----:B------:R-:W-:-:S03]  /*1aa0*/  IMAD.MOV R23, RZ, RZ, -R2 ;  /* 0x000000ffff177224 */ /* 0x000fc600078e0a02 */
[----:B------:R1:W-:Y:S01]  /*1ab0*/  STL [R1+0x18], R20 ;  /* 0x0000181401007387 */ /* 0x0003e20000100800 */
[--C-:B------:R-:W-:Y:S01]  /*1ac0*/  @!P5 IMAD.IADD R12, R12, 0x1, -R4.reuse ;  /* 0x000000010c0cd824 */ /* 0x100fe200078e0a04 */
[----:B------:R-:W-:Y:S01]  /*1ad0*/  ISETP.GT.U32.AND P5, PT, R4, R10, PT ;  /* 0x0000000a0400720c */ /* 0x000fe20003fa4070 */
[--C-:B------:R-:W-:Y:S01]  /*1ae0*/  @!P6 IMAD.IADD R9, R9, 0x1, -R4.reuse ;  /* 0x000000010909e824 */ /* 0x100fe200078e0a04 */
[----:B------:R-:W-:Y:S01]  /*1af0*/  IABS R3, R25 ;  /* 0x0000001900037213 */ /* 0x000fe20000000000 */
[----:B------:R-:W-:Y:S01]  /*1b00*/  @!P2 IMAD.IADD R22, R22, 0x1, -R4 ;  /* 0x000000011616a824 */ /* 0x000fe200078e0a04 */
[C---:B------:R-:W-:Y:S02]  /*1b10*/  ISETP.GT.U32.AND P6, PT, R4.reuse, R14, PT ;  /* 0x0000000e0400720c */ /* 0x040fe40003fc4070 */
[----:B-1----:R-:W-:Y:S01]  /*1b20*/  IABS R20, R20 ;  /* 0x0000001400147213 */ /* 0x002fe20000000000 */
[C---:B------:R-:W-:Y:S01]  /*1b30*/  IMAD R28, R4.reuse, R23, R28 ;  /* 0x00000017041c7224 */ /* 0x040fe200078e021c */
[----:B------:R-:W-:-:S03]  /*1b40*/  ISETP.GT.U32.AND P2, PT, R4, R29, PT ;  /* 0x0000001d0400720c */ /* 0x000fc60003f44070 */
[----:B------:R-:W-:Y:S02]  /*1b50*/  IMAD.MOV.U32 R2, RZ, RZ, R20 ;  /* 0x000000ffff027224 */ /* 0x000fe400078e0014 */
[----:B------:R-:W4:Y:S04]  /*1b60*/  LDL.LU R20, [R1+0xb54] ;  /* 0x000b540001147983 */ /* 0x000f280000300800 */
[----:B------:R-:W2:Y:S01]  /*1b70*/  LDL.LU R23, [R1+0xb50] ;  /* 0x000b500001177983 */ /* 0x000ea20000300800 */
[----:B---3--:R-:W-:Y:S02]  /*1b80*/  IMAD R4, R26, 0x200, R16 ;  /* 0x000002001a047824 */ /* 0x008fe400078e0210 */
[----:B------:R-:W-:-:S03]  /*1b90*/  IMAD.HI.U32 R16, R0, R3, RZ ;  /* 0x0000000300107227 */ /* 0x000fc600078e00ff */
[----:B------:R1:W-:Y:S01]  /*1ba0*/  STL [R1+0x930], R4 ;  /* 0x0009300401007387 */ /* 0x0003e20000100800 */
[----:B------:R-:W-:-:S04]  /*1bb0*/  IMAD.HI.U32 R26, R0, R2, RZ ;  /* 0x00000002001a7227 */ /* 0x000fc800078e00ff */
[----:B------:R-:W-:Y:S01]  /*1bc0*/  IMAD.MOV.U32 R0, RZ, RZ, R4 ;  /* 0x000000ffff007224 */ /* 0x000fe200078e0004 */
[----:B-1----:R-:W-:-:S05]  /*1bd0*/  IABS R4, c[0x0][0x17c] ;  /* 0x00005f0000047a13 */ /* 0x002fca0000000000 */
[--C-:B------:R-:W-:Y:S01]  /*1be0*/  @!P5 IMAD.IADD R10, R10, 0x1, -R4.reuse ;  /* 0x000000010a0ad824 */ /* 0x100fe200078e0a04 */
[----:B------:R-:W-:Y:S01]  /*1bf0*/  ISETP.GT.U32.AND P5, PT, R4, R28, PT ;  /* 0x0000001c0400720c */ /* 0x000fe20003fa4070 */
[----:B------:R-:W-:Y:S02]  /*1c00*/  @!P6 IMAD.IADD R14, R14, 0x1, -R4 ;  /* 0x000000010e0ee824 */ /* 0x000fe400078e0a04 */
[----:B------:R-:W3:Y:S02]  /*1c10*/  LDL.LU R4, [R1+0x2c] ;  /* 0x00002c0001047983 */ /* 0x000ee40000300800 */
[----:B---3--:R-:W-:Y:S02]  /*1c20*/  ISETP.GE.AND P6, PT, R4, RZ, PT ;  /* 0x000000ff0400720c */ /* 0x008fe40003fc6270 */
[----:B------:R-:W-:-:S05]  /*1c30*/  IABS R4, c[0x0][0x17c] ;  /* 0x00005f0000047a13 */ /* 0x000fca0000000000 */
[----:B------:R-:W-:Y:S02]  /*1c40*/  @!P2 IMAD.IADD R29, R29, 0x1, -R4 ;  /* 0x000000011d1da824 */ /* 0x000fe400078e0a04 */
[----:B------:R-:W3:Y:S01]  /*1c50*/  LDL.LU R4, [R1+0x24] ;  /* 0x0000240001047983 */ /* 0x000ee20000300800 */
[----:B------:R-:W-:Y:S01]  /*1c60*/  IABS R0, R0 ;  /* 0x0000000000007213 */ /* 0x000fe20000000000 */
[----:B------:R-:W-:Y:S02]  /*1c70*/  @!P3 IMAD.MOV R17, RZ, RZ, -R17 ;  /* 0x000000ffff11b224 */ /* 0x000fe400078e0a11 */
[----:B------:R-:W-:Y:S02]  /*1c80*/  IMAD.MOV R16, RZ, RZ, -R16 ;  /* 0x000000ffff107224 */ /* 0x000fe400078e0a10 */
[----:B------:R-:W-:Y:S02]  /*1c90*/  IMAD.MOV R26, RZ, RZ, -R26 ;  /* 0x000000ffff1a7224 */ /* 0x000fe400078e0a1a */
[----:B--2---:R-:W-:-:S04]  /*1ca0*/  IMAD.HI.U32 R27, R27, R0, RZ ;  /* 0x000000001b1b7227 */ /* 0x004fc800078e00ff */
[----:B------:R-:W-:Y:S02]  /*1cb0*/  IMAD.MOV R27, RZ, RZ, -R27 ;  /* 0x000000ffff1b7224 */ /* 0x000fe400078e0a1b */
[----:B------:R-:W-:Y:S02]  /*1cc0*/  @!P1 IMAD.MOV R6, RZ, RZ, -R6 ;  /* 0x000000ffff069224 */ /* 0x000fe400078e0a06 */
[----:B------:R-:W-:Y:S02]  /*1cd0*/  @!P4 IMAD.MOV R12, RZ, RZ, -R12 ;  /* 0x000000ffff0cc224 */ /* 0x000fe400078e0a0c */
[----:B------:R-:W-:Y:S01]  /*1ce0*/  @!P6 IMAD.MOV R9, RZ, RZ, -R9 ;  /* 0x000000ffff09e224 */ /* 0x000fe200078e0a09 */
[----:B---3--:R-:W-:Y:S02]  /*1cf0*/  ISETP.GE.AND P2, PT, R4, RZ, PT ;  /* 0x000000ff0400720c */ /* 0x008fe40003f46270 */
[----:B------:R-:W-:-:S04]  /*1d00*/  IABS R4, c[0x0][0x17c] ;  /* 0x00005f0000047a13 */ /* 0x000fc80000000000 */
[C---:B------:R-:W-:Y:S01]  /*1d10*/  ISETP.GT.U32.AND P3, PT, R4.reuse, R10, PT ;  /* 0x0000000a0400720c */ /* 0x040fe20003f64070 */
[C---:B------:R-:W-:Y:S02]  /*1d20*/  IMAD R3, R4.reuse, R16, R3 ;  /* 0x0000001004037224 */ /* 0x040fe400078e0203 */
[----:B------:R-:W-:Y:S01]  /*1d30*/  IMAD R2, R4, R26, R2 ;  /* 0x0000001a04027224 */ /* 0x000fe200078e0202 */
[----:B------:R-:W2:Y:S01]  /*1d40*/  LDL.LU R16, [R1+0xb4c] ;  /* 0x000b4c0001107983 */ /* 0x000ea20000300800 */
[----:B------:R-:W-:Y:S01]  /*1d50*/  @!P5 IMAD.IADD R28, R28, 0x1, -R4 ;  /* 0x000000011c1cd824 */ /* 0x000fe200078e0a04 */
[C---:B------:R-:W-:Y:S01]  /*1d60*/  ISETP.GT.U32.AND P1, PT, R4.reuse, R14, PT ;  /* 0x0000000e0400720c */ /* 0x040fe20003f24070 */
[----:B------:R-:W-:Y:S01]  /*1d70*/  @!P2 IMAD.MOV R22, RZ, RZ, -R22 ;  /* 0x000000ffff16a224 */ /* 0x000fe200078e0a16 */
[----:B------:R-:W3:Y:S01]  /*1d80*/  LDL.LU R26, [R1+0xb48] ;  /* 0x000b4800011a7983 */ /* 0x000ee20000300800 */
[C---:B------:R-:W-:Y:S02]  /*1d90*/  ISETP.GT.U32.AND P4, PT, R4.reuse, R29, PT ;  /* 0x0000001d0400720c */ /* 0x040fe40003f84070 */
[C---:B------:R-:W-:Y:S01]  /*1da0*/  ISETP.GT.U32.AND P5, PT, R4.reuse, R28, PT ;  /* 0x0000001c0400720c */ /* 0x040fe20003fa4070 */
[----:B------:R1:W-:Y:S01]  /*1db0*/  STL [R1+0x8], R27 ;  /* 0x0000081b01007387 */ /* 0x0003e20000100800 */
[----:B------:R-:W-:Y:S01]  /*1dc0*/  ISETP.GT.U32.AND P6, PT, R4, R3, PT ;  /* 0x000000030400720c */ /* 0x000fe20003fc4070 */
[----:B------:R-:W-:Y:S01]  /*1dd0*/  @!P3 IMAD.IADD R10, R10, 0x1, -R4 ;  /* 0x000000010a0ab824 */ /* 0x000fe200078e0a04 */
[----:B------:R-:W-:-:S02]  /*1de0*/  ISETP.GT.U32.AND P2, PT, R4, R2, PT ;  /* 0x000000020400720c */ /* 0x000fc40003f44070 */
[----:B------:R-:W2:Y:S02]  /*1df0*/  LDL.LU R4, [R1+0x38] ;  /* 0x0000380001047983 */ /* 0x000ea40000300800 */
[----:B--2---:R-:W-:Y:S02]  /*1e00*/  ISETP.GE.AND P3, PT, R4, RZ, PT ;  /* 0x000000ff0400720c */ /* 0x004fe40003f66270 */
[----:B------:R-:W-:-:S05]  /*1e10*/  IABS R4, c[0x0][0x17c] ;  /* 0x00005f0000047a13 */ /* 0x000fca0000000000 */
[----:B------:R-:W-:Y:S02]  /*1e20*/  @!P1 IMAD.IADD R14, R14, 0x1, -R4 ;  /* 0x000000010e0e9824 */ /* 0x000fe400078e0a04 */
[----:B------:R-:W2:Y:S01]  /*1e30*/  LDL.LU R4, [R1+0x8] ;  /* 0x0000080001047983 */ /* 0x000ea20000300800 */
[----:B-1----:R-:W-:Y:S02]  /*1e40*/  IABS R27, c[0x0][0x178] ;  /* 0x00005e00001b7a13 */ /* 0x002fe40000000000 */
[----:B------:R-:W-:Y:S01]  /*1e50*/  ISETP.GE.AND P1, PT, R21, RZ, PT ;  /* 0x000000ff1500720c */ /* 0x000fe20003f26270 */
[----:B------:R-:W-:Y:S01]  /*1e60*/  @!P3 IMAD.MOV R10, RZ, RZ, -R10 ;  /* 0x000000ffff0ab224 */ /* 0x000fe200078e0a0a */
[----:B------:R-:W3:Y:S11]  /*1e70*/  LDL.LU R21, [R1+0xb44] ;  /* 0x000b440001157983 */ /* 0x000ef60000300800 */
[----:B------:R-:W-:-:S02]  /*1e80*/  @!P1 IMAD.MOV R14, RZ, RZ, -R14 ;  /* 0x000000ffff0e9224 */ /* 0x000fc400078e0a0e */
[----:B--2---:R-:W-:Y:S01]  /*1e90*/  IMAD R0, R27, R4, R0 ;  /* 0x000000041b007224 */ /* 0x004fe200078e0200 */
[----:B------:R-:W-:-:S05]  /*1ea0*/  IABS R4, c[0x0][0x17c] ;  /* 0x00005f0000047a13 */ /* 0x000fca0000000000 */
[--C-:B------:R-:W-:Y:S01]  /*1eb0*/  @!P4 IMAD.IADD R29, R29, 0x1, -R4.reuse ;  /* 0x000000011d1dc824 */ /* 0x100fe200078e0a04 */
[----:B------:R-:W-:Y:S01]  /*1ec0*/  ISETP.GE.AND P4, PT, R18, RZ, PT ;  /* 0x000000ff1200720c */ /* 0x000fe20003f86270 */
[--C-:B------:R-:W-:Y:S02]  /*1ed0*/  @!P6 IMAD.IADD R3, R3, 0x1, -R4.reuse ;  /* 0x000000010303e824 */ /* 0x100fe400078e0a04 */
[----:B------:R-:W-:Y:S02]  /*1ee0*/  IMAD.MOV.U32 R18, RZ, RZ, c[0x0][0x180] ;  /* 0x00006000ff127624 */ /* 0x000fe400078e00ff */
[--C-:B------:R-:W-:Y:S01]  /*1ef0*/  @!P2 IMAD.IADD R2, R2, 0x1, -R4.reuse ;  /* 0x000000010202a824 */ /* 0x100fe200078e0a04 */
[----:B------:R-:W-:Y:S01]  /*1f00*/  ISETP.GT.U32.AND P2, PT, R4, R3, PT ;  /* 0x000000030400720c */ /* 0x000fe20003f44070 */
[----:B------:R-:W-:Y:S01]  /*1f10*/  @!P5 IMAD.IADD R28, R28, 0x1, -R4 ;  /* 0x000000011c1cd824 */ /* 0x000fe200078e0a04 */
[----:B------:R-:W-:-:S04]  /*1f20*/  IADD3 R4, R18, -0x5, RZ ;  /* 0xfffffffb12047810 */ /* 0x000fc80007ffe0ff */
[----:B------:R-:W-:Y:S02]  /*1f30*/  ISETP.GE.U32.AND P1, PT, R4, 0x7fffff7c, PT ;  /* 0x7fffff7c0400780c */ /* 0x000fe40003f26070 */
[----:B------:R-:W-:Y:S02]  /*1f40*/  IABS R4, c[0x0][0x17c] ;  /* 0x00005f0000047a13 */ /* 0x000fe40000000000 */
[----:B------:R-:W-:Y:S02]  /*1f50*/  ISETP.GE.AND P5, PT, R15, RZ, PT ;  /* 0x000000ff0f00720c */ /* 0x000fe40003fa6270 */
[----:B------:R-:W2:Y:S01]  /*1f60*/  LDL.LU R15, [R1+0x4] ;  /* 0x00000400010f7983 */ /* 0x000ea20000300800 */
[----:B------:R-:W-:-:S03]  /*1f70*/  ISETP.GT.U32.AND P3, PT, R4, R2, PT ;  /* 0x000000020400720c */ /* 0x000fc60003f64070 */
[----:B------:R-:W2:Y:S07]  /*1f80*/  LDL.LU R4, [R1+0x18] ;  /* 0x0000180001047983 */ /* 0x000eae0000300800 */
[----:B------:R-:W-:Y:S01]  /*1f90*/  @!P5 IMAD.MOV R28, RZ, RZ, -R28 ;  /* 0x000000ffff1cd224 */ /* 0x000fe200078e0a1c */
[----:B------:R-:W-:Y:S01]  /*1fa0*/  ISETP.GT.U32.AND P6, PT, R27, R0, PT ;  /* 0x000000001b00720c */ /* 0x000fe20003fc4070 */
[----:B------:R-:W-:-:S12]  /*1fb0*/  @!P4 IMAD.MOV R29, RZ, RZ, -R29 ;  /* 0x000000ffff1dc224 */ /* 0x000fd800078e0a1d */
[----:B------:R-:W-:-:S05]  /*1fc0*/  @!P6 IMAD.IADD R0, R0, 0x1, -R27 ;  /* 0x000000010000e824 */ /* 0x000fca00078e0a1b */
[----:B------:R-:W-:Y:S02]  /*1fd0*/  ISETP.GT.U32.AND P6, PT, R27, R0, PT ;  /* 0x000000001b00720c */ /* 0x000fe40003fc4070 */
[----:B------:R-:W-:Y:S02]  /*1fe0*/  ISETP.GE.AND P4, PT, R25, RZ, PT ;  /* 0x000000ff1900720c */ /* 0x000fe40003f86270 */
[----:B------:R-:W3:Y:S09]  /*1ff0*/  LDL.LU R25, [R1+0xb40] ;  /* 0x000b400001197983 */ /* 0x000ef20000300800 */
[----:B------:R-:W-:Y:S01]  /*2000*/  @!P6 IMAD.IADD R0, R0, 0x1, -R27 ;  /* 0x000000010000e824 */ /* 0x000fe200078e0a1b */
[----:B--2---:R-:W-:-:S02]  /*2010*/  ISETP.GE.AND P5, PT, R4, RZ, PT ;  /* 0x000000ff0400720c */ /* 0x004fc40003fa6270 */
[----:B------:R-:W-:-:S05]  /*2020*/  IABS R4, c[0x0][0x17c] ;  /* 0x00005f0000047a13 */ /* 0x000fca0000000000 */
[----:B------:R-:W-:Y:S01]  /*2030*/  @!P2 IMAD.IADD R3, R3, 0x1, -R4 ;  /* 0x000000010303a824 */ /* 0x000fe200078e0a04 */
[----:B------:R-:W-:-:S04]  /*2040*/  IADD3 R4, R18, -0x9, RZ ;  /* 0xfffffff712047810 */ /* 0x000fc80007ffe0ff */
[----:B------:R-:W-:Y:S02]  /*2050*/  ISETP.GE.U32.AND P2, PT, R4, 0x7fffff78, PT ;  /* 0x7fffff780400780c */ /* 0x000fe40003f46070 */
[----:B------:R-:W-:-:S05]  /*2060*/  IABS R4, c[0x0][0x17c] ;  /* 0x00005f0000047a13 */ /* 0x000fca0000000000 */
[----:B------:R-:W-:Y:S02]  /*2070*/  @!P3 IMAD.IADD R2, R2, 0x1, -R4 ;  /* 0x000000010202b824 */ /* 0x000fe400078e0a04 */
[----:B------:R-:W1:Y:S01]  /*2080*/  S2R R4, SR_TID.X ;  /* 0x0000000000047919 */ /* 0x000e620000002100 */
[----:B------:R-:W-:Y:S01]  /*2090*/  IADD3 R18, R18, -0xd, RZ ;  /* 0xfffffff312127810 */ /* 0x000fe20007ffe0ff */
[----:B------:R-:W-:-:S03]  /*20a0*/  @!P5 IMAD.MOV R2, RZ, RZ, -R2 ;  /* 0x000000ffff02d224 */ /* 0x000fc600078e0a02 */
[----:B------:R-:W-:Y:S02]  /*20b0*/  ISETP.GE.U32.AND P3, PT, R18, 0x7fffff74, PT ;  /* 0x7fffff741200780c */ /* 0x000fe40003f66070 */
[----:B------:R-:W2:Y:S01]  /*20c0*/  LDL.LU R18, [R1+0xb3c] ;  /* 0x000b3c0001127983 */ /* 0x000ea20000300800 */
[----:B------:R-:W-:-:S03]  /*20d0*/  @!P4 IMAD.MOV R3, RZ, RZ, -R3 ;  /* 0x000000ffff03c224 */ /* 0x000fc600078e0a03 */
[----:B------:R-:W2:Y:S01]  /*20e0*/  LDL.LU R27, [R1+0xb38] ;  /* 0x000b3800011b7983 */ /* 0x000ea20000300800 */
[----:B-1----:R-:W-:-:S05]  /*20f0*/  LOP3.LUT R4, R4, 0x7f, RZ, 0xc0, !PT ;  /* 0x0000007f04047812 */ /* 0x002fca00078ec0ff */
[----:B------:R-:W-:Y:S01]  /*2100*/  IMAD R4, R4, c[0x0][0x18c], RZ ;  /* 0x0000630004047a24 */ /* 0x000fe200078e02ff */
[----:B------:R1:W-:Y:S04]  /*2110*/  STL [R1+0xb18], R0 ;  /* 0x000b180001007387 */ /* 0x0003e80000100800 */
[----:B------:R-:W-:Y:S02]  /*2120*/  LEA R4, P5, R4, c[0x0][0x168], 0x2 ;  /* 0x00005a0004047a11 */ /* 0x000fe400078a10ff */
[----:B------:R-:W-:Y:S01]  /*2130*/  ISETP.NE.AND P4, PT, RZ, c[0x0][0x17c], PT ;  /* 0x00005f00ff007a0c */ /* 0x000fe20003f85270 */
[----:B-1----:R-:W2:Y:S04]  /*2140*/  LDL.LU R0, [R1] ;  /* 0x0000000001007983 */ /* 0x002ea80000300800 */
[----:B------:R1:W-:Y:S02]  /*2150*/  STL [R1+0xb20], R4 ;  /* 0x000b200401007387 */ /* 0x0003e40000100800 */
[----:B-1----:R-:W-:-:S04]  /*2160*/  LOP3.LUT R4, RZ, c[0x0][0x17c], RZ, 0x33, !PT ;  /* 0x00005f00ff047a12 */ /* 0x002fc800078e33ff */
[----:B------:R-:W-:-:S05]  /*2170*/  SEL R15, R4, R15, !P4 ;  /* 0x0000000f040f7207 */ /* 0x000fca0006000000 */
[----:B------:R1:W-:Y:S04]  /*2180*/  STL [R1+0x24], R15 ;  /* 0x0000240f01007387 */ /* 0x0003e80000100800 */
[----:B-1----:R-:W3:Y:S01]  /*2190*/  LDL.LU R15, [R1+0xb34] ;  /* 0x000b3400010f7983 */ /* 0x002ee20000300800 */
[----:B--2---:R-:W-:-:S05]  /*21a0*/  SEL R0, R4, R0, !P4 ;  /* 0x0000000004007207 */ /* 0x004fca0006000000 */
[----:B------:R3:W-:Y:S02]  /*21b0*/  STL [R1+0x20], R0 ;  /* 0x0000200001007387 */ /* 0x0007e40000100800 */
[C---:B---3--:R-:W-:Y:S02]  /*21c0*/  SEL R0, R4.reuse, R15, !P4 ;  /* 0x0000000f04007207 */ /* 0x048fe40006000000 */
[----:B------:R-:W2:Y:S04]  /*21d0*/  LDL.LU R15, [R1+0x10] ;  /* 0x00001000010f7983 */ /* 0x000ea80000300800 */
[----:B------:R1:W-:Y:S02]  /*21e0*/  STL [R1+0x1c], R0 ;  /* 0x00001c0001007387 */ /* 0x0003e40000100800 */
[----:B-1----:R-:W-:-:S02]  /*21f0*/  SEL R0, R4, R27, !P4 ;  /* 0x0000001b04007207 */ /* 0x002fc40006000000 */
[----:B------:R-:W3:Y:S04]  /*2200*/  LDL.LU R27, [R1+0x14] ;  /* 0x00001400011b7983 */ /* 0x000ee80000300800 */
[----:B------:R1:W-:Y:S04]  /*2210*/  STL [R1+0xb28], R0 ;  /* 0x000b280001007387 */ /* 0x0003e80000100800 */
[----:B-1----:R-:W2:Y:S04]  /*2220*/  LDL.LU R0, [R1+0x1c] ;  /* 0x00001c0001007983 */ /* 0x002ea80000300800 */
[----:B--2---:R1:W-:Y:S04]  /*2230*/  STL [R1+0xb2c], R0 ;  /* 0x000b2c0001007387 */ /* 0x0043e80000100800 */
[----:B-1----:R-:W2:Y:S01]  /*2240*/  LDL.LU R0, [R1+0x24] ;  /* 0x0000240001007983 */ /* 0x002ea20000300800 */
[----:B------:R-:W-:-:S02]  /*2250*/  SEL R18, R4, R18, !P4 ;  /* 0x0000001204127207 */ /* 0x000fc40006000000 */
[C---:B------:R-:W-:Y:S02]  /*2260*/  SEL R25, R4.reuse, R25, !P4 ;  /* 0x0000001904197207 */ /* 0x040fe40006000000 */
[C---:B------:R-:W-:Y:S02]  /*2270*/  SEL R21, R4.reuse, R21, !P4 ;  /* 0x0000001504157207 */ /* 0x040fe40006000000 */
[C---:B------:R-:W-:Y:S02]  /*2280*/  SEL R26, R4.reuse, R26, !P4 ;  /* 0x0000001a041a7207 */ /* 0x040fe40006000000 */
[C---:B------:R-:W-:Y:S02]  /*2290*/  SEL R16, R4.reuse, R16, !P4 ;  /* 0x0000001004107207 */ /* 0x040fe40006000000 */
[C---:B------:R-:W-:Y:S02]  /*22a0*/  SEL R23, R4.reuse, R23, !P4 ;  /* 0x0000001704177207 */ /* 0x040fe40006000000 */
[----:B----4-:R-:W-:-:S02]  /*22b0*/  SEL R20, R4, R20, !P4 ;  /* 0x0000001404147207 */ /* 0x010fc40006000000 */
[C---:B------:R-:W-:Y:S02]  /*22c0*/  SEL R5, R4.reuse, R5, !P4 ;  /* 0x0000000504057207 */ /* 0x040fe40006000000 */
[C---:B---3--:R-:W-:Y:S01]  /*22d0*/  SEL R27, R4.reuse, R27, !P4 ;  /* 0x0000001b041b7207 */ /* 0x048fe20006000000 */
[----:B--2---:R1:W-:Y:S04]  /*22e0*/  STL [R1+0xb30], R0 ;  /* 0x000b300001007387 */ /* 0x0043e80000100800 */
[----:B-1----:R-:W2:Y:S01]  /*22f0*/  LDL.LU R0, [R1+0x28] ;  /* 0x0000280001007983 */ /* 0x002ea20000300800 */
[C---:B------:R-:W-:Y:S02]  /*2300*/  SEL R15, R4.reuse, R15, !P4 ;  /* 0x0000000f040f7207 */ /* 0x040fe40006000000 */
[----:B------:R-:W-:-:S02]  /*2310*/  SEL R4, R4, R11, !P4 ;  /* 0x0000000b04047207 */ /* 0x000fc40006000000 */
[----:B------:R-:W-:Y:S01]  /*2320*/  LOP3.LUT R11, RZ, c[0x0][0x17c], RZ, 0x33, !PT ;  /* 0x00005f00ff0b7a12 */ /* 0x000fe200078e33ff */
[----:B------:R1:W-:Y:S03]  /*2330*/  STL [R1+0x14], R27 ;  /* 0x0000141b01007387 */ /* 0x0003e60000100800 */
[C---:B------:R-:W-:Y:S01]  /*2340*/  SEL R13, R11.reuse, R13, !P4 ;  /* 0x0000000d0b0d7207 */ /* 0x040fe20006000000 */
[----:B------:R3:W-:Y:S01]  /*2350*/  STL [R1+0xc], R4 ;  /* 0x00000c0401007387 */ /* 0x0007e20000100800 */
[----:B------:R-:W-:-:S03]  /*2360*/  SEL R9, R11, R9, !P4 ;  /* 0x000000090b097207 */ /* 0x000fc60006000000 */
[----:B------:R4:W-:Y:S01]  /*2370*/  STL [R1+0x8], R13 ;  /* 0x0000080d01007387 */ /* 0x0009e20000100800 */
[C---:B-1----:R-:W-:Y:S02]  /*2380*/  SEL R27, R11.reuse, R19, !P4 ;  /* 0x000000130b1b7207 */ /* 0x042fe40006000000 */
[C---:B---3--:R-:W-:Y:S01]  /*2390*/  SEL R4, R11.reuse, R7, !P4 ;  /* 0x000000070b047207 */ /* 0x048fe20006000000 */
[----:B----4-:R-:W3:Y:S04]  /*23a0*/  LDL.LU R13, [R1+0x14] ;  /* 0x00001400010d7983 */ /* 0x010ee80000300800 */
[----:B------:R-:W4:Y:S01]  /*23b0*/  LDL.LU R19, [R1+0xc] ;  /* 0x00000c0001137983 */ /* 0x000f220000300800 */
[----:B------:R-:W-:-:S03]  /*23c0*/  SEL R8, R11, R8, !P4 ;  /* 0x000000080b087207 */ /* 0x000fc60006000000 */
[----:B------:R1:W-:Y:S01]  /*23d0*/  STL [R1+0x4], R4 ;  /* 0x0000040401007387 */ /* 0x0003e20000100800 */
[C---:B------:R-:W-:Y:S02]  /*23e0*/  SEL R17, R11.reuse, R17, !P4 ;  /* 0x000000110b117207 */ /* 0x040fe40006000000 */
[C---:B------:R-:W-:Y:S02]  /*23f0*/  SEL R6, R11.reuse, R6, !P4 ;  /* 0x000000060b067207 */ /* 0x040fe40006000000 */
[C---:B------:R-:W-:Y:S02]  /*2400*/  SEL R12, R11.reuse, R12, !P4 ;  /* 0x0000000c0b0c7207 */ /* 0x040fe40006000000 */
[C---:B------:R-:W-:Y:S02]  /*2410*/  SEL R22, R11.reuse, R22, !P4 ;  /* 0x000000160b167207 */ /* 0x040fe40006000000 */
[C---:B-1----:R-:W-:Y:S02]  /*2420*/  SEL R4, R11.reuse, R24, !P4 ;  /* 0x000000180b047207 */ /* 0x042fe40006000000 */
[----:B------:R-:W3:Y:S01]  /*2430*/  LDL.LU R24, [R1+0x8] ;  /* 0x0000080001187983 */ /* 0x000ee20000300800 */
[----:B------:R-:W-:-:S02]  /*2440*/  SEL R10, R11, R10, !P4 ;  /* 0x0000000a0b0a7207 */ /* 0x000fc40006000000 */
[C---:B------:R-:W-:Y:S01]  /*2450*/  SEL R14, R11.reuse, R14, !P4 ;  /* 0x0000000e0b0e7207 */ /* 0x040fe20006000000 */
[----:B------:R1:W-:Y:S01]  /*2460*/  STL [R1+0xb24], R9 ;  /* 0x000b240901007387 */ /* 0x0003e20000100800 */
[C---:B------:R-:W-:Y:S02]  /*2470*/  SEL R29, R11.reuse, R29, !P4 ;  /* 0x0000001d0b1d7207 */ /* 0x040fe40006000000 */
[C---:B------:R-:W-:Y:S02]  /*2480*/  SEL R28, R11.reuse, R28, !P4 ;  /* 0x0000001c0b1c7207 */ /* 0x040fe40006000000 */
[C---:B------:R-:W-:Y:S02]  /*2490*/  SEL R3, R11.reuse, R3, !P4 ;  /* 0x000000030b037207 */ /* 0x040fe40006000000 */
[C---:B------:R-:W-:Y:S01]  /*24a0*/  SEL R7, R11.reuse, R2, !P4 ;  /* 0x000000020b077207 */ /* 0x040fe20006000000 */
[----:B-1----:R-:W3:Y:S01]  /*24b0*/  LDL.LU R9, [R1+0x20] ;  /* 0x0000200001097983 */ /* 0x002ee20000300800 */
[----:B--2---:R-:W-:-:S03]  /*24c0*/  SEL R11, R11, R0, !P4 ;  /* 0x000000000b0b7207 */ /* 0x004fc60006000000 */
[----:B------:R-:W2:Y:S02]  /*24d0*/  LDL.LU R0, [R1+0xb30] ;  /* 0x000b300001007983 */ /* 0x000ea40000300800 */
[----:B--2---:R-:W-:-:S05]  /*24e0*/  IMAD R0, R0, c[0x0][0x190], RZ ;  /* 0x0000640000007a24 */ /* 0x004fca00078e02ff */
[----:B------:R1:W-:Y:S04]  /*24f0*/  STL [R1+0x24], R0 ;  /* 0x0000240001007387 */ /* 0x0003e80000100800 */
[----:B-1----:R-:W2:Y:S01]  /*2500*/  LDL.LU R0, [R1+0xb2c] ;  /* 0x000b2c0001007983 */ /* 0x002ea20000300800 */
[----:B------:R-:W-:Y:S02]  /*2510*/  IMAD R21, R21, c[0x0][0x190], RZ ;  /* 0x0000640015157a24 */ /* 0x000fe400078e02ff */
[----:B------:R-:W-:Y:S02]  /*2520*/  IMAD R26, R26, c[0x0][0x190], RZ ;  /* 0x000064001a1a7a24 */ /* 0x000fe400078e02ff */
[----:B------:R-:W-:Y:S02]  /*2530*/  IMAD R27, R27, c[0x0][0x190], RZ ;  /* 0x000064001b1b7a24 */ /* 0x000fe400078e02ff */
[----:B---3--:R-:W-:-:S02]  /*2540*/  IMAD R9, R9, c[0x0][0x190], RZ ;  /* 0x0000640009097a24 */ /* 0x008fc400078e02ff */
[----:B--2---:R-:W-:-:S05]  /*2550*/  IMAD R0, R0, c[0x0][0x190], RZ ;  /* 0x0000640000007a24 */ /* 0x004fca00078e02ff */
[----:B------:R1:W-:Y:S04]  /*2560*/  STL [R1+0x1c], R0 ;  /* 0x00001c0001007387 */ /* 0x0003e80000100800 */
[----:B-1----:R-:W2:Y:S04]  /*2570*/  LDL.LU R0, [R1+0xb28] ;  /* 0x000b280001007983 */ /* 0x002ea80000300800 */
[----:B------:R1:W-:Y:S04]  /*2580*/  STL [R1+0xb1c], R21 ;  /* 0x000b1c1501007387 */ /* 0x0003e80000100800 */
[----:B-1----:R-:W3:Y:S04]  /*2590*/  LDL.LU R21, [R1+0x24] ;  /* 0x0000240001157983 */ /* 0x002ee80000300800 */
[----:B------:R1:W-:Y:S02]  /*25a0*/  STL.64 [R1+0xb10], R26 ;  /* 0x000b101a01007387 */ /* 0x0003e40000100a00 */
[----:B-1----:R-:W-:-:S02]  /*25b0*/  IMAD.MOV.U32 R27, RZ, RZ, R9 ;  /* 0x000000ffff1b7224 */ /* 0x002fc400078e0009 */
[----:B------:R-:W2:Y:S01]  /*25c0*/  LDL.LU R9, [R1+0xb24] ;  /* 0x000b240001097983 */ /* 0x000ea20000300800 */
[----:B------:R-:W-:Y:S02]  /*25d0*/  IMAD R13, R13, c[0x0][0x190], RZ ;  /* 0x000064000d0d7a24 */ /* 0x000fe400078e02ff */
[----:B------:R-:W-:Y:S01]  /*25e0*/  IMAD R12, R12, c[0x0][0x190], RZ ;  /* 0x000064000c0c7a24 */ /* 0x000fe200078e02ff */
[----:B------:R-:W3:Y:S01]  /*25f0*/  LDL.LU R26, [R1+0x4] ;  /* 0x00000400011a7983 */ /* 0x000ee20000300800 */
[----:B------:R-:W-:-:S03]  /*2600*/  IMAD R4, R4, c[0x0][0x190], RZ ;  /* 0x0000640004047a24 */ /* 0x000fc600078e02ff */
[----:B------:R1:W-:Y:S01]  /*2610*/  STL.64 [R1+0xb08], R12 ;  /* 0x000b080c01007387 */ /* 0x0003e20000100a00 */
[----:B------:R-:W-:-:S03]  /*2620*/  IMAD R8, R8, c[0x0][0x190], RZ ;  /* 0x0000640008087a24 */ /* 0x000fc600078e02ff */
[----:B-1----:R-:W3:Y:S01]  /*2630*/  LDL R12, [R1+0x930] ;  /* 0x00093000010c7983 */ /* 0x002ee20000100800 */
[----:B------:R-:W-:-:S03]  /*2640*/  IMAD.MOV.U32 R13, RZ, RZ, R4 ;  /* 0x000000ffff0d7224 */ /* 0x000fc600078e0004 */
[----:B------:R-:W4:Y:S04]  /*2650*/  LDL.LU R4, [R1+0xb20] ;  /* 0x000b200001047983 */ /* 0x000f280000300800 */
[----:B------:R-:W1:Y:S01]  /*2660*/  S2R R2, SR_TID.X ;  /* 0x0000000000027919 */ /* 0x000e620000002100 */
[----:B--2---:R-:W-:-:S05]  /*2670*/  IMAD R9, R9, c[0x0][0x190], RZ ;  /* 0x0000640009097a24 */ /* 0x004fca00078e02ff */
[----:B------:R2:W-:Y:S04]  /*2680*/  STL.64 [R1+0xaf0], R8 ;  /* 0x000af00801007387 */ /* 0x0005e80000100a00 */
[----:B--2---:R-:W2:Y:S01]  /*2690*/  LDL.LU R8, [R1+0x1c] ;  /* 0x00001c0001087983 */ /* 0x004ea20000300800 */
[----:B------:R-:W-:Y:S01]  /*26a0*/  IMAD R29, R29, c[0x0][0x190], RZ ;  /* 0x000064001d1d7a24 */ /* 0x000fe200078e02ff */
[----:B-1----:R-:W-:Y:S01]  /*26b0*/  LOP3.LUT R2, R2, 0x7f, RZ, 0xc0, !PT ;  /* 0x0000007f02027812 */ /* 0x002fe200078ec0ff */
[----:B------:R-:W-:Y:S02]  /*26c0*/  IMAD R28, R28, c[0x0][0x190], RZ ;  /* 0x000064001c1c7a24 */ /* 0x000fe400078e02ff */
[----:B---3--:R-:W-:Y:S02]  /*26d0*/  IMAD R26, R26, c[0x0][0x190], RZ ;  /* 0x000064001a1a7a24 */ /* 0x008fe400078e02ff */
[----:B------:R-:W-:Y:S01]  /*26e0*/  IMAD R2, R2, c[0x0][0x18c], RZ ;  /* 0x0000630002027a24 */ /* 0x000fe200078e02ff */
[----:B------:R1:W-:Y:S01]  /*26f0*/  STL.64 [R1+0xaf8], R28 ;  /* 0x000af81c01007387 */ /* 0x0003e20000100a00 */
[----:B------:R-:W-:Y:S01]  /*2700*/  IMAD.MOV.U32 R9, RZ, RZ, R12 ;  /* 0x000000ffff097224 */ /* 0x000fe200078e000c */
[----:B----4-:R-:W-:-:S02]  /*2710*/  LEA R12, P4, R21, R4, 0x2 ;  /* 0x00000004150c7211 */ /* 0x010fc400078810ff */
[----:B------:R-:W-:Y:S01]  /*2720*/  LEA.HI.X.SX32 R2, R2, c[0x0][0x16c], 0x2, P5 ;  /* 0x00005b0002027a11 */ /* 0x000fe200028f16ff */
[----:B------:R-:W-:Y:S02]  /*2730*/  IMAD R6, R6, c[0x0][0x190], RZ ;  /* 0x0000640006067a24 */ /* 0x000fe400078e02ff */
[----:B-1----:R-:W-:Y:S02]  /*2740*/  IMAD.MOV.U32 R28, RZ, RZ, R13 ;  /* 0x000000ffff1c7224 */ /* 0x002fe400078e000d */
[----:B------:R-:W-:Y:S02]  /*2750*/  IMAD.MOV.U32 R13, RZ, RZ, R27 ;  /* 0x000000ffff0d7224 */ /* 0x000fe400078e001b */
[----:B------:R-:W-:Y:S02]  /*2760*/  IMAD.MOV.U32 R29, RZ, RZ, R26 ;  /* 0x000000ffff1d7224 */ /* 0x000fe400078e001a */
[----:B------:R-:W-:Y:S01]  /*2770*/  IMAD.MOV.U32 R27, RZ, RZ, R13 ;  /* 0x000000ffff1b7224 */ /* 0x000fe200078e000d */
[----:B------:R-:W-:Y:S01]  /*2780*/  LEA R26, P6, R13, R4, 0x2 ;  /* 0x000000040d1a7211 */ /* 0x000fe200078c10ff */
[----:B------:R-:W-:Y:S01]  /*2790*/  IMAD R7, R7, c[0x0][0x190], RZ ;  /* 0x0000640007077a24 */ /* 0x000fe200078e02ff */
[-C--:B------:R-:W-:Y:S01]  /*27a0*/  LEA.HI.X.SX32 R13, R21, R2.reuse, 0x2, P4 ;  /* 0x00000002150d7211 */ /* 0x080fe200020f16ff */
[----:B------:R-:W-:Y:S01]  /*27b0*/  IMAD R0, R0, c[0x0][0x190], RZ ;  /* 0x0000640000007a24 */ /* 0x000fe200078e02ff */
[----:B------:R-:W-:Y:S01]  /*27c0*/  LEA.HI.X.SX32 R27, R27, R2, 0x2, P6 ;  /* 0x000000021b1b7211 */ /* 0x000fe200030f16ff */
[----:B------:R-:W-:Y:S01]  /*27d0*/  IMAD R18, R18, c[0x0][0x190], RZ ;  /* 0x0000640012127a24 */ /* 0x000fe200078e02ff */
[----:B------:R-:W-:Y:S04]  /*27e0*/  STL.64 [R1+0xb00], R6 ;  /* 0x000b000601007387 */ /* 0x000fe80000100a00 */
[----:B------:R-:W3:Y:S04]  /*27f0*/  LDL.LU R21, [R1+0xb1c] ;  /* 0x000b1c0001157983 */ /* 0x000ee80000300800 */
[----:B------:R1:W-:Y:S04]  /*2800*/  STL.64 [R1+0x490], R12 ;  /* 0x0004900c01007387 */ /* 0x0003e80000100a00 */
[----:B------:R4:W-:Y:S01]  /*2810*/  STL.64 [R1+0x498], R26 ;  /* 0x0004981a01007387 */ /* 0x0009e20000100a00 */
[----:B-1----:R-:W-:-:S02]  /*2820*/  LEA R12, P5, R0, R4, 0x2 ;  /* 0x00000004000c7211 */ /* 0x002fc400078a10ff */
[----:B----4-:R-:W-:Y:S02]  /*2830*/  LEA R26, P6, R18, R4, 0x2 ;  /* 0x00000004121a7211 */ /* 0x010fe400078c10ff */
[-C--:B------:R-:W-:Y:S02]  /*2840*/  LEA.HI.X.SX32 R13, R0, R2.reuse, 0x2, P5 ;  /* 0x00000002000d7211 */ /* 0x080fe400028f16ff */
[----:B------:R-:W-:Y:S02]  /*2850*/  LEA.HI.X.SX32 R27, R18, R2, 0x2, P6 ;  /* 0x00000002121b7211 */ /* 0x000fe400030f16ff */
[----:B--2---:R-:W-:-:S04]  /*2860*/  LEA R6, P4, R8, R4, 0x2 ;  /* 0x0000000408067211 */ /* 0x004fc800078810ff */
[----:B------:R-:W-:-:S05]  /*2870*/  LEA.HI.X.SX32 R7, R8, R2, 0x2, P4 ;  /* 0x0000000208077211 */ /* 0x000fca00020f16ff */
[----:B------:R-:W-:Y:S04]  /*2880*/  STL.64 [R1+0x478], R6 ;  /* 0x0004780601007387 */ /* 0x000fe80000100a00 */
[----:B------:R-:W2:Y:S04]  /*2890*/  LDL.LU R0, [R1+0xb18] ;  /* 0x000b180001007983 */ /* 0x000ea80000300800 */
[----:B------:R-:W-:Y:S04]  /*28a0*/  STL.64 [R1+0x488], R12 ;  /* 0x0004880c01007387 */ /* 0x000fe80000100a00 */
[----:B------:R1:W-:Y:S04]  /*28b0*/  STL.64 [R1+0x470], R26 ;  /* 0x0004701a01007387 */ /* 0x0003e80000100a00 */
[----:B-1----:R-:W4:Y:S01]  /*28c0*/  LDL.LU.64 R26, [R1+0xb10] ;  /* 0x000b1000011a7983 */ /* 0x002f220000300a00 */
[----:B------:R-:W-:Y:S01]  /*28d0*/  IMAD R25, R25, c[0x0][0x190], RZ ;  /* 0x0000640019197a24 */ /* 0x000fe200078e02ff */
[----:B---3--:R-:W-:-:S04]  /*28e0*/  LEA R12, P5, R21, R4, 0x2 ;  /* 0x00000004150c7211 */ /* 0x008fc800078a10ff */
[----:B------:R-:W-:Y:S01]  /*28f0*/  LEA R6, P4, R25, R4, 0x2 ;  /* 0x0000000419067211 */ /* 0x000fe200078810ff */
[----:B------:R-:W-:Y:S01]  /*2900*/  IMAD R16, R16, c[0x0][0x190], RZ ;  /* 0x0000640010107a24 */ /* 0x000fe200078e02ff */
[-C--:B------:R-:W-:Y:S02]  /*2910*/  LEA.HI.X.SX32 R13, R21, R2.reuse, 0x2, P5 ;  /* 0x00000002150d7211 */ /* 0x080fe400028f16ff */
[----:B------:R-:W-:Y:S01]  /*2920*/  LEA.HI.X.SX32 R7, R25, R2, 0x2, P4 ;  /* 0x0000000219077211 */ /* 0x000fe200020f16ff */
[----:B------:R-:W-:-:S04]  /*2930*/  IMAD R23, R23, c[0x0][0x190], RZ ;  /* 0x0000640017177a24 */ /* 0x000fc800078e02ff */
[----:B------:R1:W-:Y:S01]  /*2940*/  STL.64 [R1+0x480], R6 ;  /* 0x0004800601007387 */ /* 0x0003e20000100a00 */
[----:B------:R-:W-:-:S03]  /*2950*/  IMAD.MOV.U32 R18, RZ, RZ, R9 ;  /* 0x000000ffff127224 */ /* 0x000fc600078e0009 */
[----:B------:R3:W-:Y:S01]  /*2960*/  STL.64 [R1+0x460], R12 ;  /* 0x0004600c01007387 */ /* 0x0007e20000100a00 */
[CC--:B-1----:R-:W-:Y:S02]  /*2970*/  LEA R6, P4, R16.reuse, R4.reuse, 0x2 ;  /* 0x0000000410067211 */ /* 0x0c2fe400078810ff */
[C---:B---3--:R-:W-:Y:S02]  /*2980*/  LEA R12, P5, R23.reuse, R4, 0x2 ;  /* 0x00000004170c7211 */ /* 0x048fe400078a10ff */
[-C--:B------:R-:W-:Y:S02]  /*2990*/  LEA.HI.X.SX32 R7, R16, R2.reuse, 0x2, P4 ;  /* 0x0000000210077211 */ /* 0x080fe400020f16ff */
[----:B------:R-:W-:Y:S02]  /*29a0*/  LEA.HI.X.SX32 R13, R23, R2, 0x2, P5 ;  /* 0x00000002170d7211 */ /* 0x000fe400028f16ff */
[----:B----4-:R-:W-:-:S04]  /*29b0*/  LEA R8, P6, R26, R4, 0x2 ;  /* 0x000000041a087211 */ /* 0x010fc800078c10ff */
[----:B------:R-:W-:-:S05]  /*29c0*/  LEA.HI.X.SX32 R9, R26, R2, 0x2, P6 ;  /* 0x000000021a097211 */ /* 0x000fca00030f16ff */
[----:B------:R-:W-:Y:S04]  /*29d0*/  STL.64 [R1+0x468], R8 ;  /* 0x0004680801007387 */ /* 0x000fe80000100a00 */
[----:B------:R-:W-:Y:S04]  /*29e0*/  STL.64 [R1+0x450], R6 ;  /* 0x0004500601007387 */ /* 0x000fe80000100a00 */
[----:B------:R1:W-:Y:S04]  /*29f0*/  STL.64 [R1+0x458], R12 ;  /* 0x0004580c01007387 */ /* 0x0003e80000100a00 */
[----:B-1----:R-:W3:Y:S01]  /*2a00*/  LDL.LU.64 R12, [R1+0xb08] ;  /* 0x000b0800010c7983 */ /* 0x002ee20000300a00 */
[----:B------:R-:W-:-:S02]  /*2a10*/  IMAD R20, R20, c[0x0][0x190], RZ ;  /* 0x0000640014147a24 */ /* 0x000fc400078e02ff */
[----:B------:R-:W-:-:S03]  /*2a20*/  IMAD R5, R5, c[0x0][0x190], RZ ;  /* 0x0000640005057a24 */ /* 0x000fc600078e02ff */
[CC--:B------:R-:W-:Y:S01]  /*2a30*/  LEA R8, P6, R20.reuse, R4.reuse, 0x2 ;  /* 0x0000000414087211 */ /* 0x0c0fe200078c10ff */
[----:B------:R-:W-:Y:S01]  /*2a40*/  IMAD R15, R15, c[0x0][0x190], RZ ;  /* 0x000064000f0f7a24 */ /* 0x000fe200078e02ff */
[C---:B------:R-:W-:Y:S02]  /*2a50*/  LEA R6, P4, R5.reuse, R4, 0x2 ;  /* 0x0000000405067211 */ /* 0x040fe400078810ff */
[-C--:B------:R-:W-:Y:S01]  /*2a60*/  LEA.HI.X.SX32 R9, R20, R2.reuse, 0x2, P6 ;  /* 0x0000000214097211 */ /* 0x080fe200030f16ff */
[----:B------:R-:W-:Y:S01]  /*2a70*/  IMAD.MOV.U32 R16, RZ, RZ, R28 ;  /* 0x000000ffff107224 */ /* 0x000fe200078e001c */
[----:B------:R-:W-:Y:S01]  /*2a80*/  LEA.HI.X.SX32 R7, R5, R2, 0x2, P4 ;  /* 0x0000000205077211 */ /* 0x000fe200020f16ff */
[----:B------:R-:W-:Y:S02]  /*2a90*/  IMAD R19, R19, c[0x0][0x190], RZ ;  /* 0x0000640013137a24 */ /* 0x000fe400078e02ff */
[----:B------:R1:W-:Y:S01]  /*2aa0*/  STL.64 [R1+0x440], R8 ;  /* 0x0004400801007387 */ /* 0x0003e20000100a00 */
[----:B------:R-:W-:-:S02]  /*2ab0*/  IMAD.MOV.U32 R23, RZ, RZ, R29 ;  /* 0x000000ffff177224 */ /* 0x000fc400078e001d */
[----:B------:R-:W-:Y:S01]  /*2ac0*/  IMAD R24, R24, c[0x0][0x190], RZ ;  /* 0x0000640018187a24 */ /* 0x000fe200078e02ff */
[----:B------:R4:W-:Y:S01]  /*2ad0*/  STL.64 [R1+0x448], R6 ;  /* 0x0004480601007387 */ /* 0x0009e20000100a00 */
[----:B-1----:R-:W-:-:S04]  /*2ae0*/  LEA R8, P6, R15, R4, 0x2 ;  /* 0x000000040f087211 */ /* 0x002fc800078c10ff */
[----:B------:R-:W-:Y:S02]  /*2af0*/  LEA.HI.X.SX32 R9, R15, R2, 0x2, P6 ;  /* 0x000000020f097211 */ /* 0x000fe400030f16ff */
[----:B----4-:R-:W-:-:S04]  /*2b00*/  LEA R6, P4, R19, R4, 0x2 ;  /* 0x0000000413067211 */ /* 0x010fc800078810ff */
[----:B------:R-:W-:Y:S02]  /*2b10*/  LEA.HI.X.SX32 R7, R19, R2, 0x2, P4 ;  /* 0x0000000213077211 */ /* 0x000fe400020f16ff */
[-C--:B------:R-:W-:Y:S02]  /*2b20*/  LEA R20, P4, R23, R4.reuse, 0x2 ;  /* 0x0000000417147211 */ /* 0x080fe400078810ff */
[----:B---3--:R-:W-:-:S04]  /*2b30*/  LEA R28, P5, R13, R4, 0x2 ;  /* 0x000000040d1c7211 */ /* 0x008fc800078a10ff */
[----:B------:R-:W-:-:S05]  /*2b40*/  LEA.HI.X.SX32 R29, R13, R2, 0x2, P5 ;  /* 0x000000020d1d7211 */ /* 0x000fca00028f16ff */
[----:B------:R1:W-:Y:S04]  /*2b50*/  STL.64 [R1+0x430], R28 ;  /* 0x0004301c01007387 */ /* 0x0003e80000100a00 */
[----:B------:R3:W-:Y:S01]  /*2b60*/  STL.64 [R1+0x438], R8 ;  /* 0x0004380801007387 */ /* 0x0007e20000100a00 */
[CC--:B-1----:R-:W-:Y:S02]  /*2b70*/  LEA R28, P5, R24.reuse, R4.reuse, 0x2 ;  /* 0x00000004181c7211 */ /* 0x0c2fe400078a10ff */
[C---:B---3--:R-:W-:Y:S02]  /*2b80*/  LEA R8, P6, R27.reuse, R4, 0x2 ;  /* 0x000000041b087211 */ /* 0x048fe400078c10ff */
[-C--:B------:R-:W-:Y:S01]  /*2b90*/  LEA.HI.X.SX32 R29, R24, R2.reuse, 0x2, P5 ;  /* 0x00000002181d7211 */ /* 0x080fe200028f16ff */
[----:B------:R1:W-:Y:S01]  /*2ba0*/  STL.64 [R1+0x420], R6 ;  /* 0x0004200601007387 */ /* 0x0003e20000100a00 */
[----:B------:R-:W-:-:S03]  /*2bb0*/  LEA.HI.X.SX32 R9, R27, R2, 0x2, P6 ;  /* 0x000000021b097211 */ /* 0x000fc600030f16ff */
[----:B-1----:R-:W3:Y:S04]  /*2bc0*/  LDL.LU.64 R6, [R1+0xb00] ;  /* 0x000b000001067983 */ /* 0x002ee80000300a00 */
[----:B------:R1:W-:Y:S04]  /*2bd0*/  STL.64 [R1+0x428], R28 ;  /* 0x0004281c01007387 */ /* 0x0003e80000100a00 */
[----:B-1----:R-:W4:Y:S04]  /*2be0*/  LDL.LU.64 R28, [R1+0xaf8] ;  /* 0x000af800011c7983 */ /* 0x002f280000300a00 */
[----:B------:R-:W-:Y:S04]  /*2bf0*/  STL [R1+0x418], R20 ;  /* 0x0004181401007387 */ /* 0x000fe80000100800 */
[----:B------:R1:W-:Y:S04]  /*2c00*/  STL.64 [R1+0x410], R8 ;  /* 0x0004100801007387 */ /* 0x0003e80000100a00 */
[----:B-1----:R-:W2:Y:S01]  /*2c10*/  LDL.LU.64 R8, [R1+0xaf0] ;  /* 0x000af00001087983 */ /* 0x002ea20000300a00 */
[----:B------:R-:W-:Y:S01]  /*2c20*/  IMAD.MOV.U32 R24, RZ, RZ, R20 ;  /* 0x000000ffff187224 */ /* 0x000fe200078e0014 */
[----:B------:R-:W-:Y:S01]  /*2c30*/  LEA R20, P5, R16, R4, 0x2 ;  /* 0x0000000410147211 */ /* 0x000fe200078a10ff */
[----:B------:R-:W-:-:S02]  /*2c40*/  IMAD R17, R17, c[0x0][0x190], RZ ;  /* 0x0000640011117a24 */ /* 0x000fc400078e02ff */
[----:B------:R-:W-:Y:S01]  /*2c50*/  IMAD.MOV.U32 R25, RZ, RZ, R21 ;  /* 0x000000ffff197224 */ /* 0x000fe200078e0015 */
[-C--:B------:R-:W-:Y:S02]  /*2c60*/  LEA.HI.X.SX32 R25, R23, R2.reuse, 0x2, P4 ;  /* 0x0000000217197211 */ /* 0x080fe400020f16ff */
[----:B------:R-:W-:Y:S02]  /*2c70*/  LEA.HI.X.SX32 R21, R16, R2, 0x2, P5 ;  /* 0x0000000210157211 */ /* 0x000fe400028f16ff */
[C---:B------:R-:W-:Y:S01]  /*2c80*/  LEA R24, P4, R17.reuse, R4, 0x2 ;  /* 0x0000000411187211 */ /* 0x040fe200078810ff */
[----:B------:R1:W-:Y:S04]  /*2c90*/  STL [R1+0x41c], R25 ;  /* 0x00041c1901007387 */ /* 0x0003e80000100800 */
[----:B------:R3:W-:Y:S01]  /*2ca0*/  STL.64 [R1+0x3e8], R20 ;  /* 0x0003e81401007387 */ /* 0x0007e20000100a00 */
[----:B------:R-:W-:Y:S01]  /*2cb0*/  IMAD R10, R10, c[0x0][0x190], RZ ;  /* 0x000064000a0a7a24 */ /* 0x000fe200078e02ff */
[----:B-1----:R-:W-:Y:S01]  /*2cc0*/  LEA.HI.X.SX32 R25, R17, R2, 0x2, P4 ;  /* 0x0000000211197211 */ /* 0x002fe200020f16ff */
[----:B------:R-:W-:-:S02]  /*2cd0*/  IMAD R22, R22, c[0x0][0x190], RZ ;  /* 0x0000640016167a24 */ /* 0x000fc400078e02ff */
[----:B------:R-:W-:Y:S02]  /*2ce0*/  IMAD R14, R14, c[0x0][0x190], RZ ;  /* 0x000064000e0e7a24 */ /* 0x000fe400078e02ff */
[----:B------:R-:W-:Y:S02]  /*2cf0*/  IMAD R3, R3, c[0x0][0x190], RZ ;  /* 0x0000640003037a24 */ /* 0x000fe400078e02ff */
[----:B------:R-:W-:Y:S01]  /*2d00*/  IMAD R11, R11, c[0x0][0x190], RZ ;  /* 0x000064000b0b7a24 */ /* 0x000fe200078e02ff */
[----:B---3--:R-:W-:-:S04]  /*2d10*/  LEA R20, P5, R6, R4, 0x2 ;  /* 0x0000000406147211 */ /* 0x008fc800078a10ff */
[----:B------:R-:W-:Y:S02]  /*2d20*/  LEA.HI.X.SX32 R21, R6, R2, 0x2, P5 ;  /* 0x0000000206157211 */ /* 0x000fe400028f16ff */
[----:B--2---:R-:W-:-:S04]  /*2d30*/  LEA R26, P6, R8, R4, 0x2 ;  /* 0x00000004081a7211 */ /* 0x004fc800078c10ff */
[----:B------:R-:W-:-:S05]  /*2d40*/  LEA.HI.X.SX32 R27, R8, R2, 0x2, P6 ;  /* 0x00000002081b7211 */ /* 0x000fca00030f16ff */
[----:B------:R1:W-:Y:S04]  /*2d50*/  STL.64 [R1+0x408], R26 ;  /* 0x0004081a01007387 */ /* 0x0003e80000100a00 */
[----:B------:R2:W-:Y:S01]  /*2d60*/  STL.64 [R1+0x3e0], R24 ;  /* 0x0003e01801007387 */ /* 0x0005e20000100a00 */
[----:B-1----:R-:W-:-:S03]  /*2d70*/  LEA R26, P6, R12, R4, 0x2 ;  /* 0x000000040c1a7211 */ /* 0x002fc600078c10ff */
[----:B------:R1:W-:Y:S01]  /*2d80*/  STL.64 [R1+0x3f8], R20 ;  /* 0x0003f81401007387 */ /* 0x0003e20000100a00 */
[C---:B--2---:R-:W-:Y:S02]  /*2d90*/  LEA R24, P4, R9.reuse, R4, 0x2 ;  /* 0x0000000409187211 */ /* 0x044fe400078810ff */
[----:B------:R-:W-:Y:S02]  /*2da0*/  LEA.HI.X.SX32 R27, R12, R2, 0x2, P6 ;  /* 0x000000020c1b7211 */ /* 0x000fe400030f16ff */
[----:B------:R-:W-:Y:S02]  /*2db0*/  LEA R16, P6, R10, R4, 0x2 ;  /* 0x000000040a107211 */ /* 0x000fe400078c10ff */
[----:B------:R-:W-:Y:S02]  /*2dc0*/  LEA.HI.X.SX32 R25, R9, R2, 0x2, P4 ;  /* 0x0000000209197211 */ /* 0x000fe400020f16ff */
[-C--:B------:R-:W-:Y:S02]  /*2dd0*/  LEA R12, P4, R14, R4.reuse, 0x2 ;  /* 0x000000040e0c7211 */ /* 0x080fe400078810ff */
[----:B-1----:R-:W-:-:S02]  /*2de0*/  LEA R20, P5, R22, R4, 0x2 ;  /* 0x0000000416147211 */ /* 0x002fc400078a10ff */
[-C--:B------:R-:W-:Y:S02]  /*2df0*/  LEA.HI.X.SX32 R17, R10, R2.reuse, 0x2, P6 ;  /* 0x000000020a117211 */ /* 0x080fe400030f16ff */
[----:B------:R-:W-:Y:S01]  /*2e00*/  LEA.HI.X.SX32 R21, R22, R2, 0x2, P5 ;  /* 0x0000000216157211 */ /* 0x000fe200028f16ff */
[----:B------:R-:W-:Y:S01]  /*2e10*/  STL.64 [R1+0x3d8], R26 ;  /* 0x0003d81a01007387 */ /* 0x000fe20000100a00 */
[C---:B----4-:R-:W-:Y:S02]  /*2e20*/  LEA R8, P5, R29.reuse, R4, 0x2 ;  /* 0x000000041d087211 */ /* 0x050fe400078a10ff */
[-C--:B------:R-:W-:Y:S01]  /*2e30*/  LEA.HI.X.SX32 R13, R14, R2.reuse, 0x2, P4 ;  /* 0x000000020e0d7211 */ /* 0x080fe200020f16ff */
[----:B------:R-:W-:Y:S01]  /*2e40*/  STL.64 [R1+0x3f0], R24 ;  /* 0x0003f01801007387 */ /* 0x000fe20000100a00 */
[----:B------:R-:W-:-:S03]  /*2e50*/  LEA.HI.X.SX32 R9, R29, R2, 0x2, P5 ;  /* 0x000000021d097211 */ /* 0x000fc600028f16ff */
[----:B------:R1:W-:Y:S04]  /*2e60*/  STL.64 [R1+0x3c8], R16 ;  /* 0x0003c81001007387 */ /* 0x0003e80000100a00 */
[----:B------:R-:W-:Y:S04]  /*2e70*/  STL.64 [R1+0x3d0], R20 ;  /* 0x0003d01401007387 */ /* 0x000fe80000100a00 */
[----:B------:R2:W-:Y:S01]  /*2e80*/  STL.64 [R1+0x3c0], R12 ;  /* 0x0003c00c01007387 */ /* 0x0005e20000100a00 */
[----:B-1----:R-:W-:-:S03]  /*2e90*/  LEA R16, P6, R28, R4, 0x2 ;  /* 0x000000041c107211 */ /* 0x002fc600078c10ff */
[----:B------:R1:W-:Y:S01]  /*2ea0*/  STL.64 [R1+0x3b8], R8 ;  /* 0x0003b80801007387 */ /* 0x0003e20000100a00 */
[----:B------:R-:W-:Y:S02]  /*2eb0*/  LEA.HI.X.SX32 R17, R28, R2, 0x2, P6 ;  /* 0x000000021c117211 */ /* 0x000fe400030f16ff */
[----:B--2---:R-:W-:-:S04]  /*2ec0*/  LEA R12, P4, R3, R4, 0x2 ;  /* 0x00000004030c7211 */ /* 0x004fc800078810ff */
[----:B------:R-:W-:Y:S01]  /*2ed0*/  LEA.HI.X.SX32 R13, R3, R2, 0x2, P4 ;  /* 0x00000002030d7211 */ /* 0x000fe200020f16ff */
[----:B------:R-:W-:Y:S01]  /*2ee0*/  IMAD.MOV.U32 R3, RZ, RZ, R18 ;  /* 0x000000ffff037224 */ /* 0x000fe200078e0012 */
[-C--:B-1----:R-:W-:Y:S02]  /*2ef0*/  LEA R8, P5, R7, R4.reuse, 0x2 ;  /* 0x0000000407087211 */ /* 0x082fe400078a10ff */
[----:B------:R-:W-:Y:S02]  /*2f00*/  LEA R4, P6, R11, R4, 0x2 ;  /* 0x000000040b047211 */ /* 0x000fe400078c10ff */
[-C--:B------:R-:W-:Y:S02]  /*2f10*/  LEA.HI.X.SX32 R9, R7, R2.reuse, 0x2, P5 ;  /* 0x0000000207097211 */ /* 0x080fe400028f16ff */
[----:B------:R-:W-:Y:S02]  /*2f20*/  LEA.HI.X.SX32 R5, R11, R2, 0x2, P6 ;  /* 0x000000020b057211 */ /* 0x000fe400030f16ff */
[----:B------:R-:W-:-:S02]  /*2f30*/  ISETP.GE.AND P6, PT, R3, RZ, PT ;  /* 0x000000ff0300720c */ /* 0x000fc40003fc6270 */
[----:B------:R-:W-:Y:S01]  /*2f40*/  ISETP.NE.AND P5, PT, RZ, c[0x0][0x178], PT ;  /* 0x00005e00ff007a0c */ /* 0x000fe20003fa5270 */
[----:B------:R-:W-:-:S10]  /*2f50*/  IMAD.MOV.U32 R25, RZ, RZ, c[0x0][0x180] ;  /* 0x00006000ff197624 */ /* 0x000fd400078e00ff */
[----:B------:R-:W-:Y:S02]  /*2f60*/  @!P6 IMAD.MOV R0, RZ, RZ, -R0 ;  /* 0x000000ffff00e224 */ /* 0x000fe400078e0a00 */
[----:B------:R-:W-:Y:S01]  /*2f70*/  @!P5 LOP3.LUT R0, RZ, c[0x0][0x178], RZ, 0x33, !PT ;  /* 0x00005e00ff00da12 */ /* 0x000fe200078e33ff */
[----:B------:R-:W-:Y:S01]  /*2f80*/  IMAD.MOV.U32 R27, RZ, RZ, c[0x0][0x188] ;  /* 0x00006200ff1b7624 */ /* 0x000fe200078e00ff */
[----:B------:R-:W-:-:S03]  /*2f90*/  IADD3 R25, R25, -0x11, RZ ;  /* 0xffffffef19197810 */ /* 0x000fc60007ffe0ff */
[----:B------:R-:W-:Y:S01]  /*2fa0*/  IMAD R0, R0, c[0x0][0x184], RZ ;  /* 0x0000610000007a24 */ /* 0x000fe200078e02ff */
[----:B------:R-:W-:Y:S01]  /*2fb0*/  ISETP.GE.U32.AND P4, PT, R25, 0x7fffff70, PT ;  /* 0x7fffff701900780c */ /* 0x000fe20003f86070 */
[----:B------:R-:W-:Y:S03]  /*2fc0*/  STL.64 [R1+0x3b0], R16 ;  /* 0x0003b01001007387 */ /* 0x000fe60000100a00 */
[C---:B------:R-:W-:Y:S01]  /*2fd0*/  LEA R2, P5, R0.reuse, c[0x0][0x160], 0x2 ;  /* 0x0000580000027a11 */ /* 0x040fe200078a10ff */
[----:B------:R1:W-:Y:S01]  /*2fe0*/  STL.64 [R1+0x3a8], R12 ;  /* 0x0003a80c01007387 */ /* 0x0003e20000100a00 */
[C---:B------:R-:W-:Y:S02]  /*2ff0*/  IMAD R24, R27.reuse, 0xa, RZ ;  /* 0x0000000a1b187824 */ /* 0x040fe400078e02ff */
[C---:B------:R-:W-:Y:S01]  /*3000*/  IMAD R25, R27.reuse, 0xb, RZ ;  /* 0x0000000b1b197824 */ /* 0x040fe200078e02ff */
[----:B------:R-:W-:Y:S01]  /*3010*/  STL.64 [R1+0x3a0], R8 ;  /* 0x0003a00801007387 */ /* 0x000fe20000100a00 */
[C---:B------:R-:W-:Y:S01]  /*3020*/  IMAD R28, R27.reuse, 0xd, RZ ;  /* 0x0000000d1b1c7824 */ /* 0x040fe200078e02ff */
[----:B------:R-:W-:Y:S01]  /*3030*/  LEA.HI.X.SX32 R3, R0, c[0x0][0x164], 0x2, P5 ;  /* 0x0000590000037a11 */ /* 0x000fe200028f16ff */
[----:B------:R-:W-:Y:S01]  /*3040*/  IMAD R29, R27, 0xe, RZ ;  /* 0x0000000e1b1d7824 */ /* 0x000fe200078e02ff */
[----:B------:R2:W-:Y:S01]  /*3050*/  STL.64 [R1+0x398], R4 ;  /* 0x0003980401007387 */ /* 0x0005e20000100a00 */
[----:B------:R-:W-:-:S03]  /*3060*/  IMAD.MOV.U32 R0, RZ, RZ, c[0x0][0x188] ;  /* 0x00006200ff007624 */ /* 0x000fc600078e00ff */
[----:B------:R3:W-:Y:S01]  /*3070*/  STL.64 [R1+0xae8], R24 ;  /* 0x000ae81801007387 */ /* 0x0007e20000100a00 */
[C---:B-1----:R-:W-:Y:S02]  /*3080*/  IMAD.SHL.U32 R12, R27.reuse, 0x2, RZ ;  /* 0x000000021b0c7824 */ /* 0x042fe400078e00ff */
[C---:B------:R-:W-:Y:S01]  /*3090*/  IMAD R13, R27.reuse, 0x3, RZ ;  /* 0x000000031b0d7824 */ /* 0x040fe200078e02ff */
[----:B------:R1:W-:Y:S01]  /*30a0*/  STL.64 [R1+0xae0], R28 ;  /* 0x000ae01c01007387 */ /* 0x0003e20000100a00 */
[----:B--2---:R-:W-:-:S05]  /*30b0*/  IMAD R5, R27, 0xc, RZ ;  /* 0x0000000c1b057824 */ /* 0x004fca00078e02ff */
[-C--:B---3--:R-:W-:Y:S02]  /*30c0*/  IADD3 R24, P5, R5, R2.reuse, RZ ;  /* 0x0000000205187210 */ /* 0x088fe40007fbe0ff */
[----:B-1----:R-:W-:Y:S01]  /*30d0*/  LEA R28, P6, R0, R2, 0x3 ;  /* 0x00000002001c7211 */ /* 0x002fe200078c18ff */
[----:B------:R-:W-:Y:S01]  /*30e0*/  IMAD.SHL.U32 R4, R27, 0x4, RZ ;  /* 0x000000041b047824 */ /* 0x000fe200078e00ff */
[-C--:B------:R-:W-:Y:S02]  /*30f0*/  LEA.HI.X.SX32 R25, R13, R3.reuse, 0x2, P5 ;  /* 0x000000030d197211 */ /* 0x080fe400028f16ff */
[----:B------:R-:W-:Y:S01]  /*3100*/  LEA.HI.X.SX32 R29, R12, R3, 0x2, P6 ;  /* 0x000000030c1d7211 */ /* 0x000fe200030f16ff */
[----:B------:R-:W-:-:S04]  /*3110*/  IMAD.MOV.U32 R12, RZ, RZ, c[0x0][0x188] ;  /* 0x00006200ff0c7624 */ /* 0x000fc800078e00ff */
[----:B------:R1:W-:Y:S04]  /*3120*/  STL.64 [R1+0x298], R28 ;  /* 0x0002981c01007387 */ /* 0x0003e80000100a00 */
[----:B------:R2:W-:Y:S01]  /*3130*/  STL.64 [R1+0x290], R24 ;  /* 0x0002901801007387 */ /* 0x0005e20000100a00 */
[C---:B------:R-:W-:Y:S01]  /*3140*/  IMAD R6, R27.reuse, 0x14, RZ ;  /* 0x000000141b067824 */ /* 0x040fe200078e02ff */
[-C--:B-1----:R-:W-:Y:S02]  /*3150*/  IADD3 R28, P6, R4, R2.reuse, RZ ;  /* 0x00000002041c7210 */ /* 0x082fe40007fde0ff */
[C---:B--2---:R-:W-:Y:S02]  /*3160*/  LEA R24, P5, R12.reuse, R2, 0x4 ;  /* 0x000000020c187211 */ /* 0x044fe400078a20ff */
[-C--:B------:R-:W-:Y:S01]  /*3170*/  LEA.HI.X.SX32 R29, R12, R3.reuse, 0x2, P6 ;  /* 0x000000030c1d7211 */ /* 0x080fe200030f16ff */
[C---:B------:R-:W-:Y:S01]  /*3180*/  IMAD R7, R27.reuse, 0x18, RZ ;  /* 0x000000181b077824 */ /* 0x040fe200078e02ff */
[----:B------:R-:W-:Y:S01]  /*3190*/  LEA.HI.X.SX32 R25, R4, R3, 0x2, P5 ;  /* 0x0000000304197211 */ /* 0x000fe200028f16ff */
[----:B------:R-:W-:-:S02]  /*31a0*/  IMAD R16, R27, 0x5, RZ ;  /* 0x000000051b107824 */ /* 0x000fc400078e02ff */
[----:B------:R1:W-:Y:S01]  /*31b0*/  STL.64 [R1+0x2a0], R28 ;  /* 0x0002a01c01007387 */ /* 0x0003e20000100a00 */
[----:B------:R-:W-:-:S03]  /*31c0*/  IMAD R18, R27, 0x6, RZ ;  /* 0x000000061b127824 */ /* 0x000fc600078e02ff */
[----:B------:R2:W-:Y:S01]  /*31d0*/  STL.64 [R1+0x288], R24 ;  /* 0x0002881801007387 */ /* 0x0005e20000100a00 */
[----:B------:R-:W-:Y:S01]  /*31e0*/  IMAD R8, R27, 0x1c, RZ ;  /* 0x0000001c1b087824 */ /* 0x000fe200078e02ff */
[-C--:B-1----:R-:W-:Y:S02]  /*31f0*/  IADD3 R28, P6, R6, R2.reuse, RZ ;  /* 0x00000002061c7210 */ /* 0x082fe40007fde0ff */
[----:B--2---:R-:W-:Y:S02]  /*3200*/  IADD3 R24, P5, R7, R2, RZ ;  /* 0x0000000207187210 */ /* 0x004fe40007fbe0ff */
[-C--:B------:R-:W-:Y:S01]  /*3210*/  LEA.HI.X.SX32 R29, R16, R3.reuse, 0x2, P6 ;  /* 0x00000003101d7211 */ /* 0x080fe200030f16ff */
[----:B------:R-:W-:Y:S01]  /*3220*/  IMAD.MOV.U32 R16, RZ, RZ, c[0x0][0x188] ;  /* 0x00006200ff107624 */ /* 0x000fe200078e00ff */
[----:B------:R-:W-:Y:S01]  /*3230*/  LEA.HI.X.SX32 R25, R18, R3, 0x2, P5 ;  /* 0x0000000312197211 */ /* 0x000fe200028f16ff */
[C---:B------:R-:W-:Y:S02]  /*3240*/  IMAD R20, R27.reuse, 0x7, RZ ;  /* 0x000000071b147824 */ /* 0x040fe400078e02ff */
[----:B------:R1:W-:Y:S01]  /*3250*/  STL.64 [R1+0x280], R28 ;  /* 0x0002801c01007387 */ /* 0x0003e20000100a00 */
[----:B------:R-:W-:-:S03]  /*3260*/  IMAD.SHL.U32 R21, R27, 0x8, RZ ;  /* 0x000000081b157824 */ /* 0x000fc600078e00ff */
[----:B------:R2:W-:Y:S01]  /*3270*/  STL.64 [R1+0x278], R24 ;  /* 0x0002781801007387 */ /* 0x0005e20000100a00 */
[-C--:B-1----:R-:W-:Y:S02]  /*3280*/  IADD3 R28, P6, R8, R2.reuse, RZ ;  /* 0x00000002081c7210 */ /* 0x082fe40007fde0ff */
[----:B--2---:R-:W-:Y:S02]  /*3290*/  LEA R24, P5, R16, R2, 0x5 ;  /* 0x0000000210187211 */ /* 0x004fe400078a28ff */
[-C--:B------:R-:W-:Y:S02]  /*32a0*/  LEA.HI.X.SX32 R29, R20, R3.reuse, 0x2, P6 ;  /* 0x00000003141d7211 */ /* 0x080fe400030f16ff */
[----:B------:R-:W-:-:S03]  /*32b0*/  LEA.HI.X.SX32 R25, R21, R3, 0x2, P5 ;  /* 0x0000000315197211 */ /* 0x000fc600028f16ff */
[----:B------:R-:W-:Y:S04]  /*32c0*/  STL.64 [R1+0x270], R28 ;  /* 0x0002701c01007387 */ /* 0x000fe80000100a00 */
[----:B------:R1:W-:Y:S04]  /*32d0*/  STL.64 [R1+0x268], R24 ;  /* 0x0002681801007387 */ /* 0x0003e80000100a00 */
[----:B-1----:R-:W2:Y:S01]  /*32e0*/  LDL.LU.64 R24, [R1+0xae8] ;  /* 0x000ae80001187983 */ /* 0x002ea20000300a00 */
[C---:B------:R-:W-:Y:S02]  /*32f0*/  IMAD R9, R27.reuse, 0x24, RZ ;  /* 0x000000241b097824 */ /* 0x040fe400078e02ff */
[----:B------:R-:W-:-:S03]  /*3300*/  IMAD R22, R27, 0x9, RZ ;  /* 0x000000091b167824 */ /* 0x000fc600078e02ff */
[-C--:B------:R-:W-:Y:S01]  /*3310*/  IADD3 R28, P6, R9, R2.reuse, RZ ;  /* 0x00000002091c7210 */ /* 0x080fe20007fde0ff */
[C---:B------:R-:W-:Y:S02]  /*3320*/  IMAD R10, R27.reuse, 0x28, RZ ;  /* 0x000000281b0a7824 */ /* 0x040fe400078e02ff */
[----:B------:R-:W-:Y:S01]  /*3330*/  IMAD R11, R27, 0x2c, RZ ;  /* 0x0000002c1b0b7824 */ /* 0x000fe200078e02ff */
[----:B------:R-:W-:Y:S02]  /*3340*/  LEA.HI.X.SX32 R29, R22, R3, 0x2, P6 ;  /* 0x00000003161d7211 */ /* 0x000fe400030f16ff */
[----:B------:R-:W-:-:S03]  /*3350*/  IADD3 R20, P5, R10, R2, RZ ;  /* 0x000000020a147210 */ /* 0x000fc60007fbe0ff */
[----:B------:R1:W-:Y:S02]  /*3360*/  STL.64 [R1+0x260], R28 ;  /* 0x0002601c01007387 */ /* 0x0003e40000100a00 */
[----:B-1----:R-:W-:Y:S02]  /*3370*/  IADD3 R28, P6, R11, R2, RZ ;  /* 0x000000020b1c7210 */ /* 0x002fe40007fde0ff */
[-C--:B--2---:R-:W-:Y:S02]  /*3380*/  LEA.HI.X.SX32 R21, R24, R3.reuse, 0x2, P5 ;  /* 0x0000000318157211 */ /* 0x084fe400028f16ff */
[----:B------:R-:W-:-:S03]  /*3390*/  LEA.HI.X.SX32 R29, R25, R3, 0x2, P6 ;  /* 0x00000003191d7211 */ /* 0x000fc600030f16ff */
[----:B------:R-:W-:Y:S04]  /*33a0*/  STL.64 [R1+0x258], R20 ;  /* 0x0002581401007387 */ /* 0x000fe80000100a00 */
[----:B------:R1:W-:Y:S04]  /*33b0*/  STL.64 [R1+0x250], R28 ;  /* 0x0002501c01007387 */ /* 0x0003e80000100a00 */
[----:B-1----:R-:W2:Y:S01]  /*33c0*/  LDL.LU.64 R28, [R1+0xae0] ;  /* 0x000ae000011c7983 */ /* 0x002ea20000300a00 */
[C---:B------:R-:W-:Y:S02]  /*33d0*/  IMAD R14, R27.reuse, 0x30, RZ ;  /* 0x000000301b0e7824 */ /* 0x040fe400078e02ff */
[----:B------:R-:W-:-:S03]  /*33e0*/  IMAD R15, R27, 0x34, RZ ;  /* 0x000000341b0f7824 */ /* 0x000fc600078e02ff */
[----:B------:R-:W-:Y:S01]  /*33f0*/  IADD3 R20, P5, R14, R2, RZ ;  /* 0x000000020e147210 */ /* 0x000fe20007fbe0ff */
[----:B------:R-:W-:-:S03]  /*3400*/  IMAD R17, R27, 0x38, RZ ;  /* 0x000000381b117824 */ /* 0x000fc600078e02ff */
[----:B------:R-:W-:Y:S02]  /*3410*/  LEA.HI.X.SX32 R21, R5, R3, 0x2, P5 ;  /* 0x0000000305157211 */ /* 0x000fe400028f16ff */
[----:B------:R-:W-:-:S03]  /*3420*/  IADD3 R24, P6, R15, R2, RZ ;  /* 0x000000020f187210 */ /* 0x000fc60007fde0ff */
[----:B------:R1:W-:Y:S01]  /*3430*/  STL.64 [R1+0x248], R20 ;  /* 0x0002481401007387 */ /* 0x0003e20000100a00 */
[----:B------:R-:W-:Y:S02]  /*3440*/  IMAD R19, R27, 0x3c, RZ ;  /* 0x0000003c1b137824 */ /* 0x000fe400078e02ff */
[----:B------:R-:W-:Y:S01]  /*3450*/  IMAD.MOV.U32 R13, RZ, RZ, c[0x0][0x188] ;  /* 0x00006200ff0d7624 */ /* 0x000fe200078e00ff */
[----:B-1----:R-:W-:-:S03]  /*3460*/  IADD3 R20, P5, R17, R2, RZ ;  /* 0x0000000211147210 */ /* 0x002fc60007fbe0ff */
[----:B------:R-:W-:Y:S02]  /*3470*/  IMAD.SHL.U32 R22, R13, 0x10, RZ ;  /* 0x000000100d167824 */ /* 0x000fe400078e00ff */
[C---:B------:R-:W-:Y:S02]  /*3480*/  IMAD R23, R27.reuse, 0x44, RZ ;  /* 0x000000441b177824 */ /* 0x040fe400078e02ff */
[C---:B------:R-:W-:Y:S02]  /*3490*/  IMAD R26, R27.reuse, 0x48, RZ ;  /* 0x000000481b1a7824 */ /* 0x040fe400078e02ff */
[----:B------:R-:W-:Y:S01]  /*34a0*/  IMAD R27, R27, 0x4c, RZ ;  /* 0x0000004c1b1b7824 */ /* 0x000fe200078e02ff */
[-C--:B--2---:R-:W-:Y:S02]  /*34b0*/  LEA.HI.X.SX32 R25, R28, R3.reuse, 0x2, P6 ;  /* 0x000000031c197211 */ /* 0x084fe400030f16ff */
[----:B------:R-:W-:-:S03]  /*34c0*/  LEA.HI.X.SX32 R21, R29, R3, 0x2, P5 ;  /* 0x000000031d157211 */ /* 0x000fc600028f16ff */
[----:B------:R1:W-:Y:S01]  /*34d0*/  STL.64 [R1+0x240], R24 ;  /* 0x0002401801007387 */ /* 0x0003e20000100a00 */
[----:B------:R-:W-:-:S03]  /*34e0*/  IADD3 R4, P6, R19, R2, RZ ;  /* 0x0000000213047210 */ /* 0x000fc60007fde0ff */
[----:B------:R2:W-:Y:S01]  /*34f0*/  STL.64 [R1+0x238], R20 ;  /* 0x0002381401007387 */ /* 0x0005e20000100a00 */
[----:B-1----:R-:W-:Y:S01]  /*3500*/  IMAD R24, R13, 0xf, RZ ;  /* 0x0000000f0d187824 */ /* 0x002fe200078e02ff */
[----:B--2---:R-:W-:-:S04]  /*3510*/  LEA R20, P5, R16, R2, 0x6 ;  /* 0x0000000210147211 */ /* 0x004fc800078a30ff */
[-C--:B------:R-:W-:Y:S02]  /*3520*/  LEA.HI.X.SX32 R5, R24, R3.reuse, 0x2, P6 ;  /* 0x0000000318057211 */ /* 0x080fe400030f16ff */
[----:B------:R-:W-:-:S03]  /*3530*/  LEA.HI.X.SX32 R21, R22, R3, 0x2, P5 ;  /* 0x0000000316157211 */ /* 0x000fc600028f16ff */
[----:B------:R1:W-:Y:S04]  /*3540*/  STL.64 [R1+0x2a8], R4 ;  /* 0x0002a80401007387 */ /* 0x0003e80000100a00 */
[----:B------:R2:W-:Y:S01]  /*3550*/  STL.64 [R1+0x230], R20 ;  /* 0x0002301401007387 */ /* 0x0005e20000100a00 */
[----:B------:R-:W-:Y:S01]  /*3560*/  IMAD R22, R13, 0x12, RZ ;  /* 0x000000120d167824 */ /* 0x000fe200078e02ff */
[-C--:B------:R-:W-:Y:S02]  /*3570*/  IADD3 R24, P5, R26, R2.reuse, RZ ;  /* 0x000000021a187210 */ /* 0x080fe40007fbe0ff */
[----:B-1----:R-:W-:Y:S01]  /*3580*/  IADD3 R4, P6, R23, R2, RZ ;  /* 0x0000000217047210 */ /* 0x002fe20007fde0ff */
[----:B--2---:R-:W-:Y:S01]  /*3590*/  IMAD R20, R13, 0x11, RZ ;  /* 0x000000110d147824 */ /* 0x004fe200078e02ff */
[----:B------:R-:W-:-:S04]  /*35a0*/  LEA.HI.X.SX32 R25, R22, R3, 0x2, P5 ;  /* 0x0000000316197211 */ /* 0x000fc800028f16ff */
[----:B------:R-:W-:Y:S01]  /*35b0*/  LEA.HI.X.SX32 R5, R20, R3, 0x2, P6 ;  /* 0x0000000314057211 */ /* 0x000fe200030f16ff */
[----:B------:R-:W-:Y:S01]  /*35c0*/  IMAD R22, R13, 0x13, RZ ;  /* 0x000000130d167824 */ /* 0x000fe200078e02ff */
[----:B------:R-:W-:-:S03]  /*35d0*/  IADD3 R20, P6, R27, R2, RZ ;  /* 0x000000021b147210 */ /* 0x000fc60007fde0ff */
[----:B------:R1:W-:Y:S01]  /*35e0*/  STL.64 [R1+0x228], R4 ;  /* 0x0002280401007387 */ /* 0x0003e20000100a00 */
[----:B------:R-:W-:-:S03]  /*35f0*/  LEA.HI.X.SX32 R21, R22, R3, 0x2, P6 ;  /* 0x0000000316157211 */ /* 0x000fc600030f16ff */
[----:B------:R2:W-:Y:S01]  /*3600*/  STL.64 [R1+0x220], R24 ;  /* 0x0002201801007387 */ /* 0x0005e20000100a00 */
[----:B-1----:R-:W-:-:S03]  /*3610*/  IMAD R4, R13, 0x50, RZ ;  /* 0x000000500d047824 */ /* 0x002fc600078e02ff */
[----:B------:R1:W-:Y:S02]  /*3620*/  STL.64 [R1+0x2b0], R20 ;  /* 0x0002b01401007387 */ /* 0x0003e40000100a00 */
[----:B--2---:R-:W-:Y:S01]  /*3630*/  IADD3 R24, P5, R4, R2, RZ ;  /* 0x0000000204187210 */ /* 0x004fe20007fbe0ff */
[----:B------:R-:W-:-:S03]  /*3640*/  IMAD R4, R13, 0x54, RZ ;  /* 0x000000540d047824 */ /* 0x000fc600078e02ff */
[----:B------:R-:W-:Y:S02]  /*3650*/  LEA.HI.X.SX32 R25, R6, R3, 0x2, P5 ;  /* 0x0000000306197211 */ /* 0x000fe400028f16ff */
[----:B------:R-:W-:Y:S01]  /*3660*/  IADD3 R4, P6, R4, R2, RZ ;  /* 0x0000000204047210 */ /* 0x000fe20007fde0ff */
[C---:B-1----:R-:W-:Y:S02]  /*3670*/  IMAD R21, R13.reuse, 0x58, RZ ;  /* 0x000000580d157824 */ /* 0x042fe400078e02ff */
[C---:B------:R-:W-:Y:S01]  /*3680*/  IMAD R20, R13.reuse, 0x15, RZ ;  /* 0x000000150d147824 */ /* 0x040fe200078e02ff */
[----:B------:R1:W-:Y:S01]  /*3690*/  STL.64 [R1+0x218], R24 ;  /* 0x0002181801007387 */ /* 0x0003e20000100a00 */
[----:B------:R-:W-:-:S03]  /*36a0*/  IMAD R22, R13, 0x16, RZ ;  /* 0x000000160d167824 */ /* 0x000fc600078e02ff */
[----:B------:R-:W-:Y:S01]  /*36b0*/  LEA.HI.X.SX32 R5, R20, R3, 0x2, P6 ;  /* 0x0000000314057211 */ /* 0x000fe200030f16ff */
[----:B------:R-:W-:Y:S01]  /*36c0*/  IMAD R20, R13, 0x5c, RZ ;  /* 0x0000005c0d147824 */ /* 0x000fe200078e02ff */
[----:B-1----:R-:W-:-:S03]  /*36d0*/  IADD3 R24, P5, R21, R2, RZ ;  /* 0x0000000215187210 */ /* 0x002fc60007fbe0ff */
[----:B------:R1:W-:Y:S01]  /*36e0*/  STL.64 [R1+0x210], R4 ;  /* 0x0002100401007387 */ /* 0x0003e20000100a00 */
[----:B------:R-:W-:Y:S02]  /*36f0*/  IADD3 R20, P6, R20, R2, RZ ;  /* 0x0000000214147210 */ /* 0x000fe40007fde0ff */
[----:B------:R-:W-:Y:S01]  /*3700*/  LEA.HI.X.SX32 R25, R22, R3, 0x2, P5 ;  /* 0x0000000316197211 */ /* 0x000fe200028f16ff */
[----:B------:R-:W-:-:S04]  /*3710*/  IMAD R22, R13, 0x17, RZ ;  /* 0x000000170d167824 */ /* 0x000fc800078e02ff */
[----:B------:R2:W-:Y:S01]  /*3720*/  STL.64 [R1+0x208], R24 ;  /* 0x0002081801007387 */ /* 0x0005e20000100a00 */
[----:B-1----:R-:W-:Y:S01]  /*3730*/  IMAD R4, R13, 0x60, RZ ;  /* 0x000000600d047824 */ /* 0x002fe200078e02ff */
[----:B------:R-:W-:-:S04]  /*3740*/  LEA.HI.X.SX32 R21, R22, R3, 0x2, P6 ;  /* 0x0000000316157211 */ /* 0x000fc800030f16ff */
[-C--:B--2---:R-:W-:Y:S01]  /*3750*/  IADD3 R24, P5, R4, R2.reuse, RZ ;  /* 0x0000000204187210 */ /* 0x084fe20007fbe0ff */
[----:B------:R-:W-:Y:S01]  /*3760*/  IMAD R4, R13, 0x64, RZ ;  /* 0x000000640d047824 */ /* 0x000fe200078e02ff */
[----:B------:R1:W-:Y:S04]  /*3770*/  STL.64 [R1+0x2b8], R20 ;  /* 0x0002b81401007387 */ /* 0x0003e80000100a00 */
[----:B------:R-:W-:Y:S02]  /*3780*/  IADD3 R28, P6, R4, R2, RZ ;  /* 0x00000002041c7210 */ /* 0x000fe40007fde0ff */
[----:B------:R-:W-:Y:S01]  /*3790*/  LEA.HI.X.SX32 R25, R7, R3, 0x2, P5 ;  /* 0x0000000307197211 */ /* 0x000fe200028f16ff */
[C---:B-1----:R-:W-:Y:S02]  /*37a0*/  IMAD R21, R13.reuse, 0x19, RZ ;  /* 0x000000190d157824 */ /* 0x042fe400078e02ff */
[----:B------:R-:W-:-:S03]  /*37b0*/  IMAD R20, R13, 0x68, RZ ;  /* 0x000000680d147824 */ /* 0x000fc600078e02ff */
[----:B------:R-:W-:Y:S01]  /*37c0*/  LEA.HI.X.SX32 R29, R21, R3, 0x2, P6 ;  /* 0x00000003151d7211 */ /* 0x000fe200030f16ff */
[----:B------:R-:W-:Y:S01]  /*37d0*/  IMAD.MOV.U32 R4, RZ, RZ, c[0x0][0x188] ;  /* 0x00006200ff047624 */ /* 0x000fe200078e00ff */
[----:B------:R1:W-:Y:S01]  /*37e0*/  STL.64 [R1+0x200], R24 ;  /* 0x0002001801007387 */ /* 0x0003e20000100a00 */
[----:B------:R-:W-:Y:S02]  /*37f0*/  IMAD.MOV.U32 R22, RZ, RZ, c[0x0][0x188] ;  /* 0x00006200ff167624 */ /* 0x000fe400078e00ff */
[----:B------:R-:W-:Y:S01]  /*3800*/  IMAD R13, R4, 0x6c, RZ ;  /* 0x0000006c040d7824 */ /* 0x000fe200078e02ff */
[----:B------:R2:W-:Y:S01]  /*3810*/  STL.64 [R1+0x1f8], R28 ;  /* 0x0001f81c01007387 */ /* 0x0005e20000100a00 */
[C---:B------:R-:W-:Y:S02]  /*3820*/  IMAD R21, R22.reuse, 0x70, RZ ;  /* 0x0000007016157824 */ /* 0x040fe400078e02ff */
[----:B------:R-:W-:Y:S01]  /*3830*/  IMAD R22, R22, 0x1b, RZ ;  /* 0x0000001b16167824 */ /* 0x000fe200078e02ff */
[-C--:B-1----:R-:W-:Y:S01]  /*3840*/  IADD3 R24, P5, R20, R2.reuse, RZ ;  /* 0x0000000214187210 */ /* 0x082fe20007fbe0ff */
[----:B--2---:R-:W-:Y:S01]  /*3850*/  IMAD R28, R4, 0x1a, RZ ;  /* 0x0000001a041c7824 */ /* 0x004fe200078e02ff */
[----:B------:R-:W-:Y:S01]  /*3860*/  IADD3 R4, P6, R13, R2, RZ ;  /* 0x000000020d047210 */ /* 0x000fe20007fde0ff */
[----:B------:R-:W-:-:S03]  /*3870*/  IMAD.MOV.U32 R13, RZ, RZ, c[0x0][0x188] ;  /* 0x00006200ff0d7624 */ /* 0x000fc600078e00ff */
[-C--:B------:R-:W-:Y:S02]  /*3880*/  LEA.HI.X.SX32 R25, R28, R3.reuse, 0x2, P5 ;  /* 0x000000031c197211 */ /* 0x080fe400028f16ff */
[----:B------:R-:W-:-:S03]  /*3890*/  LEA.HI.X.SX32 R5, R22, R3, 0x2, P6 ;  /* 0x0000000316057211 */ /* 0x000fc600030f16ff */
[----:B------:R1:W-:Y:S04]  /*38a0*/  STL.64 [R1+0x1f0], R24 ;  /* 0x0001f01801007387 */ /* 0x0003e80000100a00 */
[----:B------:R2:W-:Y:S01]  /*38b0*/  STL.64 [R1+0x2c0], R4 ;  /* 0x0002c00401007387 */ /* 0x0005e20000100a00 */
[----:B------:R-:W-:Y:S01]  /*38c0*/  IMAD R22, R13, 0x1d, RZ ;  /* 0x0000001d0d167824 */ /* 0x000fe200078e02ff */
[----:B-1----:R-:W-:Y:S01]  /*38d0*/  IADD3 R24, P5, R21, R2, RZ ;  /* 0x0000000215187210 */ /* 0x002fe20007fbe0ff */
[C---:B------:R-:W-:Y:S02]  /*38e0*/  IMAD R21, R13.reuse, 0x74, RZ ;  /* 0x000000740d157824 */ /* 0x040fe400078e02ff */
[----:B--2---:R-:W-:-:S03]  /*38f0*/  IMAD R4, R13, 0x78, RZ ;  /* 0x000000780d047824 */ /* 0x004fc600078e02ff */
[-C--:B------:R-:W-:Y:S01]  /*3900*/  IADD3 R6, P6, R21, R2.reuse, RZ ;  /* 0x0000000215067210 */ /* 0x080fe20007fde0ff */
[C---:B------:R-:W-:Y:S01]  /*3910*/  IMAD R21, R13.reuse, 0x7c, RZ ;  /* 0x0000007c0d157824 */ /* 0x040fe200078e02ff */
[-C--:B------:R-:W-:Y:S01]  /*3920*/  LEA.HI.X.SX32 R25, R8, R3.reuse, 0x2, P5 ;  /* 0x0000000308197211 */ /* 0x080fe200028f16ff */
[----:B------:R-:W-:Y:S01]  /*3930*/  IMAD R13, R13, 0x1e, RZ ;  /* 0x0000001e0d0d7824 */ /* 0x000fe200078e02ff */
[----:B------:R-:W-:Y:S02]  /*3940*/  IADD3 R4, P5, R4, R2, RZ ;  /* 0x0000000204047210 */ /* 0x000fe40007fbe0ff */
[-C--:B------:R-:W-:Y:S01]  /*3950*/  LEA.HI.X.SX32 R7, R22, R3.reuse, 0x2, P6 ;  /* 0x0000000316077211 */ /* 0x080fe200030f16ff */
[----:B------:R1:W-:Y:S01]  /*3960*/  STL.64 [R1+0x1e8], R24 ;  /* 0x0001e81801007387 */ /* 0x0003e20000100a00 */
[----:B------:R-:W-:-:S03]  /*3970*/  LEA.HI.X.SX32 R5, R13, R3, 0x2, P5 ;  /* 0x000000030d057211 */ /* 0x000fc600028f16ff */
[----:B------:R2:W-:Y:S04]  /*3980*/  STL.64 [R1+0x1e0], R6 ;  /* 0x0001e00601007387 */ /* 0x0005e80000100a00 */
[----:B------:R3:W-:Y:S01]  /*3990*/  STL.64 [R1+0x1d8], R4 ;  /* 0x0001d80401007387 */ /* 0x0007e20000100a00 */
[----:B-1----:R-:W-:Y:S01]  /*39a0*/  IADD3 R24, P6, R21, R2, RZ ;  /* 0x0000000215187210 */ /* 0x002fe20007fde0ff */
[----:B------:R-:W-:-:S04]  /*39b0*/  IMAD.MOV.U32 R21, RZ, RZ, c[0x0][0x188] ;  /* 0x00006200ff157624 */ /* 0x000fc800078e00ff */
[C---:B------:R-:W-:Y:S01]  /*39c0*/  IMAD R22, R21.reuse, 0x1f, RZ ;  /* 0x0000001f15167824 */ /* 0x040fe200078e02ff */
[-C--:B--2---:R-:W-:Y:S01]  /*39d0*/  LEA R6, P5, R16, R2.reuse, 0x7 ;  /* 0x0000000210067211 */ /* 0x084fe200078a38ff */
[C---:B---3--:R-:W-:Y:S02]  /*39e0*/  IMAD R4, R21.reuse, 0x84, RZ ;  /* 0x0000008415047824 */ /* 0x048fe400078e02ff */
[----:B------:R-:W-:Y:S02]  /*39f0*/  IMAD.SHL.U32 R21, R21, 0x20, RZ ;  /* 0x0000002015157824 */ /* 0x000fe400078e00ff */
[----:B------:R-:W-:Y:S01]  /*3a00*/  IMAD.MOV.U32 R13, RZ, RZ, c[0x0][0x188] ;  /* 0x00006200ff0d7624 */ /* 0x000fe200078e00ff */
[-C--:B------:R-:W-:Y:S02]  /*3a10*/  LEA.HI.X.SX32 R25, R22, R3.reuse, 0x2, P6 ;  /* 0x0000000316197211 */ /* 0x080fe400030f16ff */
[-C--:B------:R-:W-:Y:S01]  /*3a20*/  LEA.HI.X.SX32 R7, R21, R3.reuse, 0x2, P5 ;  /* 0x0000000315077211 */ /* 0x080fe200028f16ff */
[C---:B------:R-:W-:Y:S01]  /*3a30*/  IMAD R21, R13.reuse, 0x21, RZ ;  /* 0x000000210d157824 */ /* 0x040fe200078e02ff */
[-C--:B------:R-:W-:Y:S01]  /*3a40*/  IADD3 R4, P6, R4, R2.reuse, RZ ;  /* 0x0000000204047210 */ /* 0x080fe20007fde0ff */
[----:B------:R-:W-:Y:S01]  /*3a50*/  IMAD R22, R13, 0x88, RZ ;  /* 0x000000880d167824 */ /* 0x000fe200078e02ff */
[----:B------:R-:W-:Y:S02]  /*3a60*/  STL.64 [R1+0x2c8], R24 ;  /* 0x0002c81801007387 */ /* 0x000fe40000100a00 */
[----:B------:R-:W-:Y:S01]  /*3a70*/  LEA.HI.X.SX32 R5, R21, R3, 0x2, P6 ;  /* 0x0000000315057211 */ /* 0x000fe200030f16ff */
[C---:B------:R-:W-:Y:S01]  /*3a80*/  IMAD R21, R13.reuse, 0x22, RZ ;  /* 0x000000220d157824 */ /* 0x040fe200078e02ff */
[----:B------:R1:W-:Y:S04]  /*3a90*/  STL.64 [R1+0x1d0], R6 ;  /* 0x0001d00601007387 */ /* 0x0003e80000100a00 */
[----:B------:R2:W-:Y:S01]  /*3aa0*/  STL.64 [R1+0x1c8], R4 ;  /* 0x0001c80401007387 */ /* 0x0005e20000100a00 */
[----:B-1----:R-:W-:Y:S01]  /*3ab0*/  IADD3 R6, P5, R22, R2, RZ ;  /* 0x0000000216067210 */ /* 0x002fe20007fbe0ff */
[----:B------:R-:W-:-:S03]  /*3ac0*/  IMAD R22, R13, 0x8c, RZ ;  /* 0x0000008c0d167824 */ /* 0x000fc600078e02ff */
[-C--:B------:R-:W-:Y:S01]  /*3ad0*/  LEA.HI.X.SX32 R7, R21, R3.reuse, 0x2, P5 ;  /* 0x0000000315077211 */ /* 0x080fe200028f16ff */
[C---:B--2---:R-:W-:Y:S01]  /*3ae0*/  IMAD R4, R13.reuse, 0x90, RZ ;  /* 0x000000900d047824 */ /* 0x044fe200078e02ff */
[-C--:B------:R-:W-:Y:S01]  /*3af0*/  IADD3 R24, P6, R22, R2.reuse, RZ ;  /* 0x0000000216187210 */ /* 0x080fe20007fde0ff */
[----:B------:R-:W-:Y:S02]  /*3b00*/  IMAD R21, R13, 0x23, RZ ;  /* 0x000000230d157824 */ /* 0x000fe400078e02ff */
[----:B------:R1:W-:Y:S03]  /*3b10*/  STL.64 [R1+0x1c0], R6 ;  /* 0x0001c00601007387 */ /* 0x0003e60000100a00 */
[----:B------:R-:W-:Y:S01]  /*3b20*/  LEA.HI.X.SX32 R25, R21, R3, 0x2, P6 ;  /* 0x0000000315197211 */ /* 0x000fe200030f16ff */
[C---:B------:R-:W-:Y:S01]  /*3b30*/  IMAD R21, R13.reuse, 0x25, RZ ;  /* 0x000000250d157824 */ /* 0x040fe200078e02ff */
[----:B-1----:R-:W-:Y:S01]  /*3b40*/  IADD3 R6, P5, R4, R2, RZ ;  /* 0x0000000204067210 */ /* 0x002fe20007fbe0ff */
[----:B------:R-:W-:-:S02]  /*3b50*/  IMAD R4, R13, 0x94, RZ ;  /* 0x000000940d047824 */ /* 0x000fc400078e02ff */
[----:B------:R-:W-:Y:S01]  /*3b60*/  IMAD R22, R13, 0x98, RZ ;  /* 0x000000980d167824 */ /* 0x000fe200078e02ff */
[-C--:B------:R-:W-:Y:S02]  /*3b70*/  LEA.HI.X.SX32 R7, R9, R3.reuse, 0x2, P5 ;  /* 0x0000000309077211 */ /* 0x080fe400028f16ff */
[----:B------:R-:W-:Y:S01]  /*3b80*/  IADD3 R4, P6, R4, R2, RZ ;  /* 0x0000000204047210 */ /* 0x000fe20007fde0ff */
[----:B------:R-:W-:Y:S03]  /*3b90*/  STL.64 [R1+0x388], R24 ;  /* 0x0003881801007387 */ /* 0x000fe60000100a00 */
[----:B------:R-:W-:Y:S01]  /*3ba0*/  LEA.HI.X.SX32 R5, R21, R3, 0x2, P6 ;  /* 0x0000000315057211 */ /* 0x000fe200030f16ff */
[----:B------:R1:W-:Y:S01]  /*3bb0*/  STL.64 [R1+0x1b8], R6 ;  /* 0x0001b80601007387 */ /* 0x0003e20000100a00 */
[----:B------:R-:W-:-:S03]  /*3bc0*/  IMAD R21, R13, 0x26, RZ ;  /* 0x000000260d157824 */ /* 0x000fc600078e02ff */
        /* <DEDUP_REMOVED lines=50> */
[----:B------:R1:W-:Y:S01]  /*3ef0*/  STL.64 [R1+0x370], R8 ;  /* 0x0003700801007387 */ /* 0x0003e20000100a00 */
[----:B------:R-:W-:Y:S01]  /*3f00*/  IMAD R21, R13, 0xc8, RZ ;  /* 0x000000c80d157824 */ /* 0x000fe200078e02ff */
[----:B------:R-:W-:-:S05]  /*3f10*/  LEA.HI.X.SX32 R7, R14, R3, 0x2, P5 ;  /* 0x000000030e077211 */ /* 0x000fca00028f16ff */
[----:B------:R2:W-:Y:S01]  /*3f20*/  STL.64 [R1+0x170], R6 ;  /* 0x0001700601007387 */ /* 0x0005e20000100a00 */
[----:B-1----:R-:W-:Y:S01]  /*3f30*/  IADD3 R8, P6, R4, R2, RZ ;  /* 0x0000000204087210 */ /* 0x002fe20007fde0ff */
[----:B------:R-:W-:-:S03]  /*3f40*/  IMAD.MOV.U32 R4, RZ, RZ, c[0x0][0x188] ;  /* 0x00006200ff047624 */ /* 0x000fc600078e00ff */
[-C--:B------:R-:W-:Y:S01]  /*3f50*/  LEA.HI.X.SX32 R9, R24, R3.reuse, 0x2, P6 ;  /* 0x0000000318097211 */ /* 0x080fe200030f16ff */
[C---:B------:R-:W-:Y:S01]  /*3f60*/  IMAD R24, R4.reuse, 0x32, RZ ;  /* 0x0000003204187824 */ /* 0x040fe200078e02ff */
[----:B--2---:R-:W-:Y:S01]  /*3f70*/  IADD3 R6, P5, R21, R2, RZ ;  /* 0x0000000215067210 */ /* 0x004fe20007fbe0ff */
[----:B------:R-:W-:Y:S02]  /*3f80*/  IMAD.MOV.U32 R21, RZ, RZ, c[0x0][0x188] ;  /* 0x00006200ff157624 */ /* 0x000fe400078e00ff */
[----:B------:R-:W-:Y:S01]  /*3f90*/  IMAD R13, R4, 0xcc, RZ ;  /* 0x000000cc040d7824 */ /* 0x000fe200078e02ff */
[----:B------:R-:W-:Y:S01]  /*3fa0*/  LEA.HI.X.SX32 R7, R24, R3, 0x2, P5 ;  /* 0x0000000318077211 */ /* 0x000fe200028f16ff */
[C---:B------:R-:W-:Y:S01]  /*3fb0*/  IMAD R4, R21.reuse, 0xd0, RZ ;  /* 0x000000d015047824 */ /* 0x040fe200078e02ff */
[----:B------:R1:W-:Y:S01]  /*3fc0*/  STL.64 [R1+0x168], R8 ;  /* 0x0001680801007387 */ /* 0x0003e20000100a00 */
[----:B------:R-:W-:-:S03]  /*3fd0*/  IMAD R21, R21, 0x33, RZ ;  /* 0x0000003315157824 */ /* 0x000fc600078e02ff */
[----:B------:R2:W-:Y:S01]  /*3fe0*/  STL.64 [R1+0x160], R6 ;  /* 0x0001600601007387 */ /* 0x0005e20000100a00 */
[-C--:B-1----:R-:W-:Y:S01]  /*3ff0*/  IADD3 R8, P6, R13, R2.reuse, RZ ;  /* 0x000000020d087210 */ /* 0x082fe20007fde0ff */
[----:B------:R-:W-:Y:S01]  /*4000*/  IMAD.MOV.U32 R13, RZ, RZ, c[0x0][0x188] ;  /* 0x00006200ff0d7624 */ /* 0x000fe200078e00ff */
[-C--:B--2---:R-:W-:Y:S02]  /*4010*/  IADD3 R6, P5, R4, R2.reuse, RZ ;  /* 0x0000000204067210 */ /* 0x084fe40007fbe0ff */
[-C--:B------:R-:W-:Y:S01]  /*4020*/  LEA.HI.X.SX32 R9, R21, R3.reuse, 0x2, P6 ;  /* 0x0000000315097211 */ /* 0x080fe200030f16ff */
[----:B------:R-:W-:Y:S01]  /*4030*/  IMAD R21, R13, 0xd8, RZ ;  /* 0x000000d80d157824 */ /* 0x000fe200078e02ff */
[----:B------:R-:W-:Y:S01]  /*4040*/  LEA.HI.X.SX32 R7, R15, R3, 0x2, P5 ;  /* 0x000000030f077211 */ /* 0x000fe200028f16ff */
[----:B------:R-:W-:Y:S02]  /*4050*/  IMAD R4, R13, 0xd4, RZ ;  /* 0x000000d40d047824 */ /* 0x000fe400078e02ff */
[----:B------:R-:W-:Y:S04]  /*4060*/  STL.64 [R1+0x368], R8 ;  /* 0x0003680801007387 */ /* 0x000fe80000100a00 */
[----:B------:R1:W-:Y:S01]  /*4070*/  STL.64 [R1+0x158], R6 ;  /* 0x0001580601007387 */ /* 0x0003e20000100a00 */
[----:B------:R-:W-:Y:S01]  /*4080*/  IADD3 R4, P6, R4, R2, RZ ;  /* 0x0000000204047210 */ /* 0x000fe20007fde0ff */
[----:B------:R-:W-:-:S02]  /*4090*/  IMAD R25, R16, 0x1ac, RZ ;  /* 0x000001ac10197824 */ /* 0x000fc400078e02ff */
[----:B------:R-:W-:Y:S01]  /*40a0*/  IMAD R24, R16, 0x1b0, RZ ;  /* 0x000001b010187824 */ /* 0x000fe200078e02ff */
[----:B-1----:R-:W-:Y:S01]  /*40b0*/  IADD3 R6, P5, R21, R2, RZ ;  /* 0x0000000215067210 */ /* 0x002fe20007fbe0ff */
[----:B------:R-:W-:-:S03]  /*40c0*/  IMAD R21, R13, 0x35, RZ ;  /* 0x000000350d157824 */ /* 0x000fc600078e02ff */
[----:B------:R-:W-:Y:S02]  /*40d0*/  STL.64 [R1+0xac8], R24 ;  /* 0x000ac81801007387 */ /* 0x000fe40000100a00 */
[----:B------:R-:W-:Y:S01]  /*40e0*/  LEA.HI.X.SX32 R5, R21, R3, 0x2, P6 ;  /* 0x0000000315057211 */ /* 0x000fe200030f16ff */
[----:B------:R-:W-:-:S04]  /*40f0*/  IMAD R21, R13, 0x36, RZ ;  /* 0x000000360d157824 */ /* 0x000fc800078e02ff */
[----:B------:R1:W-:Y:S01]  /*4100*/  STL.64 [R1+0x150], R4 ;  /* 0x0001500401007387 */ /* 0x0003e20000100a00 */
[----:B------:R-:W-:Y:S01]  /*4110*/  LEA.HI.X.SX32 R7, R21, R3, 0x2, P5 ;  /* 0x0000000315077211 */ /* 0x000fe200028f16ff */
[C---:B------:R-:W-:Y:S02]  /*4120*/  IMAD R21, R13.reuse, 0x37, RZ ;  /* 0x000000370d157824 */ /* 0x040fe400078e02ff */
[C---:B-1----:R-:W-:Y:S02]  /*4130*/  IMAD R5, R13.reuse, 0xdc, RZ ;  /* 0x000000dc0d057824 */ /* 0x042fe400078e02ff */
[----:B------:R-:W-:-:S03]  /*4140*/  IMAD R4, R13, 0xe0, RZ ;  /* 0x000000e00d047824 */ /* 0x000fc600078e02ff */
[-C--:B------:R-:W-:Y:S01]  /*4150*/  IADD3 R8, P6, R5, R2.reuse, RZ ;  /* 0x0000000205087210 */ /* 0x080fe20007fde0ff */
[----:B------:R1:W-:Y:S03]  /*4160*/  STL.64 [R1+0x148], R6 ;  /* 0x0001480601007387 */ /* 0x0003e60000100a00 */
[-C--:B------:R-:W-:Y:S01]  /*4170*/  LEA.HI.X.SX32 R9, R21, R3.reuse, 0x2, P6 ;  /* 0x0000000315097211 */ /* 0x080fe200030f16ff */
[----:B------:R-:W-:Y:S01]  /*4180*/  IMAD.MOV.U32 R21, RZ, RZ, c[0x0][0x188] ;  /* 0x00006200ff157624 */ /* 0x000fe200078e00ff */
[----:B-1----:R-:W-:Y:S01]  /*4190*/  IADD3 R6, P5, R4, R2, RZ ;  /* 0x0000000204067210 */ /* 0x002fe20007fbe0ff */
[C---:B------:R-:W-:Y:S02]  /*41a0*/  IMAD R4, R13.reuse, 0xe4, RZ ;  /* 0x000000e40d047824 */ /* 0x040fe400078e02ff */
[----:B------:R1:W-:Y:S01]  /*41b0*/  STL.64 [R1+0x360], R8 ;  /* 0x0003600801007387 */ /* 0x0003e20000100a00 */
[----:B------:R-:W-:Y:S01]  /*41c0*/  IMAD R5, R13, 0xe8, RZ ;  /* 0x000000e80d057824 */ /* 0x000fe200078e02ff */
[----:B------:R-:W-:-:S02]  /*41d0*/  LEA.HI.X.SX32 R7, R17, R3, 0x2, P5 ;  /* 0x0000000311077211 */ /* 0x000fc400028f16ff */
[----:B-1----:R-:W-:Y:S01]  /*41e0*/  IADD3 R8, P6, R4, R2, RZ ;  /* 0x0000000204087210 */ /* 0x002fe20007fde0ff */
[C---:B------:R-:W-:Y:S02]  /*41f0*/  IMAD R4, R21.reuse, 0x39, RZ ;  /* 0x0000003915047824 */ /* 0x040fe400078e02ff */
[----:B------:R1:W-:Y:S01]  /*4200*/  STL.64 [R1+0x140], R6 ;  /* 0x0001400601007387 */ /* 0x0003e20000100a00 */
[----:B------:R-:W-:Y:S02]  /*4210*/  IMAD R21, R21, 0xec, RZ ;  /* 0x000000ec15157824 */ /* 0x000fe400078e02ff */
[----:B------:R-:W-:Y:S01]  /*4220*/  LEA.HI.X.SX32 R9, R4, R3, 0x2, P6 ;  /* 0x0000000304097211 */ /* 0x000fe200030f16ff */
[----:B------:R-:W-:-:S04]  /*4230*/  IMAD R4, R13, 0x3a, RZ ;  /* 0x0000003a0d047824 */ /* 0x000fc800078e02ff */
[----:B------:R2:W-:Y:S01]  /*4240*/  STL.64 [R1+0x138], R8 ;  /* 0x0001380801007387 */ /* 0x0005e20000100a00 */
[----:B-1----:R-:W-:-:S04]  /*4250*/  IADD3 R6, P5, R5, R2, RZ ;  /* 0x0000000205067210 */ /* 0x002fc80007fbe0ff */
[----:B------:R-:W-:Y:S02]  /*4260*/  LEA.HI.X.SX32 R7, R4, R3, 0x2, P5 ;  /* 0x0000000304077211 */ /* 0x000fe400028f16ff */
[----:B--2---:R-:W-:Y:S01]  /*4270*/  IADD3 R8, P6, R21, R2, RZ ;  /* 0x0000000215087210 */ /* 0x004fe20007fde0ff */
[----:B------:R-:W-:Y:S02]  /*4280*/  IMAD R21, R13, 0xf0, RZ ;  /* 0x000000f00d157824 */ /* 0x000fe400078e02ff */
[----:B------:R1:W-:Y:S01]  /*4290*/  STL.64 [R1+0x130], R6 ;  /* 0x0001300601007387 */ /* 0x0003e20000100a00 */
[----:B------:R-:W-:Y:S02]  /*42a0*/  IMAD.MOV.U32 R25, RZ, RZ, c[0x0][0x188] ;  /* 0x00006200ff197624 */ /* 0x000fe400078e00ff */
[----:B------:R-:W-:Y:S02]  /*42b0*/  IMAD.MOV.U32 R4, RZ, RZ, c[0x0][0x188] ;  /* 0x00006200ff047624 */ /* 0x000fe400078e00ff */
[----:B------:R-:W-:-:S02]  /*42c0*/  IMAD R29, R25, 0x6d, RZ ;  /* 0x0000006d191d7824 */ /* 0x000fc400078e02ff */
[----:B------:R-:W-:Y:S01]  /*42d0*/  IMAD R28, R25, 0x6e, RZ ;  /* 0x0000006e191c7824 */ /* 0x000fe200078e02ff */
[----:B-1----:R-:W-:Y:S01]  /*42e0*/  IADD3 R6, P5, R21, R2, RZ ;  /* 0x0000000215067210 */ /* 0x002fe20007fbe0ff */
[----:B------:R-:W-:Y:S02]  /*42f0*/  IMAD R21, R13, 0x3b, RZ ;  /* 0x0000003b0d157824 */ /* 0x000fe400078e02ff */
[----:B------:R-:W-:-:S03]  /*4300*/  IMAD R13, R4, 0xf4, RZ ;  /* 0x000000f4040d7824 */ /* 0x000fc600078e02ff */
[-C--:B------:R-:W-:Y:S01]  /*4310*/  LEA.HI.X.SX32 R9, R21, R3.reuse, 0x2, P6 ;  /* 0x0000000315097211 */ /* 0x080fe200030f16ff */
[----:B------:R-:W-:Y:S01]  /*4320*/  STL.64 [R1+0xac0], R28 ;  /* 0x000ac01c01007387 */ /* 0x000fe20000100a00 */
[----:B------:R-:W-:-:S03]  /*4330*/  LEA.HI.X.SX32 R7, R19, R3, 0x2, P5 ;  /* 0x0000000313077211 */ /* 0x000fc600028f16ff */
[----:B------:R1:W-:Y:S01]  /*4340*/  STL.64 [R1+0x358], R8 ;  /* 0x0003580801007387 */ /* 0x0003e20000100a00 */
[----:B------:R-:W-:-:S03]  /*4350*/  IMAD R4, R4, 0xf8, RZ ;  /* 0x000000f804047824 */ /* 0x000fc600078e02ff */
[----:B------:R2:W-:Y:S01]  /*4360*/  STL.64 [R1+0x128], R6 ;  /* 0x0001280601007387 */ /* 0x0005e20000100a00 */
[-C--:B-1----:R-:W-:Y:S01]  /*4370*/  IADD3 R8, P6, R13, R2.reuse, RZ ;  /* 0x000000020d087210 */ /* 0x082fe20007fde0ff */
[----:B------:R-:W-:Y:S02]  /*4380*/  IMAD.MOV.U32 R13, RZ, RZ, c[0x0][0x188] ;  /* 0x00006200ff0d7624 */ /* 0x000fe400078e00ff */
[----:B------:R-:W-:Y:S02]  /*4390*/  IMAD.MOV.U32 R28, RZ, RZ, c[0x0][0x188] ;  /* 0x00006200ff1c7624 */ /* 0x000fe400078e00ff */
[C---:B------:R-:W-:Y:S02]  /*43a0*/  IMAD R10, R13.reuse, 0x3d, RZ ;  /* 0x0000003d0d0a7824 */ /* 0x040fe400078e02ff */
[C---:B------:R-:W-:Y:S01]  /*43b0*/  IMAD R21, R13.reuse, 0xfc, RZ ;  /* 0x000000fc0d157824 */ /* 0x040fe200078e02ff */
[----:B--2---:R-:W-:Y:S01]  /*43c0*/  IADD3 R6, P5, R4, R2, RZ ;  /* 0x0000000204067210 */ /* 0x004fe20007fbe0ff */
[----:B------:R-:W-:Y:S01]  /*43d0*/  IMAD R13, R13, 0x3e, RZ ;  /* 0x0000003e0d0d7824 */ /* 0x000fe200078e02ff */
[----:B------:R-:W-:Y:S01]  /*43e0*/  LEA.HI.X.SX32 R9, R10, R3, 0x2, P6 ;  /* 0x000000030a097211 */ /* 0x000fe200030f16ff */
[----:B------:R-:W-:-:S02]  /*43f0*/  IMAD R5, R25, 0x1b4, RZ ;  /* 0x000001b419057824 */ /* 0x000fc400078e02ff */
[----:B------:R-:W-:Y:S01]  /*4400*/  IMAD R4, R28, 0x1b8, RZ ;  /* 0x000001b81c047824 */ /* 0x000fe200078e02ff */
[----:B------:R-:W-:-:S04]  /*4410*/  LEA.HI.X.SX32 R7, R13, R3, 0x2, P5 ;  /* 0x000000030d077211 */ /* 0x000fc800028f16ff */
[----:B------:R-:W-:Y:S04]  /*4420*/  STL.64 [R1+0xad0], R4 ;  /* 0x000ad00401007387 */ /* 0x000fe80000100a00 */
[----:B------:R1:W-:Y:S04]  /*4430*/  STL.64 [R1+0x120], R8 ;  /* 0x0001200801007387 */ /* 0x0003e80000100a00 */
[----:B------:R2:W-:Y:S01]  /*4440*/  STL.64 [R1+0x118], R6 ;  /* 0x0001180601007387 */ /* 0x0005e20000100a00 */
[----:B------:R-:W-:Y:S01]  /*4450*/  IMAD.MOV.U32 R13, RZ, RZ, c[0x0][0x188] ;  /* 0x00006200ff0d7624 */ /* 0x000fe200078e00ff */
[----:B-1----:R-:W-:Y:S01]  /*4460*/  IADD3 R8, P6, R21, R2, RZ ;  /* 0x0000000215087210 */ /* 0x002fe20007fde0ff */
[----:B------:R-:W-:-:S02]  /*4470*/  IMAD.MOV.U32 R21, RZ, RZ, c[0x0][0x188] ;  /* 0x00006200ff157624 */ /* 0x000fc400078e00ff */
[----:B--2---:R-:W-:Y:S01]  /*4480*/  IMAD R6, R0, 0x3f, RZ ;  /* 0x0000003f00067824 */ /* 0x004fe200078e02ff */
[----:B------:R-:W-:Y:S01]  /*4490*/  LEA R4, P5, R28, R2, 0x8 ;  /* 0x000000021c047211 */ /* 0x000fe200078a40ff */
[----:B------:R-:W-:-:S03]  /*44a0*/  IMAD R0, R21, 0x104, RZ ;  /* 0x0000010415007824 */ /* 0x000fc600078e02ff */
[----:B------:R-:W-:Y:S01]  /*44b0*/  LEA.HI.X.SX32 R9, R6, R3, 0x2, P6 ;  /* 0x0000000306097211 */ /* 0x000fe200030f16ff */
[----:B------:R-:W-:-:S04]  /*44c0*/  IMAD.SHL.U32 R6, R21, 0x40, RZ ;  /* 0x0000004015067824 */ /* 0x000fc800078e00ff */
[----:B------:R1:W-:Y:S01]  /*44d0*/  STL.64 [R1+0x350], R8 ;  /* 0x0003500801007387 */ /* 0x0003e20000100a00 */
[----:B------:R-:W-:Y:S01]  /*44e0*/  LEA.HI.X.SX32 R5, R6, R3, 0x2, P5 ;  /* 0x0000000306057211 */ /* 0x000fe200028f16ff */
[----:B------:R-:W-:-:S04]  /*44f0*/  IMAD R6, R13, 0x41, RZ ;  /* 0x000000410d067824 */ /* 0x000fc800078e02ff */
[----:B------:R2:W-:Y:S01]  /*4500*/  STL.64 [R1+0x110], R4 ;  /* 0x0001100401007387 */ /* 0x0005e20000100a00 */
[-C--:B-1----:R-:W-:Y:S01]  /*4510*/  IADD3 R8, P6, R0, R2.reuse, RZ ;  /* 0x0000000200087210 */ /* 0x082fe20007fde0ff */
[----:B------:R-:W-:Y:S02]  /*4520*/  IMAD R0, R13, 0x108, RZ ;  /* 0x000001080d007824 */ /* 0x000fe400078e02ff */
[C---:B------:R-:W-:Y:S01]  /*4530*/  IMAD R13, R21.reuse, 0x10c, RZ ;  /* 0x0000010c150d7824 */ /* 0x040fe200078e02ff */
[----:B------:R-:W-:Y:S01]  /*4540*/  LEA.HI.X.SX32 R9, R6, R3, 0x2, P6 ;  /* 0x0000000306097211 */ /* 0x000fe200030f16ff */
[----:B------:R-:W-:Y:S01]  /*4550*/  IMAD R6, R21, 0x42, RZ ;  /* 0x0000004215067824 */ /* 0x000fe200078e02ff */
[----:B--2---:R-:W-:-:S03]  /*4560*/  IADD3 R4, P5, R0, R2, RZ ;  /* 0x0000000200047210 */ /* 0x004fc60007fbe0ff */
[----:B------:R1:W-:Y:S01]  /*4570*/  STL.64 [R1+0x108], R8 ;  /* 0x0001080801007387 */ /* 0x0003e20000100a00 */
[----:B------:R-:W-:Y:S01]  /*4580*/  LEA.HI.X.SX32 R5, R6, R3, 0x2, P5 ;  /* 0x0000000306057211 */ /* 0x000fe200028f16ff */
[----:B------:R-:W-:Y:S02]  /*4590*/  IMAD R21, R21, 0x110, RZ ;  /* 0x0000011015157824 */ /* 0x000fe400078e02ff */
[C---:B------:R-:W-:Y:S02]  /*45a0*/  IMAD R7, R28.reuse, 0x6f, RZ ;  /* 0x0000006f1c077824 */ /* 0x040fe400078e02ff */
[----:B------:R2:W-:Y:S01]  /*45b0*/  STL.64 [R1+0x100], R4 ;  /* 0x0001000401007387 */ /* 0x0005e20000100a00 */
[----:B-1----:R-:W-:Y:S01]  /*45c0*/  IADD3 R8, P6, R13, R2, RZ ;  /* 0x000000020d087210 */ /* 0x002fe20007fde0ff */
[----:B------:R-:W-:Y:S02]  /*45d0*/  IMAD.MOV.U32 R13, RZ, RZ, c[0x0][0x188] ;  /* 0x00006200ff0d7624 */ /* 0x000fe400078e00ff */
[----:B------:R-:W-:-:S02]  /*45e0*/  IMAD R6, R28, 0x1c0, RZ ;  /* 0x000001c01c067824 */ /* 0x000fc400078e02ff */
[----:B------:R-:W-:Y:S01]  /*45f0*/  IMAD R10, R13, 0x43, RZ ;  /* 0x000000430d0a7824 */ /* 0x000fe200078e02ff */
[----:B--2---:R-:W-:Y:S01]  /*4600*/  IADD3 R4, P5, R21, R2, RZ ;  /* 0x0000000215047210 */ /* 0x004fe20007fbe0ff */
[----:B------:R-:W-:Y:S01]  /*4610*/  IMAD R21, R13, 0x114, RZ ;  /* 0x000001140d157824 */ /* 0x000fe200078e02ff */
[----:B------:R1:W-:Y:S02]  /*4620*/  STL.64 [R1+0xad8], R6 ;  /* 0x000ad80601007387 */ /* 0x0003e40000100a00 */
[-C--:B------:R-:W-:Y:S02]  /*4630*/  LEA.HI.X.SX32 R9, R10, R3.reuse, 0x2, P6 ;  /* 0x000000030a097211 */ /* 0x080fe400030f16ff */
[----:B------:R-:W-:-:S03]  /*4640*/  LEA.HI.X.SX32 R5, R23, R3, 0x2, P5 ;  /* 0x0000000317057211 */ /* 0x000fc600028f16ff */
[----:B------:R2:W-:Y:S01]  /*4650*/  STL.64 [R1+0x348], R8 ;  /* 0x0003480801007387 */ /* 0x0005e20000100a00 */
[----:B-1----:R-:W-:Y:S01]  /*4660*/  IADD3 R6, P6, R21, R2, RZ ;  /* 0x0000000215067210 */ /* 0x002fe20007fde0ff */
[C---:B------:R-:W-:Y:S02]  /*4670*/  IMAD R21, R13.reuse, 0x45, RZ ;  /* 0x000000450d157824 */ /* 0x040fe400078e02ff */
[----:B------:R1:W-:Y:S01]  /*4680*/  STL.64 [R1+0xf8], R4 ;  /* 0x0000f80401007387 */ /* 0x0003e20000100a00 */
[C---:B------:R-:W-:Y:S02]  /*4690*/  IMAD R10, R13.reuse, 0x11c, RZ ;  /* 0x0000011c0d0a7824 */ /* 0x040fe400078e02ff */
[----:B--2---:R-:W-:Y:S01]  /*46a0*/  IMAD R8, R13, 0x118, RZ ;  /* 0x000001180d087824 */ /* 0x004fe200078e02ff */
[----:B------:R-:W-:-:S04]  /*46b0*/  LEA.HI.X.SX32 R7, R21, R3, 0x2, P6 ;  /* 0x0000000315077211 */ /* 0x000fc800030f16ff */
[----:B-1----:R-:W-:Y:S01]  /*46c0*/  IADD3 R4, P5, R8, R2, RZ ;  /* 0x0000000208047210 */ /* 0x002fe20007fbe0ff */
[C---:B------:R-:W-:Y:S01]  /*46d0*/  IMAD R8, R13.reuse, 0x46, RZ ;  /* 0x000000460d087824 */ /* 0x040fe200078e02ff */
[----:B------:R1:W-:Y:S01]  /*46e0*/  STL.64 [R1+0xf0], R6 ;  /* 0x0000f00601007387 */ /* 0x0003e20000100a00 */
[----:B------:R-:W-:-:S03]  /*46f0*/  IMAD R21, R13, 0x120, RZ ;  /* 0x000001200d157824 */ /* 0x000fc600078e02ff */
[-C--:B------:R-:W-:Y:S02]  /*4700*/  LEA.HI.X.SX32 R5, R8, R3.reuse, 0x2, P5 ;  /* 0x0000000308057211 */ /* 0x080fe400028f16ff */
[----:B-1----:R-:W-:Y:S01]  /*4710*/  IADD3 R6, P6, R10, R2, RZ ;  /* 0x000000020a067210 */ /* 0x002fe20007fde0ff */
[C---:B------:R-:W-:Y:S02]  /*4720*/  IMAD R10, R13.reuse, 0x47, RZ ;  /* 0x000000470d0a7824 */ /* 0x040fe400078e02ff */
[----:B------:R1:W-:Y:S01]  /*4730*/  STL.64 [R1+0xe8], R4 ;  /* 0x0000e80401007387 */ /* 0x0003e20000100a00 */
[----:B------:R-:W-:Y:S02]  /*4740*/  IMAD R13, R13, 0x124, RZ ;  /* 0x000001240d0d7824 */ /* 0x000fe400078e02ff */
[----:B------:R-:W-:-:S05]  /*4750*/  LEA.HI.X.SX32 R7, R10, R3, 0x2, P6 ;  /* 0x000000030a077211 */ /* 0x000fca00030f16ff */
[----:B------:R2:W-:Y:S01]  /*4760*/  STL.64 [R1+0x340], R6 ;  /* 0x0003400601007387 */ /* 0x0005e20000100a00 */
[----:B-1----:R-:W-:Y:S01]  /*4770*/  IADD3 R4, P5, R21, R2, RZ ;  /* 0x0000000215047210 */ /* 0x002fe20007fbe0ff */
[----:B------:R-:W-:-:S03]  /*4780*/  IMAD.MOV.U32 R21, RZ, RZ, c[0x0][0x188] ;  /* 0x00006200ff157624 */ /* 0x000fc600078e00ff */
[-C--:B------:R-:W-:Y:S01]  /*4790*/  LEA.HI.X.SX32 R5, R26, R3.reuse, 0x2, P5 ;  /* 0x000000031a057211 */ /* 0x080fe200028f16ff */
[----:B------:R-:W-:Y:S01]  /*47a0*/  IMAD R10, R21, 0x49, RZ ;  /* 0x00000049150a7824 */ /* 0x000fe200078e02ff */
[----:B--2---:R-:W-:Y:S01]  /*47b0*/  IADD3 R6, P6, R13, R2, RZ ;  /* 0x000000020d067210 */ /* 0x004fe20007fde0ff */
[C---:B------:R-:W-:Y:S02]  /*47c0*/  IMAD R13, R21.reuse, 0x128, RZ ;  /* 0x00000128150d7824 */ /* 0x040fe400078e02ff */
[----:B------:R1:W-:Y:S01]  /*47d0*/  STL.64 [R1+0xe0], R4 ;  /* 0x0000e00401007387 */ /* 0x0003e20000100a00 */
[C---:B------:R-:W-:Y:S01]  /*47e0*/  IMAD R11, R21.reuse, 0x4a, RZ ;  /* 0x0000004a150b7824 */ /* 0x040fe200078e02ff */
[----:B------:R-:W-:Y:S01]  /*47f0*/  LEA.HI.X.SX32 R7, R10, R3, 0x2, P6 ;  /* 0x000000030a077211 */ /* 0x000fe200030f16ff */
[----:B------:R-:W-:-:S04]  /*4800*/  IMAD R14, R21, 0x12c, RZ ;  /* 0x0000012c150e7824 */ /* 0x000fc800078e02ff */
[----:B------:R2:W-:Y:S01]  /*4810*/  STL.64 [R1+0xd8], R6 ;  /* 0x0000d80601007387 */ /* 0x0005e20000100a00 */
[----:B-1----:R-:W-:-:S04]  /*4820*/  IADD3 R4, P5, R13, R2, RZ ;  /* 0x000000020d047210 */ /* 0x002fc80007fbe0ff */
[-C--:B------:R-:W-:Y:S01]  /*4830*/  LEA.HI.X.SX32 R5, R11, R3.reuse, 0x2, P5 ;  /* 0x000000030b057211 */ /* 0x080fe200028f16ff */
[C---:B------:R-:W-:Y:S01]  /*4840*/  IMAD R11, R21.reuse, 0x4b, RZ ;  /* 0x0000004b150b7824 */ /* 0x040fe200078e02ff */
[----:B--2---:R-:W-:Y:S01]  /*4850*/  IADD3 R6, P6, R14, R2, RZ ;  /* 0x000000020e067210 */ /* 0x004fe20007fde0ff */
[C---:B------:R-:W-:Y:S02]  /*4860*/  IMAD R10, R21.reuse, 0x130, RZ ;  /* 0x00000130150a7824 */ /* 0x040fe400078e02ff */
[----:B------:R1:W-:Y:S01]  /*4870*/  STL.64 [R1+0xd0], R4 ;  /* 0x0000d00401007387 */ /* 0x0003e20000100a00 */
[----:B------:R-:W-:Y:S01]  /*4880*/  IMAD R21, R21, 0x134, RZ ;  /* 0x0000013415157824 */ /* 0x000fe200078e02ff */
[----:B------:R-:W-:Y:S01]  /*4890*/  LEA.HI.X.SX32 R7, R11, R3, 0x2, P6 ;  /* 0x000000030b077211 */ /* 0x000fe200030f16ff */
[----:B------:R-:W-:-:S04]  /*48a0*/  IMAD.MOV.U32 R14, RZ, RZ, c[0x0][0x188] ;  /* 0x00006200ff0e7624 */ /* 0x000fc800078e00ff */
[----:B------:R2:W-:Y:S01]  /*48b0*/  STL.64 [R1+0x338], R6 ;  /* 0x0003380601007387 */ /* 0x0005e20000100a00 */
[----:B-1----:R-:W-:Y:S01]  /*48c0*/  IADD3 R4, P5, R10, R2, RZ ;  /* 0x000000020a047210 */ /* 0x002fe20007fbe0ff */
[----:B------:R-:W-:-:S03]  /*48d0*/  IMAD.MOV.U32 R11, RZ, RZ, c[0x0][0x188] ;  /* 0x00006200ff0b7624 */ /* 0x000fc600078e00ff */
[-C--:B------:R-:W-:Y:S02]  /*48e0*/  LEA.HI.X.SX32 R5, R27, R3.reuse, 0x2, P5 ;  /* 0x000000031b057211 */ /* 0x080fe400028f16ff */
[-C--:B--2---:R-:W-:Y:S01]  /*48f0*/  IADD3 R6, P6, R21, R2.reuse, RZ ;  /* 0x0000000215067210 */ /* 0x084fe20007fde0ff */
[C---:B------:R-:W-:Y:S02]  /*4900*/  IMAD R21, R14.reuse, 0x138, RZ ;  /* 0x000001380e157824 */ /* 0x040fe400078e02ff */
[----:B------:R-:W-:Y:S01]  /*4910*/  IMAD R14, R14, 0x4d, RZ ;  /* 0x0000004d0e0e7824 */ /* 0x000fe200078e02ff */
[----:B------:R1:W-:Y:S04]  /*4920*/  STL.64 [R1+0xc8], R4 ;  /* 0x0000c80401007387 */ /* 0x0003e80000100a00 */
[----:B------:R-:W-:Y:S01]  /*4930*/  LEA.HI.X.SX32 R7, R14, R3, 0x2, P6 ;  /* 0x000000030e077211 */ /* 0x000fe200030f16ff */
[----:B------:R-:W-:Y:S01]  /*4940*/  IMAD R14, R11, 0x4e, RZ ;  /* 0x0000004e0b0e7824 */ /* 0x000fe200078e02ff */
[----:B-1----:R-:W-:Y:S01]  /*4950*/  IADD3 R4, P5, R21, R2, RZ ;  /* 0x0000000215047210 */ /* 0x002fe20007fbe0ff */
[----:B------:R-:W-:-:S02]  /*4960*/  IMAD R21, R11, 0x13c, RZ ;  /* 0x0000013c0b157824 */ /* 0x000fc400078e02ff */
[----:B------:R1:W-:Y:S01]  /*4970*/  STL.64 [R1+0xc0], R6 ;  /* 0x0000c00601007387 */ /* 0x0003e20000100a00 */
[----:B------:R-:W-:Y:S01]  /*4980*/  IMAD R11, R11, 0x140, RZ ;  /* 0x000001400b0b7824 */ /* 0x000fe200078e02ff */
[----:B------:R-:W-:Y:S02]  /*4990*/  LEA.HI.X.SX32 R5, R14, R3, 0x2, P5 ;  /* 0x000000030e057211 */ /* 0x000fe400028f16ff */
[----:B-1----:R-:W-:Y:S01]  /*49a0*/  IADD3 R6, P6, R21, R2, RZ ;  /* 0x0000000215067210 */ /* 0x002fe20007fde0ff */
[----:B------:R-:W-:Y:S02]  /*49b0*/  IMAD.MOV.U32 R21, RZ, RZ, c[0x0][0x188] ;  /* 0x00006200ff157624 */ /* 0x000fe400078e00ff */
[----:B------:R1:W-:Y:S02]  /*49c0*/  STL.64 [R1+0xb8], R4 ;  /* 0x0000b80401007387 */ /* 0x0003e40000100a00 */
[C---:B------:R-:W-:Y:S02]  /*49d0*/  IMAD R17, R21.reuse, 0x4f, RZ ;  /* 0x0000004f15117824 */ /* 0x040fe400078e02ff */
[----:B------:R-:W-:-:S02]  /*49e0*/  IMAD R14, R21, 0x50, RZ ;  /* 0x00000050150e7824 */ /* 0x000fc400078e02ff */
[----:B------:R-:W-:Y:S01]  /*49f0*/  IMAD R24, R21, 0x144, RZ ;  /* 0x0000014415187824 */ /* 0x000fe200078e02ff */
[-C--:B------:R-:W-:Y:S02]  /*4a00*/  LEA.HI.X.SX32 R7, R17, R3.reuse, 0x2, P6 ;  /* 0x0000000311077211 */ /* 0x080fe400030f16ff */
[----:B-1----:R-:W-:Y:S01]  /*4a10*/  IADD3 R4, P5, R11, R2, RZ ;  /* 0x000000020b047210 */ /* 0x002fe20007fbe0ff */
[----:B------:R-:W-:Y:S02]  /*4a20*/  IMAD R21, R21, 0x148, RZ ;  /* 0x0000014815157824 */ /* 0x000fe400078e02ff */
[----:B------:R1:W-:Y:S01]  /*4a30*/  STL.64 [R1+0x330], R6 ;  /* 0x0003300601007387 */ /* 0x0003e20000100a00 */
[----:B------:R-:W-:-:S05]  /*4a40*/  LEA.HI.X.SX32 R5, R14, R3, 0x2, P5 ;  /* 0x000000030e057211 */ /* 0x000fca00028f16ff */
[----:B------:R2:W-:Y:S01]  /*4a50*/  STL.64 [R1+0xb0], R4 ;  /* 0x0000b00401007387 */ /* 0x0005e20000100a00 */
[-C--:B-1----:R-:W-:Y:S01]  /*4a60*/  IADD3 R6, P6, R24, R2.reuse, RZ ;  /* 0x0000000218067210 */ /* 0x082fe20007fde0ff */
[C---:B------:R-:W-:Y:S02]  /*4a70*/  IMAD R24, R12.reuse, 0x51, RZ ;  /* 0x000000510c187824 */ /* 0x040fe400078e02ff */
[----:B------:R-:W-:Y:S01]  /*4a80*/  IMAD R14, R12, 0x14c, RZ ;  /* 0x0000014c0c0e7824 */ /* 0x000fe200078e02ff */
[----:B--2---:R-:W-:Y:S01]  /*4a90*/  IADD3 R4, P5, R21, R2, RZ ;  /* 0x0000000215047210 */ /* 0x004fe20007fbe0ff */
[----:B------:R-:W-:Y:S01]  /*4aa0*/  IMAD.MOV.U32 R21, RZ, RZ, c[0x0][0x188] ;  /* 0x00006200ff157624 */ /* 0x000fe200078e00ff */
[----:B------:R-:W-:-:S03]  /*4ab0*/  LEA.HI.X.SX32 R7, R24, R3, 0x2, P6 ;  /* 0x0000000318077211 */ /* 0x000fc600030f16ff */
[C---:B------:R-:W-:Y:S02]  /*4ac0*/  IMAD R17, R21.reuse, 0x52, RZ ;  /* 0x0000005215117824 */ /* 0x040fe400078e02ff */
[----:B------:R1:W-:Y:S01]  /*4ad0*/  STL.64 [R1+0xa8], R6 ;  /* 0x0000a80601007387 */ /* 0x0003e20000100a00 */
[----:B------:R-:W-:Y:S02]  /*4ae0*/  IMAD R24, R21, 0x150, RZ ;  /* 0x0000015015187824 */ /* 0x000fe400078e02ff */
[----:B------:R-:W-:Y:S02]  /*4af0*/  LEA.HI.X.SX32 R5, R17, R3, 0x2, P5 ;  /* 0x0000000311057211 */ /* 0x000fe400028f16ff */
[----:B-1----:R-:W-:Y:S01]  /*4b00*/  IADD3 R6, P6, R14, R2, RZ ;  /* 0x000000020e067210 */ /* 0x002fe20007fde0ff */
[----:B------:R-:W-:Y:S02]  /*4b10*/  IMAD.MOV.U32 R14, RZ, RZ, c[0x0][0x188] ;  /* 0x00006200ff0e7624 */ /* 0x000fe400078e00ff */
[----:B------:R1:W-:Y:S02]  /*4b20*/  STL.64 [R1+0xa0], R4 ;  /* 0x0000a00401007387 */ /* 0x0003e40000100a00 */
[----:B------:R-:W-:-:S02]  /*4b30*/  IMAD R17, R14, 0x53, RZ ;  /* 0x000000530e117824 */ /* 0x000fc400078e02ff */
[----:B------:R-:W-:-:S03]  /*4b40*/  IMAD R14, R21, 0x54, RZ ;  /* 0x00000054150e7824 */ /* 0x000fc600078e02ff */
[-C--:B------:R-:W-:Y:S02]  /*4b50*/  LEA.HI.X.SX32 R7, R17, R3.reuse, 0x2, P6 ;  /* 0x0000000311077211 */ /* 0x080fe400030f16ff */
[----:B-1----:R-:W-:Y:S01]  /*4b60*/  IADD3 R4, P5, R24, R2, RZ ;  /* 0x0000000218047210 */ /* 0x002fe20007fbe0ff */
[C---:B------:R-:W-:Y:S02]  /*4b70*/  IMAD R24, R21.reuse, 0x154, RZ ;  /* 0x0000015415187824 */ /* 0x040fe400078e02ff */
[----:B------:R-:W-:Y:S01]  /*4b80*/  IMAD R21, R21, 0x158, RZ ;  /* 0x0000015815157824 */ /* 0x000fe200078e02ff */
[----:B------:R-:W-:Y:S01]  /*4b90*/  LEA.HI.X.SX32 R5, R14, R3, 0x2, P5 ;  /* 0x000000030e057211 */ /* 0x000fe200028f16ff */
[----:B------:R-:W-:Y:S01]  /*4ba0*/  IMAD.MOV.U32 R17, RZ, RZ, c[0x0][0x188] ;  /* 0x00006200ff117624 */ /* 0x000fe200078e00ff */
[----:B------:R1:W-:Y:S01]  /*4bb0*/  STL.64 [R1+0x328], R6 ;  /* 0x0003280601007387 */ /* 0x0003e20000100a00 */
[----:B------:R-:W-:-:S03]  /*4bc0*/  IMAD.MOV.U32 R26, RZ, RZ, c[0x0][0x188] ;  /* 0x00006200ff1a7624 */ /* 0x000fc600078e00ff */
[----:B------:R2:W-:Y:S01]  /*4bd0*/  STL.64 [R1+0x98], R4 ;  /* 0x0000980401007387 */ /* 0x0005e20000100a00 */
[C---:B------:R-:W-:Y:S02]  /*4be0*/  IMAD R15, R26.reuse, 0x73, RZ ;  /* 0x000000731a0f7824 */ /* 0x040fe400078e02ff */
[----:B------:R-:W-:Y:S01]  /*4bf0*/  IMAD R14, R26, 0x1d4, RZ ;  /* 0x000001d41a0e7824 */ /* 0x000fe200078e02ff */
[-C--:B-1----:R-:W-:Y:S02]  /*4c00*/  IADD3 R6, P6, R24, R2.reuse, RZ ;  /* 0x0000000218067210 */ /* 0x082fe40007fde0ff */
[----:B--2---:R-:W-:Y:S01]  /*4c10*/  IADD3 R4, P5, R21, R2, RZ ;  /* 0x0000000215047210 */ /* 0x004fe20007fbe0ff */
[C---:B------:R-:W-:Y:S02]  /*4c20*/  IMAD R21, R17.reuse, 0x55, RZ ;  /* 0x0000005511157824 */ /* 0x040fe400078e02ff */
[----:B------:R-:W-:Y:S02]  /*4c30*/  IMAD.MOV.U32 R24, RZ, RZ, c[0x0][0x188] ;  /* 0x00006200ff187624 */ /* 0x000fe400078e00ff */
[----:B------:R-:W-:Y:S01]  /*4c40*/  IMAD R29, R17, 0x15c, RZ ;  /* 0x0000015c111d7824 */ /* 0x000fe200078e02ff */
[----:B------:R-:W-:Y:S01]  /*4c50*/  LEA.HI.X.SX32 R7, R21, R3, 0x2, P6 ;  /* 0x0000000315077211 */ /* 0x000fe200030f16ff */
[----:B------:R-:W-:Y:S01]  /*4c60*/  STL.64 [R1+0xab8], R14 ;  /* 0x000ab80e01007387 */ /* 0x000fe20000100a00 */
[----:B------:R-:W-:-:S02]  /*4c70*/  IMAD R17, R17, 0x56, RZ ;  /* 0x0000005611117824 */ /* 0x000fc400078e02ff */
[C---:B------:R-:W-:Y:S01]  /*4c80*/  IMAD R21, R24.reuse, 0x160, RZ ;  /* 0x0000016018157824 */ /* 0x040fe200078e02ff */
[----:B------:R1:W-:Y:S01]  /*4c90*/  STL.64 [R1+0x90], R6 ;  /* 0x0000900601007387 */ /* 0x0003e20000100a00 */
[----:B------:R-:W-:Y:S01]  /*4ca0*/  IMAD R24, R24, 0x57, RZ ;  /* 0x0000005718187824 */ /* 0x000fe200078e02ff */
[----:B------:R-:W-:Y:S01]  /*4cb0*/  LEA.HI.X.SX32 R5, R17, R3, 0x2, P5 ;  /* 0x0000000311057211 */ /* 0x000fe200028f16ff */
[----:B------:R-:W-:Y:S01]  /*4cc0*/  IMAD R17, R16, 0x164, RZ ;  /* 0x0000016410117824 */ /* 0x000fe200078e02ff */
[----:B-1----:R-:W-:-:S04]  /*4cd0*/  IADD3 R6, P6, R29, R2, RZ ;  /* 0x000000021d067210 */ /* 0x002fc80007fde0ff */
[----:B------:R-:W-:Y:S01]  /*4ce0*/  LEA.HI.X.SX32 R7, R24, R3, 0x2, P6 ;  /* 0x0000000318077211 */ /* 0x000fe200030f16ff */
[----:B------:R1:W-:Y:S01]  /*4cf0*/  STL.64 [R1+0x88], R4 ;  /* 0x0000880401007387 */ /* 0x0003e20000100a00 */
[----:B------:R-:W-:-:S03]  /*4d00*/  IMAD R24, R16, 0x58, RZ ;  /* 0x0000005810187824 */ /* 0x000fc600078e02ff */
[----:B------:R2:W-:Y:S01]  /*4d10*/  STL.64 [R1+0x320], R6 ;  /* 0x0003200601007387 */ /* 0x0005e20000100a00 */
[C---:B------:R-:W-:Y:S02]  /*4d20*/  IMAD R18, R16.reuse, 0x180, RZ ;  /* 0x0000018010127824 */ /* 0x040fe400078e02ff */
[----:B------:R-:W-:Y:S01]  /*4d30*/  IMAD R20, R16, 0x190, RZ ;  /* 0x0000019010147824 */ /* 0x000fe200078e02ff */
[-C--:B-1----:R-:W-:Y:S02]  /*4d40*/  IADD3 R4, P5, R21, R2.reuse, RZ ;  /* 0x0000000215047210 */ /* 0x082fe40007fbe0ff */
[----:B--2---:R-:W-:Y:S01]  /*4d50*/  IADD3 R6, P6, R17, R2, RZ ;  /* 0x0000000211067210 */ /* 0x004fe20007fde0ff */
[----:B------:R-:W-:Y:S01]  /*4d60*/  IMAD.MOV.U32 R17, RZ, RZ, c[0x0][0x188] ;  /* 0x00006200ff117624 */ /* 0x000fe200078e00ff */
[----:B------:R-:W-:Y:S01]  /*4d70*/  LEA.HI.X.SX32 R5, R24, R3, 0x2, P5 ;  /* 0x0000000318057211 */ /* 0x000fe200028f16ff */
[C---:B------:R-:W-:Y:S02]  /*4d80*/  IMAD R22, R16.reuse, 0x1a0, RZ ;  /* 0x000001a010167824 */ /* 0x040fe400078e02ff */
[----:B------:R-:W-:-:S02]  /*4d90*/  IMAD R16, R16, 0x168, RZ ;  /* 0x0000016810107824 */ /* 0x000fc400078e02ff */
[C---:B------:R-:W-:Y:S01]  /*4da0*/  IMAD R23, R17.reuse, 0x59, RZ ;  /* 0x0000005911177824 */ /* 0x040fe200078e02ff */
[----:B------:R1:W-:Y:S01]  /*4db0*/  STL.64 [R1+0x80], R4 ;  /* 0x0000800401007387 */ /* 0x0003e20000100a00 */
[C---:B------:R-:W-:Y:S02]  /*4dc0*/  IMAD R29, R17.reuse, 0x16c, RZ ;  /* 0x0000016c111d7824 */ /* 0x040fe400078e02ff */
[----:B------:R-:W-:Y:S01]  /*4dd0*/  IMAD R17, R17, 0x5a, RZ ;  /* 0x0000005a11117824 */ /* 0x000fe200078e02ff */
[----:B------:R-:W-:Y:S01]  /*4de0*/  LEA.HI.X.SX32 R7, R23, R3, 0x2, P6 ;  /* 0x0000000317077211 */ /* 0x000fe200030f16ff */
[----:B------:R-:W-:Y:S01]  /*4df0*/  IMAD.MOV.U32 R24, RZ, RZ, c[0x0][0x188] ;  /* 0x00006200ff187624 */ /* 0x000fe200078e00ff */
[----:B-1----:R-:W-:-:S03]  /*4e00*/  IADD3 R4, P5, R16, R2, RZ ;  /* 0x0000000210047210 */ /* 0x002fc60007fbe0ff */
[----:B------:R1:W-:Y:S01]  /*4e10*/  STL.64 [R1+0x78], R6 ;  /* 0x0000780601007387 */ /* 0x0003e20000100a00 */
[-C--:B------:R-:W-:Y:S01]  /*4e20*/  LEA.HI.X.SX32 R5, R17, R3.reuse, 0x2, P5 ;  /* 0x0000000311057211 */ /* 0x080fe200028f16ff */
[C---:B------:R-:W-:Y:S01]  /*4e30*/  IMAD R17, R24.reuse, 0x5b, RZ ;  /* 0x0000005b18117824 */ /* 0x040fe200078e02ff */
[----:B-1----:R-:W-:Y:S01]  /*4e40*/  IADD3 R6, P6, R29, R2, RZ ;  /* 0x000000021d067210 */ /* 0x002fe20007fde0ff */
[C---:B------:R-:W-:Y:S02]  /*4e50*/  IMAD R29, R24.reuse, 0x170, RZ ;  /* 0x00000170181d7824 */ /* 0x040fe400078e02ff */
[----:B------:R1:W-:Y:S01]  /*4e60*/  STL.64 [R1+0x70], R4 ;  /* 0x0000700401007387 */ /* 0x0003e20000100a00 */
[----:B------:R-:W-:Y:S01]  /*4e70*/  LEA.HI.X.SX32 R7, R17, R3, 0x2, P6 ;  /* 0x0000000311077211 */ /* 0x000fe200030f16ff */
[----:B------:R-:W-:-:S04]  /*4e80*/  IMAD R17, R24, 0x5c, RZ ;  /* 0x0000005c18117824 */ /* 0x000fc800078e02ff */
[----:B------:R2:W-:Y:S01]  /*4e90*/  STL.64 [R1+0x318], R6 ;  /* 0x0003180601007387 */ /* 0x0005e20000100a00 */
[----:B-1----:R-:W-:Y:S01]  /*4ea0*/  IADD3 R4, P5, R29, R2, RZ ;  /* 0x000000021d047210 */ /* 0x002fe20007fbe0ff */
[----:B------:R-:W-:-:S03]  /*4eb0*/  IMAD.MOV.U32 R29, RZ, RZ, c[0x0][0x188] ;  /* 0x00006200ff1d7624 */ /* 0x000fc600078e00ff */
[----:B------:R-:W-:Y:S01]  /*4ec0*/  LEA.HI.X.SX32 R5, R17, R3, 0x2, P5 ;  /* 0x0000000311057211 */ /* 0x000fe200028f16ff */
[C---:B--2---:R-:W-:Y:S02]  /*4ed0*/  IMAD R7, R24.reuse, 0x174, RZ ;  /* 0x0000017418077824 */ /* 0x044fe400078e02ff */
[----:B------:R-:W-:Y:S02]  /*4ee0*/  IMAD R24, R24, 0x178, RZ ;  /* 0x0000017818187824 */ /* 0x000fe400078e02ff */
[----:B------:R1:W-:Y:S01]  /*4ef0*/  STL.64 [R1+0x68], R4 ;  /* 0x0000680401007387 */ /* 0x0003e20000100a00 */
[-C--:B------:R-:W-:Y:S02]  /*4f00*/  IADD3 R14, P6, R7, R2.reuse, RZ ;  /* 0x00000002070e7210 */ /* 0x080fe40007fde0ff */
[----:B------:R-:W-:Y:S01]  /*4f10*/  IADD3 R6, P5, R24, R2, RZ ;  /* 0x0000000218067210 */ /* 0x000fe20007fbe0ff */
[C---:B------:R-:W-:Y:S02]  /*4f20*/  IMAD R24, R29.reuse, 0x5d, RZ ;  /* 0x0000005d1d187824 */ /* 0x040fe400078e02ff */
[----:B-1----:R-:W-:-:S02]  /*4f30*/  IMAD R5, R29, 0x17c, RZ ;  /* 0x0000017c1d057824 */ /* 0x002fc400078e02ff */
[----:B------:R-:W-:Y:S01]  /*4f40*/  IMAD R29, R29, 0x5e, RZ ;  /* 0x0000005e1d1d7824 */ /* 0x000fe200078e02ff */
[----:B------:R-:W-:Y:S01]  /*4f50*/  LEA.HI.X.SX32 R15, R24, R3, 0x2, P6 ;  /* 0x00000003180f7211 */ /* 0x000fe200030f16ff */
[----:B------:R-:W-:-:S03]  /*4f60*/  IMAD.MOV.U32 R24, RZ, RZ, c[0x0][0x188] ;  /* 0x00006200ff187624 */ /* 0x000fc600078e00ff */
[----:B------:R-:W-:Y:S01]  /*4f70*/  LEA.HI.X.SX32 R7, R29, R3, 0x2, P5 ;  /* 0x000000031d077211 */ /* 0x000fe200028f16ff */
[----:B------:R-:W-:Y:S01]  /*4f80*/  STL.64 [R1+0x60], R14 ;  /* 0x0000600e01007387 */ /* 0x000fe20000100a00 */
[----:B------:R-:W-:-:S03]  /*4f90*/  IADD3 R4, P6, R5, R2, RZ ;  /* 0x0000000205047210 */ /* 0x000fc60007fde0ff */
[----:B------:R1:W-:Y:S02]  /*4fa0*/  STL.64 [R1+0x58], R6 ;  /* 0x0000580601007387 */ /* 0x0003e40000100a00 */
[----:B-1----:R-:W-:-:S05]  /*4fb0*/  IMAD R7, R24, 0x5f, RZ ;  /* 0x0000005f18077824 */ /* 0x002fca00078e02ff */
[----:B------:R-:W-:Y:S01]  /*4fc0*/  LEA.HI.X.SX32 R5, R7, R3, 0x2, P6 ;  /* 0x0000000307057211 */ /* 0x000fe200030f16ff */
[----:B------:R-:W-:Y:S01]  /*4fd0*/  IMAD R29, R24, 0x184, RZ ;  /* 0x00000184181d7824 */ /* 0x000fe200078e02ff */
[----:B------:R-:W-:-:S03]  /*4fe0*/  IADD3 R14, P5, R18, R2, RZ ;  /* 0x00000002120e7210 */ /* 0x000fc60007fbe0ff */
[----:B------:R1:W-:Y:S01]  /*4ff0*/  STL.64 [R1+0x310], R4 ;  /* 0x0003100401007387 */ /* 0x0003e20000100a00 */
[----:B------:R-:W-:Y:S01]  /*5000*/  IADD3 R6, P6, R29, R2, RZ ;  /* 0x000000021d067210 */ /* 0x000fe20007fde0ff */
[----:B------:R-:W-:Y:S02]  /*5010*/  IMAD.MOV.U32 R29, RZ, RZ, c[0x0][0x188] ;  /* 0x00006200ff1d7624 */ /* 0x000fe400078e00ff */
[----:B-1----:R-:W-:-:S05]  /*5020*/  IMAD R4, R24, 0x60, RZ ;  /* 0x0000006018047824 */ /* 0x002fca00078e02ff */
[----:B------:R-:W-:Y:S01]  /*5030*/  LEA.HI.X.SX32 R15, R4, R3, 0x2, P5 ;  /* 0x00000003040f7211 */ /* 0x000fe200028f16ff */
[----:B------:R-:W-:-:S04]  /*5040*/  IMAD R5, R24, 0x188, RZ ;  /* 0x0000018818057824 */ /* 0x000fc800078e02ff */
[----:B------:R1:W-:Y:S01]  /*5050*/  STL.64 [R1+0x50], R14 ;  /* 0x0000500e01007387 */ /* 0x0003e20000100a00 */
[-C--:B------:R-:W-:Y:S01]  /*5060*/  IADD3 R4, P5, R5, R2.reuse, RZ ;  /* 0x0000000205047210 */ /* 0x080fe20007fbe0ff */
[C---:B-1----:R-:W-:Y:S02]  /*5070*/  IMAD R14, R29.reuse, 0x61, RZ ;  /* 0x000000611d0e7824 */ /* 0x042fe400078e02ff */
[----:B------:R-:W-:Y:S02]  /*5080*/  IMAD R15, R29, 0x18c, RZ ;  /* 0x0000018c1d0f7824 */ /* 0x000fe400078e02ff */
[----:B------:R-:W-:Y:S01]  /*5090*/  IMAD R29, R24, 0x62, RZ ;  /* 0x00000062181d7824 */ /* 0x000fe200078e02ff */
[-C--:B------:R-:W-:Y:S01]  /*50a0*/  LEA.HI.X.SX32 R7, R14, R3.reuse, 0x2, P6 ;  /* 0x000000030e077211 */ /* 0x080fe200030f16ff */
[----:B------:R-:W-:Y:S01]  /*50b0*/  IMAD R24, R24, 0x63, RZ ;  /* 0x0000006318187824 */ /* 0x000fe200078e02ff */
[----:B------:R-:W-:Y:S02]  /*50c0*/  IADD3 R14, P6, R15, R2, RZ ;  /* 0x000000020f0e7210 */ /* 0x000fe40007fde0ff */
[-C--:B------:R-:W-:Y:S01]  /*50d0*/  LEA.HI.X.SX32 R5, R29, R3.reuse, 0x2, P5 ;  /* 0x000000031d057211 */ /* 0x080fe200028f16ff */
[----:B------:R1:W-:Y:S01]  /*50e0*/  STL.64 [R1+0x48], R6 ;  /* 0x0000480601007387 */ /* 0x0003e20000100a00 */
[----:B------:R-:W-:Y:S01]  /*50f0*/  LEA.HI.X.SX32 R15, R24, R3, 0x2, P6 ;  /* 0x00000003180f7211 */ /* 0x000fe200030f16ff */
[----:B------:R-:W-:-:S02]  /*5100*/  IMAD R24, R25, 0x64, RZ ;  /* 0x0000006419187824 */ /* 0x000fc400078e02ff */
[----:B------:R-:W-:Y:S01]  /*5110*/  IMAD.MOV.U32 R29, RZ, RZ, c[0x0][0x188] ;  /* 0x00006200ff1d7624 */ /* 0x000fe200078e00ff */
[----:B-1----:R-:W2:Y:S04]  /*5120*/  LDL.LU.64 R6, [R1+0xad8] ;  /* 0x000ad80001067983 */ /* 0x002ea80000300a00 */
[----:B------:R1:W-:Y:S04]  /*5130*/  STL.64 [R1+0x40], R4 ;  /* 0x0000400401007387 */ /* 0x0003e80000100a00 */
[----:B------:R3:W-:Y:S01]  /*5140*/  STL.64 [R1+0x308], R14 ;  /* 0x0003080e01007387 */ /* 0x0007e20000100a00 */
[----:B-1----:R-:W-:-:S04]  /*5150*/  IADD3 R4, P5, R20, R2, RZ ;  /* 0x0000000214047210 */ /* 0x002fc80007fbe0ff */
[----:B------:R-:W-:Y:S01]  /*5160*/  LEA.HI.X.SX32 R5, R24, R3, 0x2, P5 ;  /* 0x0000000318057211 */ /* 0x000fe200028f16ff */
[----:B---3--:R-:W-:-:S04]  /*5170*/  IMAD R15, R25, 0x194, RZ ;  /* 0x00000194190f7824 */ /* 0x008fc800078e02ff */
[----:B------:R1:W-:Y:S01]  /*5180*/  STL.64 [R1+0x38], R4 ;  /* 0x0000380401007387 */ /* 0x0003e20000100a00 */
[-C--:B------:R-:W-:Y:S01]  /*5190*/  IADD3 R14, P6, R15, R2.reuse, RZ ;  /* 0x000000020f0e7210 */ /* 0x080fe20007fde0ff */
[----:B------:R-:W-:Y:S02]  /*51a0*/  IMAD R25, R25, 0x198, RZ ;  /* 0x0000019819197824 */ /* 0x000fe400078e02ff */
[C---:B-1----:R-:W-:Y:S02]  /*51b0*/  IMAD R4, R29.reuse, 0x65, RZ ;  /* 0x000000651d047824 */ /* 0x042fe400078e02ff */
[----:B------:R-:W-:Y:S01]  /*51c0*/  IMAD R5, R29, 0x19c, RZ ;  /* 0x0000019c1d057824 */ /* 0x000fe200078e02ff */
[----:B------:R-:W-:Y:S01]  /*51d0*/  IADD3 R24, P5, R25, R2, RZ ;  /* 0x0000000219187210 */ /* 0x000fe20007fbe0ff */
[----:B------:R-:W-:Y:S01]  /*51e0*/  IMAD R29, R29, 0x66, RZ ;  /* 0x000000661d1d7824 */ /* 0x000fe200078e02ff */
[----:B------:R-:W-:-:S04]  /*51f0*/  LEA.HI.X.SX32 R15, R4, R3, 0x2, P6 ;  /* 0x00000003040f7211 */ /* 0x000fc800030f16ff */
[----:B------:R-:W-:Y:S01]  /*5200*/  LEA.HI.X.SX32 R25, R29, R3, 0x2, P5 ;  /* 0x000000031d197211 */ /* 0x000fe200028f16ff */
[----:B------:R1:W-:Y:S01]  /*5210*/  STL.64 [R1+0x30], R14 ;  /* 0x0000300e01007387 */ /* 0x0003e20000100a00 */
[----:B------:R-:W-:-:S03]  /*5220*/  IADD3 R4, P6, R5, R2, RZ ;  /* 0x0000000205047210 */ /* 0x000fc60007fde0ff */
[----:B------:R3:W-:Y:S01]  /*5230*/  STL.64 [R1+0x28], R24 ;  /* 0x0000281801007387 */ /* 0x0007e20000100a00 */
[----:B-1----:R-:W-:-:S04]  /*5240*/  IMAD.MOV.U32 R14, RZ, RZ, c[0x0][0x188] ;  /* 0x00006200ff0e7624 */ /* 0x002fc800078e00ff */
[----:B------:R-:W-:Y:S01]  /*5250*/  IMAD R29, R14, 0x67, RZ ;  /* 0x000000670e1d7824 */ /* 0x000fe200078e02ff */
[----:B---3--:R-:W-:Y:S01]  /*5260*/  IADD3 R24, P5, R22, R2, RZ ;  /* 0x0000000216187210 */ /* 0x008fe20007fbe0ff */
[----:B------:R-:W-:-:S03]  /*5270*/  IMAD R25, R14, 0x68, RZ ;  /* 0x000000680e197824 */ /* 0x000fc600078e02ff */
[-C--:B------:R-:W-:Y:S02]  /*5280*/  LEA.HI.X.SX32 R5, R29, R3.reuse, 0x2, P6 ;  /* 0x000000031d057211 */ /* 0x080fe400030f16ff */
[----:B------:R-:W-:-:S03]  /*5290*/  LEA.HI.X.SX32 R25, R25, R3, 0x2, P5 ;  /* 0x0000000319197211 */ /* 0x000fc600028f16ff */
[----:B------:R1:W-:Y:S04]  /*52a0*/  STL.64 [R1+0x300], R4 ;  /* 0x0003000401007387 */ /* 0x0003e80000100a00 */
[----:B-1----:R-:W3:Y:S04]  /*52b0*/  LDL.LU.64 R4, [R1+0xad0] ;  /* 0x000ad00001047983 */ /* 0x002ee80000300a00 */
[----:B------:R1:W-:Y:S04]  /*52c0*/  STL.64 [R1+0x20], R24 ;  /* 0x0000201801007387 */ /* 0x0003e80000100a00 */
[----:B-1----:R-:W4:Y:S01]  /*52d0*/  LDL.LU.64 R24, [R1+0xac8] ;  /* 0x000ac80001187983 */ /* 0x002f220000300a00 */
[----:B------:R-:W-:-:S02]  /*52e0*/  IMAD R15, R14, 0x1a4, RZ ;  /* 0x000001a40e0f7824 */ /* 0x000fc400078e02ff */
[C---:B------:R-:W-:Y:S02]  /*52f0*/  IMAD R29, R28.reuse, 0x1a8, RZ ;  /* 0x000001a81c1d7824 */ /* 0x040fe400078e02ff */
[C---:B------:R-:W-:Y:S01]  /*5300*/  IMAD R0, R28.reuse, 0x1bc, RZ ;  /* 0x000001bc1c007824 */ /* 0x040fe200078e02ff */
[-C--:B------:R-:W-:Y:S01]  /*5310*/  IADD3 R14, P6, R15, R2.reuse, RZ ;  /* 0x000000020f0e7210 */ /* 0x080fe20007fde0ff */
[C---:B------:R-:W-:Y:S02]  /*5320*/  IMAD R9, R28.reuse, 0x71, RZ ;  /* 0x000000711c097824 */ /* 0x040fe400078e02ff */
[C---:B------:R-:W-:Y:S02]  /*5330*/  IMAD R8, R28.reuse, 0x1c4, RZ ;  /* 0x000001c41c087824 */ /* 0x040fe400078e02ff */
[----:B------:R-:W-:Y:S01]  /*5340*/  IMAD R15, R28, 0x69, RZ ;  /* 0x000000691c0f7824 */ /* 0x000fe200078e02ff */
[----:B------:R-:W-:Y:S01]  /*5350*/  IADD3 R28, P5, R29, R2, RZ ;  /* 0x000000021d1c7210 */ /* 0x000fe20007fbe0ff */
[----:B------:R-:W-:-:S03]  /*5360*/  IMAD.MOV.U32 R29, RZ, RZ, c[0x0][0x188] ;  /* 0x00006200ff1d7624 */ /* 0x000fc600078e00ff */
[----:B------:R-:W-:Y:S01]  /*5370*/  LEA.HI.X.SX32 R15, R15, R3, 0x2, P6 ;  /* 0x000000030f0f7211 */ /* 0x000fe200030f16ff */
[----:B------:R-:W-:-:S04]  /*5380*/  IMAD R29, R29, 0x6a, RZ ;  /* 0x0000006a1d1d7824 */ /* 0x000fc800078e02ff */
[----:B------:R4:W-:Y:S01]  /*5390*/  STL.64 [R1+0x18], R14 ;  /* 0x0000180e01007387 */ /* 0x0009e20000100a00 */
[----:B------:R-:W-:-:S05]  /*53a0*/  LEA.HI.X.SX32 R29, R29, R3, 0x2, P5 ;  /* 0x000000031d1d7211 */ /* 0x000fca00028f16ff */
[----:B------:R1:W-:Y:S01]  /*53b0*/  STL.64 [R1+0x10], R28 ;  /* 0x0000101c01007387 */ /* 0x0003e20000100a00 */
[-C--:B----4-:R-:W-:Y:S01]  /*53c0*/  IADD3 R14, P6, R25, R2.reuse, RZ ;  /* 0x00000002190e7210 */ /* 0x090fe20007fde0ff */
[----:B------:R-:W-:Y:S01]  /*53d0*/  IMAD.MOV.U32 R25, RZ, RZ, c[0x0][0x188] ;  /* 0x00006200ff197624 */ /* 0x000fe200078e00ff */
[----:B-1----:R-:W-:-:S03]  /*53e0*/  IADD3 R28, P5, R24, R2, RZ ;  /* 0x00000002181c7210 */ /* 0x002fc60007fbe0ff */
[C---:B------:R-:W-:Y:S02]  /*53f0*/  IMAD R15, R25.reuse, 0x6b, RZ ;  /* 0x0000006b190f7824 */ /* 0x040fe400078e02ff */
[----:B------:R-:W-:-:S03]  /*5400*/  IMAD R24, R25, 0x6c, RZ ;  /* 0x0000006c19187824 */ /* 0x000fc600078e02ff */
[-C--:B------:R-:W-:Y:S02]  /*5410*/  LEA.HI.X.SX32 R15, R15, R3.reuse, 0x2, P6 ;  /* 0x000000030f0f7211 */ /* 0x080fe400030f16ff */
[----:B------:R-:W-:-:S03]  /*5420*/  LEA.HI.X.SX32 R29, R24, R3, 0x2, P5 ;  /* 0x00000003181d7211 */ /* 0x000fc600028f16ff */
[----:B------:R-:W-:Y:S04]  /*5430*/  STL.64 [R1+0x2f8], R14 ;  /* 0x0002f80e01007387 */ /* 0x000fe80000100a00 */
[----:B------:R1:W-:Y:S04]  /*5440*/  STL.64 [R1+0x8], R28 ;  /* 0x0000081c01007387 */ /* 0x0003e80000100a00 */
[----:B-1----:R-:W4:Y:S01]  /*5450*/  LDL.LU.64 R28, [R1+0xac0] ;  /* 0x000ac000011c7983 */ /* 0x002f220000300a00 */
[-C--:B---3--:R-:W-:Y:S02]  /*5460*/  IADD3 R14, P6, R5, R2.reuse, RZ ;  /* 0x00000002050e7210 */ /* 0x088fe40007fde0ff */
[----:B------:R-:W-:-:S02]  /*5470*/  IADD3 R4, P5, R4, R2, RZ ;  /* 0x0000000204047210 */ /* 0x000fc40007fbe0ff */
[----:B----4-:R-:W-:-:S05]  /*5480*/  LEA.HI.X.SX32 R15, R29, R3, 0x2, P6 ;  /* 0x000000031d0f7211 */ /* 0x010fca00030f16ff */
[----:B------:R1:W-:Y:S01]  /*5490*/  STL.64 [R1], R14 ;  /* 0x0000000e01007387 */ /* 0x0003e20000100a00 */
[----:B------:R-:W-:Y:S02]  /*54a0*/  LEA.HI.X.SX32 R5, R28, R3, 0x2, P5 ;  /* 0x000000031c057211 */ /* 0x000fe400028f16ff */
[----:B-1----:R-:W-:-:S04]  /*54b0*/  IADD3 R14, P6, R0, R2, RZ ;  /* 0x00000002000e7210 */ /* 0x002fc80007fde0ff */
[----:B--2---:R-:W-:Y:S01]  /*54c0*/  LEA.HI.X.SX32 R15, R7, R3, 0x2, P6 ;  /* 0x00000003070f7211 */ /* 0x004fe200030f16ff */
[----:B------:R-:W-:Y:S04]  /*54d0*/  STL.64 [R1+0xa60], R4 ;  /* 0x000a600401007387 */ /* 0x000fe80000100a00 */
[----:B------:R1:W-:Y:S04]  /*54e0*/  STL.64 [R1+0x2f0], R14 ;  /* 0x0002f00e01007387 */ /* 0x0003e80000100a00 */
[----:B-1----:R-:W2:Y:S01]  /*54f0*/  LDL.LU.64 R14, [R1+0xab8] ;  /* 0x000ab800010e7983 */ /* 0x002ea20000300a00 */
[----:B------:R-:W-:-:S02]  /*5500*/  IMAD R13, R26, 0x72, RZ ;  /* 0x000000721a0d7824 */ /* 0x000fc400078e02ff */
[C---:B------:R-:W-:Y:S02]  /*5510*/  IMAD R10, R26.reuse, 0x1c8, RZ ;  /* 0x000001c81a0a7824 */ /* 0x040fe400078e02ff */
[C---:B------:R-:W-:Y:S02]  /*5520*/  IMAD R11, R26.reuse, 0x1cc, RZ ;  /* 0x000001cc1a0b7824 */ /* 0x040fe400078e02ff */
[C---:B------:R-:W-:Y:S02]  /*5530*/  IMAD R12, R26.reuse, 0x1d0, RZ ;  /* 0x000001d01a0c7824 */ /* 0x040fe400078e02ff */
[C---:B------:R-:W-:Y:S02]  /*5540*/  IMAD R19, R26.reuse, 0x75, RZ ;  /* 0x000000751a137824 */ /* 0x040fe400078e02ff */
[C---:B------:R-:W-:Y:S02]  /*5550*/  IMAD R21, R26.reuse, 0x76, RZ ;  /* 0x000000761a157824 */ /* 0x040fe400078e02ff */
        /* <DEDUP_REMOVED lines=8> */
[----:B------:R-:W-:Y:S01]  /*55e0*/  IMAD R24, R26, 0x1f0, RZ ;  /* 0x000001f01a187824 */ /* 0x000fe200078e02ff */
[-C--:B------:R-:W-:Y:S01]  /*55f0*/  IADD3 R6, P5, R6, R2.reuse, RZ ;  /* 0x0000000206067210 */ /* 0x080fe20007fbe0ff */
[----:B------:R-:W-:Y:S01]  /*5600*/  IMAD R26, R26, 0x70, RZ ;  /* 0x000000701a1a7824 */ /* 0x000fe200078e02ff */
[----:B------:R-:W-:Y:S01]  /*5610*/  IADD3 R8, P6, R8, R2, RZ ;  /* 0x0000000208087210 */ /* 0x000fe20007fde0ff */
[----:B------:R-:W-:-:S03]  /*5620*/  IMAD.MOV.U32 R29, RZ, RZ, c[0x0][0x188] ;  /* 0x00006200ff1d7624 */ /* 0x000fc600078e00ff */
[-C--:B------:R-:W-:Y:S02]  /*5630*/  LEA.HI.X.SX32 R7, R26, R3.reuse, 0x2, P5 ;  /* 0x000000031a077211 */ /* 0x080fe400028f16ff */
[-C--:B------:R-:W-:Y:S02]  /*5640*/  IADD3 R10, P5, R10, R2.reuse, RZ ;  /* 0x000000020a0a7210 */ /* 0x080fe40007fbe0ff */
[-C--:B------:R-:W-:Y:S01]  /*5650*/  LEA.HI.X.SX32 R9, R9, R3.reuse, 0x2, P6 ;  /* 0x0000000309097211 */ /* 0x080fe200030f16ff */
[----:B------:R1:W-:Y:S01]  /*5660*/  STL.64 [R1+0xaa0], R6 ;  /* 0x000aa00601007387 */ /* 0x0003e20000100a00 */
[----:B------:R-:W-:Y:S01]  /*5670*/  IMAD R0, R29, 0x74, RZ ;  /* 0x000000741d007824 */ /* 0x000fe200078e02ff */
[-C--:B-1----:R-:W-:Y:S02]  /*5680*/  IADD3 R6, P6, R11, R2.reuse, RZ ;  /* 0x000000020b067210 */ /* 0x082fe40007fde0ff */
[-C--:B------:R-:W-:Y:S02]  /*5690*/  LEA.HI.X.SX32 R11, R13, R3.reuse, 0x2, P5 ;  /* 0x000000030d0b7211 */ /* 0x080fe400028f16ff */
[-C--:B------:R-:W-:Y:S01]  /*56a0*/  IADD3 R12, P5, R12, R2.reuse, RZ ;  /* 0x000000020c0c7210 */ /* 0x080fe20007fbe0ff */
[----:B------:R-:W-:Y:S03]  /*56b0*/  STL.64 [R1+0xa80], R8 ;  /* 0x000a800801007387 */ /* 0x000fe60000100a00 */
[----:B------:R-:W-:Y:S01]  /*56c0*/  LEA.HI.X.SX32 R13, R0, R3, 0x2, P5 ;  /* 0x00000003000d7211 */ /* 0x000fe200028f16ff */
[----:B------:R-:W-:Y:S01]  /*56d0*/  STL.64 [R1+0xa68], R10 ;  /* 0x000a680a01007387 */ /* 0x000fe20000100a00 */
[----:B------:R-:W-:-:S03]  /*56e0*/  IADD3 R16, P5, R16, R2, RZ ;  /* 0x0000000210107210 */ /* 0x000fc60007fbe0ff */
[----:B------:R-:W-:Y:S01]  /*56f0*/  STL.64 [R1+0xaa8], R12 ;  /* 0x000aa80c01007387 */ /* 0x000fe20000100a00 */
[----:B------:R-:W-:Y:S02]  /*5700*/  IMAD.MOV.U32 R0, RZ, RZ, c[0x0][0x188] ;  /* 0x00006200ff007624 */ /* 0x000fe400078e00ff */
[----:B------:R-:W-:Y:S02]  /*5710*/  IMAD.MOV.U32 R5, RZ, RZ, c[0x0][0x188] ;  /* 0x00006200ff057624 */ /* 0x000fe400078e00ff */
[----:B------:R-:W-:Y:S02]  /*5720*/  IMAD R0, R0, 0x78, RZ ;  /* 0x0000007800007824 */ /* 0x000fe400078e02ff */
[----:B------:R-:W-:Y:S02]  /*5730*/  IMAD R5, R5, 0x7a, RZ ;  /* 0x0000007a05057824 */ /* 0x000fe400078e02ff */
[----:B------:R-:W-:-:S04]  /*5740*/  IMAD.MOV.U32 R4, RZ, RZ, c[0x0][0x188] ;  /* 0x00006200ff047624 */ /* 0x000fc800078e00ff */
[----:B------:R-:W-:Y:S01]  /*5750*/  IMAD R26, R4, 0x1f4, RZ ;  /* 0x000001f4041a7824 */ /* 0x000fe200078e02ff */
[----:B--2---:R-:W-:Y:S02]  /*5760*/  LEA.HI.X.SX32 R7, R15, R3, 0x2, P6 ;  /* 0x000000030f077211 */ /* 0x004fe400030f16ff */
[----:B------:R-:W-:-:S03]  /*5770*/  IADD3 R14, P6, R14, R2, RZ ;  /* 0x000000020e0e7210 */ /* 0x000fc60007fde0ff */
[----:B------:R1:W-:Y:S01]  /*5780*/  STL.64 [R1+0x2e8], R6 ;  /* 0x0002e80601007387 */ /* 0x0003e20000100a00 */
[-C--:B------:R-:W-:Y:S02]  /*5790*/  LEA.HI.X.SX32 R15, R19, R3.reuse, 0x2, P6 ;  /* 0x00000003130f7211 */ /* 0x080fe400030f16ff */
[-C--:B-1----:R-:W-:Y:S02]  /*57a0*/  IADD3 R6, P6, R17, R2.reuse, RZ ;  /* 0x0000000211067210 */ /* 0x082fe40007fde0ff */
[-C--:B------:R-:W-:Y:S02]  /*57b0*/  LEA.HI.X.SX32 R17, R21, R3.reuse, 0x2, P5 ;  /* 0x0000000315117211 */ /* 0x080fe400028f16ff */
[----:B------:R-:W-:Y:S01]  /*57c0*/  LEA.HI.X.SX32 R7, R23, R3, 0x2, P6 ;  /* 0x0000000317077211 */ /* 0x000fe200030f16ff */
[----:B------:R-:W-:Y:S01]  /*57d0*/  STL.64 [R1+0xa88], R14 ;  /* 0x000a880e01007387 */ /* 0x000fe20000100a00 */
[----:B------:R-:W-:-:S03]  /*57e0*/  IADD3 R18, P5, R18, R2, RZ ;  /* 0x0000000212127210 */ /* 0x000fc60007fbe0ff */
[----:B------:R-:W-:Y:S01]  /*57f0*/  STL.64 [R1+0xa70], R16 ;  /* 0x000a701001007387 */ /* 0x000fe20000100a00 */
[----:B------:R-:W-:-:S03]  /*5800*/  LEA.HI.X.SX32 R19, R0, R3, 0x2, P5 ;  /* 0x0000000300137211 */ /* 0x000fc600028f16ff */
[----:B------:R1:W-:Y:S01]  /*5810*/  STL.64 [R1+0x2e0], R6 ;  /* 0x0002e00601007387 */ /* 0x0003e20000100a00 */
[-C--:B------:R-:W-:Y:S02]  /*5820*/  IADD3 R20, P6, R20, R2.reuse, RZ ;  /* 0x0000000214147210 */ /* 0x080fe40007fde0ff */
[-C--:B------:R-:W-:Y:S02]  /*5830*/  IADD3 R22, P5, R22, R2.reuse, RZ ;  /* 0x0000000216167210 */ /* 0x080fe40007fbe0ff */
[-C--:B------:R-:W-:Y:S02]  /*5840*/  LEA.HI.X.SX32 R21, R27, R3.reuse, 0x2, P6 ;  /* 0x000000031b157211 */ /* 0x080fe400030f16ff */
[----:B------:R-:W-:Y:S01]  /*5850*/  LEA.HI.X.SX32 R23, R5, R3, 0x2, P5 ;  /* 0x0000000305177211 */ /* 0x000fe200028f16ff */
[----:B-1----:R-:W-:Y:S01]  /*5860*/  IMAD.MOV.U32 R7, RZ, RZ, c[0x0][0x188] ;  /* 0x00006200ff077624 */ /* 0x002fe200078e00ff */
[----:B------:R-:W-:-:S03]  /*5870*/  IADD3 R8, P6, R25, R2, RZ ;  /* 0x0000000219087210 */ /* 0x000fc60007fde0ff */
[C---:B------:R-:W-:Y:S01]  /*5880*/  IMAD R6, R7.reuse, 0x7b, RZ ;  /* 0x0000007b07067824 */ /* 0x040fe200078e02ff */
[-C--:B------:R-:W-:Y:S01]  /*5890*/  IADD3 R24, P5, R24, R2.reuse, RZ ;  /* 0x0000000218187210 */ /* 0x080fe20007fbe0ff */
[----:B------:R-:W-:Y:S01]  /*58a0*/  IMAD R7, R7, 0x7c, RZ ;  /* 0x0000007c07077824 */ /* 0x000fe200078e02ff */
[----:B------:R1:W-:Y:S02]  /*58b0*/  STL.64 [R1+0xab0], R18 ;  /* 0x000ab01201007387 */ /* 0x0003e40000100a00 */
[-C--:B------:R-:W-:Y:S02]  /*58c0*/  LEA.HI.X.SX32 R9, R6, R3.reuse, 0x2, P6 ;  /* 0x0000000306097211 */ /* 0x080fe400030f16ff */
[----:B------:R-:W-:Y:S01]  /*58d0*/  LEA.HI.X.SX32 R25, R7, R3, 0x2, P5 ;  /* 0x0000000307197211 */ /* 0x000fe200028f16ff */
[----:B------:R2:W-:Y:S01]  /*58e0*/  STL.64 [R1+0xa90], R20 ;  /* 0x000a901401007387 */ /* 0x0005e20000100a00 */
[----:B------:R-:W-:Y:S01]  /*58f0*/  IMAD R7, R4, 0x7d, RZ ;  /* 0x0000007d04077824 */ /* 0x000fe200078e02ff */
[----:B------:R-:W-:-:S02]  /*5900*/  IADD3 R26, P6, R26, R2, RZ ;  /* 0x000000021a1a7210 */ /* 0x000fc40007fde0ff */
[----:B-1----:R-:W3:Y:S02]  /*5910*/  LDL.64 R18, [R1+0x288] ;  /* 0x0002880001127983 */ /* 0x002ee40000100a00 */
[----:B------:R-:W-:Y:S02]  /*5920*/  LEA.HI.X.SX32 R27, R7, R3, 0x2, P6 ;  /* 0x00000003071b7211 */ /* 0x000fe400030f16ff */
[----:B------:R-:W-:Y:S04]  /*5930*/  STL.64 [R1+0xa78], R22 ;  /* 0x000a781601007387 */ /* 0x000fe80000100a00 */
[----:B--2---:R-:W2:Y:S04]  /*5940*/  LDL.64 R20, [R1+0x268] ;  /* 0x0002680001147983 */ /* 0x004ea80000100a00 */
[----:B------:R1:W-:Y:S04]  /*5950*/  STL.64 [R1+0x2d8], R8 ;  /* 0x0002d80801007387 */ /* 0x0003e80000100a00 */
[----:B------:R-:W4:Y:S04]  /*5960*/  LDL.64 R12, [R1+0x248] ;  /* 0x00024800010c7983 */ /* 0x000f280000100a00 */
[----:B------:R-:W4:Y:S04]  /*5970*/  LDL.64 R6, [R1+0x230] ;  /* 0x0002300001067983 */ /* 0x000f280000100a00 */
[----:B------:R-:W1:Y:S01]  /*5980*/  S2R R11, SR_TID.X ;  /* 0x00000000000b7919 */ /* 0x000e620000002100 */
[----:B------:R-:W-:-:S02]  /*5990*/  IMAD R0, R4, 0x1fc, RZ ;  /* 0x000001fc04007824 */ /* 0x000fc400078e02ff */
[----:B------:R-:W-:Y:S02]  /*59a0*/  IMAD R28, R4, 0x1f8, RZ ;  /* 0x000001f8041c7824 */ /* 0x000fe400078e02ff */
[----:B------:R-:W-:Y:S01]  /*59b0*/  IMAD.MOV.U32 R5, RZ, RZ, c[0x0][0x180] ;  /* 0x00006000ff057624 */ /* 0x000fe200078e00ff */
[-C--:B-1----:R-:W-:Y:S01]  /*59c0*/  IADD3 R8, P6, R0, R2.reuse, RZ ;  /* 0x0000000200087210 */ /* 0x082fe20007fde0ff */
[----:B------:R-:W-:Y:S01]  /*59d0*/  IMAD R10, R4, 0x7f, RZ ;  /* 0x0000007f040a7824 */ /* 0x000fe200078e02ff */
[----:B------:R-:W-:Y:S01]  /*59e0*/  IADD3 R28, P5, R28, R2, RZ ;  /* 0x000000021c1c7210 */ /* 0x000fe20007fbe0ff */
[----:B------:R-:W-:Y:S01]  /*59f0*/  IMAD R29, R4, 0x7e, RZ ;  /* 0x0000007e041d7824 */ /* 0x000fe200078e02ff */
[----:B------:R-:W-:Y:S02]  /*5a00*/  IADD3 R14, R5, -0x15, RZ ;  /* 0xffffffeb050e7810 */ /* 0x000fe40007ffe0ff */
[-C--:B------:R-:W-:Y:S01]  /*5a10*/  LEA.HI.X.SX32 R9, R10, R3.reuse, 0x2, P6 ;  /* 0x000000030a097211 */ /* 0x080fe200030f16ff */
[----:B------:R-:W-:Y:S01]  /*5a20*/  STL.64 [R1+0xa98], R26 ;  /* 0x000a981a01007387 */ /* 0x000fe20000100a00 */
[----:B------:R-:W-:-:S02]  /*5a30*/  LEA.HI.X.SX32 R29, R29, R3, 0x2, P5 ;  /* 0x000000031d1d7211 */ /* 0x000fc400028f16ff */
[----:B------:R-:W-:Y:S01]  /*5a40*/  ISETP.GE.U32.AND P5, PT, R14, 0x7fffff6c, PT ;  /* 0x7fffff6c0e00780c */ /* 0x000fe20003fa6070 */
[----:B------:R-:W4:Y:S01]  /*5a50*/  LDL.64 R16, [R1+0x218] ;  /* 0x0002180001107983 */ /* 0x000f220000100a00 */
[----:B------:R-:W-:-:S03]  /*5a60*/  ULDC.64 UR4, c[0x0][0x118] ;  /* 0x0000460000047ab9 */ /* 0x000fc60000000a00 */
[----:B------:R-:W4:Y:S01]  /*5a70*/  LDL.64 R14, [R1+0x200] ;  /* 0x00020000010e7983 */ /* 0x000f220000100a00 */
[----:B------:R-:W-:-:S03]  /*5a80*/  LOP3.LUT R11, R11, 0x1ff, RZ, 0xc0, !PT ;  /* 0x000001ff0b0b7812 */ /* 0x000fc600078ec0ff */
[----:B------:R1:W-:Y:S02]  /*5a90*/  STL.64 [R1+0x2d0], R8 ;  /* 0x0002d00801007387 */ /* 0x0003e40000100a00 */
[----:B------:R-:W-:Y:S02]  /*5aa0*/  IMAD.SHL.U32 R22, R11, 0x4, RZ ;  /* 0x000000040b167824 */ /* 0x000fe400078e00ff */
[----:B------:R-:W4:Y:S01]  /*5ab0*/  LDL.64 R10, [R1+0x1e8] ;  /* 0x0001e800010a7983 */ /* 0x000f220000100a00 */
[----:B------:R-:W-:-:S03]  /*5ac0*/  IADD3 R4, R5, -0x19, RZ ;  /* 0xffffffe705047810 */ /* 0x000fc60007ffe0ff */
[----:B------:R1:W-:Y:S04]  /*5ad0*/  LDGSTS.E [R22], [R2.64], !P0 ;  /* 0x0000000002167fae */ /* 0x0003e8000c121844 */
[----:B-1----:R-:W4:Y:S04]  /*5ae0*/  LDL.64 R8, [R1+0x1d0] ;  /* 0x0001d00001087983 */ /* 0x002f280000100a00 */
[----:B------:R1:W-:Y:S01]  /*5af0*/  STL.64 [R1+0xa20], R2 ;  /* 0x000a200201007387 */ /* 0x0003e20000100a00 */
[----:B------:R-:W-:Y:S02]  /*5b00*/  ISETP.GE.U32.AND P6, PT, R4, 0x7fffff68, PT ;  /* 0x7fffff680400780c */ /* 0x000fe40003fc6070 */
[----:B------:R-:W-:Y:S01]  /*5b10*/  IADD3 R0, R5, -0x1d, RZ ;  /* 0xffffffe305007810 */ /* 0x000fe20007ffe0ff */
[----:B------:R-:W4:Y:S01]  /*5b20*/  LDL.64 R26, [R1+0x98] ;  /* 0x00009800011a7983 */ /* 0x000f220000100a00 */
[----:B-1----:R-:W-:-:S05]  /*5b30*/  IMAD.MOV.U32 R2, RZ, RZ, c[0x0][0x180] ;  /* 0x00006000ff027624 */ /* 0x002fca00078e00ff */
[----:B------:R-:W-:Y:S01]  /*5b40*/  IADD3 R4, R2, -0x21, RZ ;  /* 0xffffffdf02047810 */ /* 0x000fe20007ffe0ff */
[----:B---3--:R1:W-:Y:S03]  /*5b50*/  LDGSTS.E [R22+0x2000], [R18.64], !P1 ;  /* 0x0200000012167fae */ /* 0x0083e6000c921844 */
[----:B------:R-:W-:Y:S02]  /*5b60*/  ISETP.GE.U32.AND P1, PT, R4, 0x7fffff60, PT ;  /* 0x7fffff600400780c */ /* 0x000fe40003f26070 */
[----:B------:R-:W3:Y:S04]  /*5b70*/  LDL.64 R4, [R1+0x1a0] ;  /* 0x0001a00001047983 */ /* 0x000ee80000100a00 */
[----:B--2---:R2:W-:Y:S04]  /*5b80*/  LDGSTS.E [R22+0x4000], [R20.64], !P2 ;  /* 0x0400000014167fae */ /* 0x0045e8000d121844 */
[----:B-1----:R-:W3:Y:S04]  /*5b90*/  LDL.64 R18, [R1+0x1b8] ;  /* 0x0001b80001127983 */ /* 0x002ee80000100a00 */
[----:B----4-:R1:W-:Y:S04]  /*5ba0*/  LDGSTS.E [R22+0x6000], [R12.64], !P3 ;  /* 0x060000000c167fae */ /* 0x0103e8000d921844 */
[----:B------:R4:W-:Y:S01]  /*5bb0*/  LDGSTS.E [R22+0x8000], [R6.64], !P4 ;  /* 0x0800000006167fae */ /* 0x0009e2000e121844 */
[----:B------:R-:W-:-:S02]  /*5bc0*/  ISETP.GE.U32.AND P0, PT, R0, 0x7fffff64, PT ;  /* 0x7fffff640000780c */ /* 0x000fc40003f06070 */
[C---:B------:R-:W-:Y:S01]  /*5bd0*/  IADD3 R3, R2.reuse, -0x29, RZ ;  /* 0xffffffd702037810 */ /* 0x040fe20007ffe0ff */
[----:B--2---:R-:W2:Y:S04]  /*5be0*/  LDL.64 R20, [R1+0x80] ;  /* 0x0000800001147983 */ /* 0x004ea80000100a00 */
[----:B-1----:R-:W2:Y:S04]  /*5bf0*/  LDL.64 R12, [R1+0x188] ;  /* 0x00018800010c7983 */ /* 0x002ea80000100a00 */
[----:B----4-:R-:W2:Y:S01]  /*5c00*/  LDL.64 R6, [R1+0x170] ;  /* 0x0001700001067983 */ /* 0x010ea20000100a00 */
[----:B------:R-:W-:-:S02]  /*5c10*/  IADD3 R0, R2, -0x25, RZ ;  /* 0xffffffdb02007810 */ /* 0x000fc40007ffe0ff */
[----:B------:R-:W-:Y:S02]  /*5c20*/  ISETP.GE.U32.AND P3, PT, R3, 0x7fffff58, PT ;  /* 0x7fffff580300780c */ /* 0x000fe40003f66070 */
[----:B------:R-:W-:Y:S02]  /*5c30*/  ISETP.GE.U32.AND P2, PT, R0, 0x7fffff5c, PT ;  /* 0x7fffff5c0000780c */ /* 0x000fe40003f46070 */
[C---:B------:R-:W-:Y:S02]  /*5c40*/  IADD3 R0, R2.reuse, -0x2d, RZ ;  /* 0xffffffd302007810 */ /* 0x040fe40007ffe0ff */
[----:B------:R-:W-:Y:S01]  /*5c50*/  IADD3 R3, R2, -0x31, RZ ;  /* 0xffffffcf02037810 */ /* 0x000fe20007ffe0ff */
[----:B------:R1:W-:Y:S01]  /*5c60*/  LDGSTS.E [R22+0xa000], [R16.64], !P5 ;  /* 0x0a00000010167fae */ /* 0x0003e2000e921844 */
[----:B------:R-:W-:Y:S02]  /*5c70*/  ISETP.GE.U32.AND P4, PT, R0, 0x7fffff54, PT ;  /* 0x7fffff540000780c */ /* 0x000fe40003f86070 */
[----:B------:R-:W-:Y:S01]  /*5c80*/  ISETP.GE.U32.AND P5, PT, R3, 0x7fffff50, PT ;  /* 0x7fffff500300780c */ /* 0x000fe20003fa6070 */
[----:B------:R1:W-:Y:S04]  /*5c90*/  LDGSTS.E [R22+0xc000], [R14.64], !P6 ;  /* 0x0c0000000e167fae */ /* 0x0003e8000f121844 */
[----:B-1----:R-:W2:Y:S04]  /*5ca0*/  LDL.64 R16, [R1+0x158] ;  /* 0x0001580001107983 */ /* 0x002ea80000100a00 */
[----:B------:R1:W-:Y:S04]  /*5cb0*/  LDGSTS.E [R22+0xe000], [R10.64], !P0 ;  /* 0x0e0000000a167fae */ /* 0x0003e8000c121844 */
[----:B------:R-:W2:Y:S04]  /*5cc0*/  LDL.64 R14, [R1+0x140] ;  /* 0x00014000010e7983 */ /* 0x000ea80000100a00 */
[----:B------:R1:W-:Y:S04]  /*5cd0*/  LDGSTS.E [R22+0x10000], [R8.64], !P1 ;  /* 0x1000000008167fae */ /* 0x0003e8000c921844 */
[----:B-1----:R-:W2:Y:S04]  /*5ce0*/  LDL.64 R10, [R1+0x128] ;  /* 0x00012800010a7983 */ /* 0x002ea80000100a00 */
[----:B------:R-:W2:Y:S04]  /*5cf0*/  LDL.64 R8, [R1+0x110] ;  /* 0x0001100001087983 */ /* 0x000ea80000100a00 */
[----:B---3--:R1:W-:Y:S04]  /*5d00*/  LDGSTS.E [R22+0x12000], [R18.64], !P2 ;  /* 0x1200000012167fae */ /* 0x0083e8000d121844 */
[----:B------:R3:W-:Y:S04]  /*5d10*/  LDGSTS.E [R22+0x14000], [R4.64], !P3 ;  /* 0x1400000004167fae */ /* 0x0007e8000d921844 */
[----:B-1----:R-:W4:Y:S04]  /*5d20*/  LDL.64 R18, [R1+0xe0] ;  /* 0x0000e00001127983 */ /* 0x002f280000100a00 */
[----:B---3--:R-:W3:Y:S04]  /*5d30*/  LDL.64 R4, [R1+0xf8] ;  /* 0x0000f80001047983 */ /* 0x008ee80000100a00 */
[----:B--2---:R1:W-:Y:S04]  /*5d40*/  LDGSTS.E [R22+0x16000], [R12.64], !P4 ;  /* 0x160000000c167fae */ /* 0x0043e8000e121844 */
[----:B------:R2:W-:Y:S04]  /*5d50*/  LDGSTS.E [R22+0x18000], [R6.64], !P5 ;  /* 0x1800000006167fae */ /* 0x0005e8000e921844 */
[----:B-1----:R-:W4:Y:S04]  /*5d60*/  LDL.64 R12, [R1+0xc8] ;  /* 0x0000c800010c7983 */ /* 0x002f280000100a00 */
[----:B--2---:R-:W2:Y:S01]  /*5d70*/  LDL.64 R6, [R1+0xb0] ;  /* 0x0000b00001067983 */ /* 0x004ea20000100a00 */
[----:B------:R-:W-:-:S02]  /*5d80*/  IADD3 R0, R2, -0x35, RZ ;  /* 0xffffffcb02007810 */ /* 0x000fc40007ffe0ff */
[----:B------:R-:W-:Y:S02]  /*5d90*/  IADD3 R3, R2, -0x39, RZ ;  /* 0xffffffc702037810 */ /* 0x000fe40007ffe0ff */
[----:B------:R-:W-:Y:S02]  /*5da0*/  ISETP.GE.U32.AND P6, PT, R0, 0x7fffff4c, PT ;  /* 0x7fffff4c0000780c */ /* 0x000fe40003fc6070 */
[C---:B------:R-:W-:Y:S02]  /*5db0*/  IADD3 R0, R2.reuse, -0x3d, RZ ;  /* 0xffffffc302007810 */ /* 0x040fe40007ffe0ff */
[----:B------:R-:W-:Y:S02]  /*5dc0*/  ISETP.GE.U32.AND P0, PT, R3, 0x7fffff48, PT ;  /* 0x7fffff480300780c */ /* 0x000fe40003f06070 */
[----:B------:R-:W-:Y:S02]  /*5dd0*/  IADD3 R3, R2, -0x41, RZ ;  /* 0xffffffbf02037810 */ /* 0x000fe40007ffe0ff */
[----:B------:R-:W-:-:S02]  /*5de0*/  ISETP.GE.U32.AND P1, PT, R0, 0x7fffff44, PT ;  /* 0x7fffff440000780c */ /* 0x000fc40003f26070 */
[C---:B------:R-:W-:Y:S02]  /*5df0*/  IADD3 R0, R2.reuse, -0x45, RZ ;  /* 0xffffffbb02007810 */ /* 0x040fe40007ffe0ff */
[----:B------:R-:W-:Y:S01]  /*5e00*/  ISETP.GE.U32.AND P2, PT, R3, 0x7fffff40, PT ;  /* 0x7fffff400300780c */ /* 0x000fe20003f46070 */
[----:B------:R1:W-:Y:S01]  /*5e10*/  LDGSTS.E [R22+0x1a000], [R16.64], !P6 ;  /* 0x1a00000010167fae */ /* 0x0003e2000f121844 */
[----:B------:R-:W-:Y:S02]  /*5e20*/  IADD3 R3, R2, -0x49, RZ ;  /* 0xffffffb702037810 */ /* 0x000fe40007ffe0ff */
[----:B------:R-:W-:Y:S01]  /*5e30*/  ISETP.GE.U32.AND P3, PT, R0, 0x7fffff3c, PT ;  /* 0x7fffff3c0000780c */ /* 0x000fe20003f66070 */
[----:B------:R1:W-:Y:S01]  /*5e40*/  LDGSTS.E [R22+0x1c000], [R14.64], !P0 ;  /* 0x1c0000000e167fae */ /* 0x0003e2000c121844 */
[C---:B------:R-:W-:Y:S02]  /*5e50*/  IADD3 R0, R2.reuse, -0x4d, RZ ;  /* 0xffffffb302007810 */ /* 0x040fe40007ffe0ff */
[----:B------:R-:W-:Y:S01]  /*5e60*/  ISETP.GE.U32.AND P4, PT, R3, 0x7fffff38, PT ;  /* 0x7fffff380300780c */ /* 0x000fe20003f86070 */
[----:B------:R1:W-:Y:S01]  /*5e70*/  LDGSTS.E [R22+0x1e000], [R10.64], !P1 ;  /* 0x1e0000000a167fae */ /* 0x0003e2000c921844 */
[----:B------:R-:W-:-:S02]  /*5e80*/  IADD3 R3, R2, -0x51, RZ ;  /* 0xffffffaf02037810 */ /* 0x000fc40007ffe0ff */
[----:B------:R-:W-:Y:S01]  /*5e90*/  ISETP.GE.U32.AND P5, PT, R0, 0x7fffff34, PT ;  /* 0x7fffff340000780c */ /* 0x000fe20003fa6070 */
[----:B-1----:R-:W2:Y:S01]  /*5ea0*/  LDL.64 R16, [R1+0x68] ;  /* 0x0000680001107983 */ /* 0x002ea20000100a00 */
[----:B------:R-:W-:-:S03]  /*5eb0*/  ISETP.GE.U32.AND P6, PT, R3, 0x7fffff30, PT ;  /* 0x7fffff300300780c */ /* 0x000fc60003fc6070 */
[----:B------:R-:W2:Y:S04]  /*5ec0*/  LDL.64 R14, [R1+0x50] ;  /* 0x00005000010e7983 */ /* 0x000ea80000100a00 */
[----:B------:R1:W-:Y:S04]  /*5ed0*/  LDGSTS.E [R22+0x20000], [R8.64], !P2 ;  /* 0x2000000008167fae */ /* 0x0003e8000d121844 */
[----:B------:R-:W2:Y:S04]  /*5ee0*/  LDL.64 R10, [R1+0x38] ;  /* 0x00003800010a7983 */ /* 0x000ea80000100a00 */
[----:B-1----:R-:W2:Y:S04]  /*5ef0*/  LDL.64 R8, [R1+0x20] ;  /* 0x0000200001087983 */ /* 0x002ea80000100a00 */
[----:B---3--:R1:W-:Y:S04]  /*5f00*/  LDGSTS.E [R22+0x22000], [R4.64], !P3 ;  /* 0x2200000004167fae */ /* 0x0083e8000d921844 */
[----:B----4-:R3:W-:Y:S04]  /*5f10*/  LDGSTS.E [R22+0x24000], [R18.64], !P4 ;  /* 0x2400000012167fae */ /* 0x0107e8000e121844 */
[----:B-1----:R-:W4:Y:S04]  /*5f20*/  LDL.64 R4, [R1+0x8] ;  /* 0x0000080001047983 */ /* 0x002f280000100a00 */
[----:B---3--:R-:W3:Y:S04]  /*5f30*/  LDL.LU.64 R18, [R1+0xab0] ;  /* 0x000ab00001127983 */ /* 0x008ee80000300a00 */
[----:B------:R1:W-:Y:S04]  /*5f40*/  LDGSTS.E [R22+0x26000], [R12.64], !P5 ;  /* 0x260000000c167fae */ /* 0x0003e8000e921844 */
[----:B--2---:R2:W-:Y:S04]  /*5f50*/  LDGSTS.E [R22+0x28000], [R6.64], !P6 ;  /* 0x2800000006167fae */ /* 0x0045e8000f121844 */
[----:B-1----:R-:W3:Y:S04]  /*5f60*/  LDL.LU.64 R12, [R1+0xaa8] ;  /* 0x000aa800010c7983 */ /* 0x002ee80000300a00 */
[----:B--2---:R-:W2:Y:S01]  /*5f70*/  LDL.LU.64 R6, [R1+0xaa0] ;  /* 0x000aa00001067983 */ /* 0x004ea20000300a00 */
        /* <DEDUP_REMOVED lines=18> */
[----:B------:R1:W-:Y:S01]  /*60a0*/  LDGSTS.E [R22+0x30000], [R14.64], !P3 ;  /* 0x300000000e167fae */ /* 0x0003e2000d921844 */
[C---:B------:R-:W-:Y:S02]  /*60b0*/  IADD3 R0, R2.reuse, -0x75, RZ ;  /* 0xffffff8b02007810 */ /* 0x040fe40007ffe0ff */
[----:B------:R-:W-:Y:S01]  /*60c0*/  ISETP.GE.U32.AND P0, PT, R3, 0x7fffff10, PT ;  /* 0x7fffff100300780c */ /* 0x000fe20003f06070 */
[----:B------:R2:W-:Y:S01]  /*60d0*/  LDGSTS.E [R22+0x32000], [R10.64], !P4 ;  /* 0x320000000a167fae */ /* 0x0005e2000e121844 */
[----:B------:R-:W-:Y:S02]  /*60e0*/  IADD3 R3, R2, -0x79, RZ ;  /* 0xffffff8702037810 */ /* 0x000fe40007ffe0ff */
[----:B------:R-:W-:Y:S01]  /*60f0*/  ISETP.GE.U32.AND P1, PT, R0, 0x7fffff0c, PT ;  /* 0x7fffff0c0000780c */ /* 0x000fe20003f26070 */
[----:B------:R1:W-:Y:S01]  /*6100*/  LDGSTS.E [R22+0x34000], [R8.64], !P5 ;  /* 0x3400000008167fae */ /* 0x0003e2000e921844 */
[----:B------:R-:W-:-:S03]  /*6110*/  ISETP.GE.U32.AND P2, PT, R3, 0x7fffff08, PT ;  /* 0x7fffff080300780c */ /* 0x000fc60003f46070 */
[----:B-1----:R-:W3:Y:S04]  /*6120*/  LDL.64 R20, [R1+0x2a0] ;  /* 0x0002a00001147983 */ /* 0x002ee80000100a00 */
[----:B------:R-:W3:Y:S04]  /*6130*/  LDL.64 R14, [R1+0x240] ;  /* 0x00024000010e7983 */ /* 0x000ee80000100a00 */
[----:B------:R-:W3:Y:S04]  /*6140*/  LDL.64 R8, [R1+0x228] ;  /* 0x0002280001087983 */ /* 0x000ee80000100a00 */
[----:B----4-:R1:W-:Y:S04]  /*6150*/  LDGSTS.E [R22+0x36000], [R4.64], !P6 ;  /* 0x3600000004167fae */ /* 0x0103e8000f121844 */
[----:B-1----:R-:W4:Y:S04]  /*6160*/  LDL.64 R4, [R1+0x280] ;  /* 0x0002800001047983 */ /* 0x002f280000100a00 */
[----:B--2---:R1:W-:Y:S04]  /*6170*/  LDGSTS.E [R22+0x38000], [R6.64], !P0 ;  /* 0x3800000006167fae */ /* 0x0043e8000c121844 */
[----:B------:R-:W-:Y:S04]  /*6180*/  STL.64 [R1+0xa08], R6 ;  /* 0x000a080601007387 */ /* 0x000fe80000100a00 */
[----:B---3--:R2:W-:Y:S04]  /*6190*/  LDGSTS.E [R22+0x3a000], [R12.64], !P1 ;  /* 0x3a0000000c167fae */ /* 0x0085e8000c921844 */
[----:B------:R2:W-:Y:S04]  /*61a0*/  STL.64 [R1+0xa10], R12 ;  /* 0x000a100c01007387 */ /* 0x0005e80000100a00 */
[----:B------:R-:W3:Y:S04]  /*61b0*/  LDL.64 R26, [R1+0x1f8] ;  /* 0x0001f800011a7983 */ /* 0x000ee80000100a00 */
[----:B------:R1:W-:Y:S04]  /*61c0*/  LDGSTS.E [R22+0x3c000], [R18.64], !P2 ;  /* 0x3c00000012167fae */ /* 0x0003e8000d121844 */
[----:B--2---:R-:W2:Y:S04]  /*61d0*/  LDL.64 R12, [R1+0x210] ;  /* 0x00021000010c7983 */ /* 0x004ea80000100a00 */
[----:B------:R1:W-:Y:S04]  /*61e0*/  STL.64 [R1+0xa18], R18 ;  /* 0x000a181201007387 */ /* 0x0003e80000100a00 */
[----:B-1----:R-:W2:Y:S01]  /*61f0*/  LDL.64 R18, [R1+0x260] ;  /* 0x0002600001127983 */ /* 0x002ea20000100a00 */
[----:B------:R-:W-:-:S02]  /*6200*/  IADD3 R0, R2, -0x7d, RZ ;  /* 0xffffff8302007810 */ /* 0x000fc40007ffe0ff */
[----:B------:R-:W-:Y:S02]  /*6210*/  IADD3 R3, R2, -0x2, RZ ;  /* 0xfffffffe02037810 */ /* 0x000fe40007ffe0ff */
[----:B------:R-:W-:Y:S02]  /*6220*/  ISETP.GE.U32.AND P3, PT, R0, 0x7fffff04, PT ;  /* 0x7fffff040000780c */ /* 0x000fe40003f66070 */
[C---:B------:R-:W-:Y:S02]  /*6230*/  IADD3 R0, R2.reuse, -0x6, RZ ;  /* 0xfffffffa02007810 */ /* 0x040fe40007ffe0ff */
[----:B------:R-:W-:Y:S02]  /*6240*/  ISETP.GE.U32.AND P4, PT, R3, 0x7fffff7f, PT ;  /* 0x7fffff7f0300780c */ /* 0x000fe40003f86070 */
[----:B------:R-:W-:Y:S02]  /*6250*/  IADD3 R3, R2, -0xa, RZ ;  /* 0xfffffff602037810 */ /* 0x000fe40007ffe0ff */
[----:B------:R-:W-:-:S02]  /*6260*/  ISETP.GE.U32.AND P5, PT, R0, 0x7fffff7b, PT ;  /* 0x7fffff7b0000780c */ /* 0x000fc40003fa6070 */
[----:B------:R-:W-:Y:S02]  /*6270*/  IADD3 R0, R2, -0xe, RZ ;  /* 0xfffffff202007810 */ /* 0x000fe40007ffe0ff */
[----:B------:R-:W-:Y:S02]  /*6280*/  ISETP.GE.U32.AND P6, PT, R3, 0x7fffff77, PT ;  /* 0x7fffff770300780c */ /* 0x000fe40003fc6070 */
[----:B------:R-:W-:Y:S01]  /*6290*/  LOP3.LUT R6, R22, 0x20, RZ, 0x3c, !PT ;  /* 0x0000002016067812 */ /* 0x000fe200078e3cff */
[----:B------:R1:W-:Y:S01]  /*62a0*/  STL.64 [R1+0xa28], R24 ;  /* 0x000a281801007387 */ /* 0x0003e20000100a00 */
[----:B------:R-:W-:Y:S02]  /*62b0*/  IADD3 R3, R2, -0x12, RZ ;  /* 0xffffffee02037810 */ /* 0x000fe40007ffe0ff */
[----:B------:R-:W-:Y:S01]  /*62c0*/  ISETP.GE.U32.AND P0, PT, R0, 0x7fffff73, PT ;  /* 0x7fffff730000780c */ /* 0x000fe20003f06070 */
[----:B------:R1:W-:Y:S01]  /*62d0*/  LDGSTS.E [R22+0x3e000], [R24.64], !P3 ;  /* 0x3e00000018167fae */ /* 0x0003e2000d921844 */
[----:B------:R-:W-:-:S03]  /*62e0*/  ISETP.GE.U32.AND P1, PT, R3, 0x7fffff6f, PT ;  /* 0x7fffff6f0300780c */ /* 0x000fc60003f26070 */
[----:B------:R-:W3:Y:S04]  /*62f0*/  LDL.64 R16, [R1+0x1e0] ;  /* 0x0001e00001107983 */ /* 0x000ee80000100a00 */
[----:B------:R-:W3:Y:S04]  /*6300*/  LDL.64 R10, [R1+0x1c8] ;  /* 0x0001c800010a7983 */ /* 0x000ee80000100a00 */
[----:B------:R1:W-:Y:S01]  /*6310*/  LDGSTS.E [R6+0x800], [R20.64], !P4 ;  /* 0x0080000014067fae */ /* 0x0003e2000e121844 */
[----:B------:R-:W-:-:S03]  /*6320*/  IADD3 R0, R2, -0x16, RZ ;  /* 0xffffffea02007810 */ /* 0x000fc60007ffe0ff */
[----:B-1----:R-:W3:Y:S04]  /*6330*/  LDL.64 R24, [R1+0x78] ;  /* 0x0000780001187983 */ /* 0x002ee80000100a00 */
[----:B------:R-:W3:Y:S04]  /*6340*/  LDL.64 R20, [R1+0x1b0] ;  /* 0x0001b00001147983 */ /* 0x000ee80000100a00 */
[----:B----4-:R1:W-:Y:S04]  /*6350*/  LDGSTS.E [R6+0x2800], [R4.64], !P5 ;  /* 0x0280000004067fae */ /* 0x0103e8000e921844 */
[----:B-1----:R-:W4:Y:S04]  /*6360*/  LDL.64 R4, [R1+0x198] ;  /* 0x0001980001047983 */ /* 0x002f280000100a00 */
[----:B--2---:R1:W-:Y:S04]  /*6370*/  LDGSTS.E [R6+0x4800], [R18.64], !P6 ;  /* 0x0480000012067fae */ /* 0x0043e8000f121844 */
[----:B------:R2:W-:Y:S04]  /*6380*/  LDGSTS.E [R6+0x6800], [R14.64], !P0 ;  /* 0x068000000e067fae */ /* 0x0005e8000c121844 */
[----:B------:R2:W-:Y:S01]  /*6390*/  LDGSTS.E [R6+0x8800], [R8.64], !P1 ;  /* 0x0880000008067fae */ /* 0x0005e2000c921844 */
[----:B------:R-:W-:-:S02]  /*63a0*/  IADD3 R3, R2, -0x1a, RZ ;  /* 0xffffffe602037810 */ /* 0x000fc40007ffe0ff */
[----:B------:R-:W-:Y:S01]  /*63b0*/  ISETP.GE.U32.AND P2, PT, R0, 0x7fffff6b, PT ;  /* 0x7fffff6b0000780c */ /* 0x000fe20003f46070 */
[----:B-1----:R-:W4:Y:S04]  /*63c0*/  LDL.64 R18, [R1+0x150] ;  /* 0x0001500001127983 */ /* 0x002f280000100a00 */
[----:B--2---:R-:W2:Y:S04]  /*63d0*/  LDL.64 R14, [R1+0x180] ;  /* 0x00018000010e7983 */ /* 0x004ea80000100a00 */
[----:B------:R-:W2:Y:S01]  /*63e0*/  LDL.64 R8, [R1+0x168] ;  /* 0x0001680001087983 */ /* 0x000ea20000100a00 */
[----:B------:R-:W-:-:S02]  /*63f0*/  IADD3 R0, R2, -0x1e, RZ ;  /* 0xffffffe202007810 */ /* 0x000fc40007ffe0ff */
[----:B------:R-:W-:Y:S01]  /*6400*/  ISETP.GE.U32.AND P3, PT, R3, 0x7fffff67, PT ;  /* 0x7fffff670300780c */ /* 0x000fe20003f66070 */
[----:B------:R1:W-:Y:S01]  /*6410*/  LDGSTS.E [R6+0xa800], [R12.64], !P2 ;  /* 0x0a8000000c067fae */ /* 0x0003e2000d121844 */
[----:B------:R-:W-:Y:S02]  /*6420*/  IADD3 R3, R2, -0x22, RZ ;  /* 0xffffffde02037810 */ /* 0x000fe40007ffe0ff */
[----:B------:R-:W-:Y:S02]  /*6430*/  ISETP.GE.U32.AND P4, PT, R0, 0x7fffff63, PT ;  /* 0x7fffff630000780c */ /* 0x000fe40003f86070 */
[C---:B------:R-:W-:Y:S02]  /*6440*/  IADD3 R0, R2.reuse, -0x26, RZ ;  /* 0xffffffda02007810 */ /* 0x040fe40007ffe0ff */
[----:B------:R-:W-:Y:S02]  /*6450*/  ISETP.GE.U32.AND P5, PT, R3, 0x7fffff5f, PT ;  /* 0x7fffff5f0300780c */ /* 0x000fe40003fa6070 */
[----:B------:R-:W-:-:S02]  /*6460*/  IADD3 R3, R2, -0x2a, RZ ;  /* 0xffffffd602037810 */ /* 0x000fc40007ffe0ff */
[----:B------:R-:W-:Y:S01]  /*6470*/  ISETP.GE.U32.AND P6, PT, R0, 0x7fffff5b, PT ;  /* 0x7fffff5b0000780c */ /* 0x000fe20003fc6070 */
[----:B-1----:R-:W2:Y:S01]  /*6480*/  LDL.64 R12, [R1+0x138] ;  /* 0x00013800010c7983 */ /* 0x002ea20000100a00 */
[C---:B------:R-:W-:Y:S02]  /*6490*/  IADD3 R0, R2.reuse, -0x2e, RZ ;  /* 0xffffffd202007810 */ /* 0x040fe40007ffe0ff */
[----:B------:R-:W-:Y:S01]  /*64a0*/  ISETP.GE.U32.AND P0, PT, R3, 0x7fffff57, PT ;  /* 0x7fffff570300780c */ /* 0x000fe20003f06070 */
[----:B---3--:R1:W-:Y:S01]  /*64b0*/  LDGSTS.E [R6+0xc800], [R26.64], !P3 ;  /* 0x0c8000001a067fae */ /* 0x0083e2000d921844 */
[----:B------:R-:W-:Y:S02]  /*64c0*/  IADD3 R3, R2, -0x32, RZ ;  /* 0xffffffce02037810 */ /* 0x000fe40007ffe0ff */
[----:B------:R-:W-:Y:S01]  /*64d0*/  ISETP.GE.U32.AND P1, PT, R0, 0x7fffff53, PT ;  /* 0x7fffff530000780c */ /* 0x000fe20003f26070 */
[----:B------:R3:W-:Y:S01]  /*64e0*/  LDGSTS.E [R6+0xe800], [R16.64], !P4 ;  /* 0x0e80000010067fae */ /* 0x0007e2000e121844 */
[----:B------:R-:W-:-:S03]  /*64f0*/  ISETP.GE.U32.AND P2, PT, R3, 0x7fffff4f, PT ;  /* 0x7fffff4f0300780c */ /* 0x000fc60003f46070 */
[----:B------:R1:W-:Y:S04]  /*6500*/  LDGSTS.E [R6+0x10800], [R10.64], !P5 ;  /* 0x108000000a067fae */ /* 0x0003e8000e921844 */
[----:B------:R1:W-:Y:S04]  /*6510*/  LDGSTS.E [R6+0x12800], [R20.64], !P6 ;  /* 0x1280000014067fae */ /* 0x0003e8000f121844 */
[----:B---3--:R-:W3:Y:S04]  /*6520*/  LDL.64 R16, [R1+0x120] ;  /* 0x0001200001107983 */ /* 0x008ee80000100a00 */
[----:B-1----:R-:W3:Y:S04]  /*6530*/  LDL.64 R10, [R1+0x108] ;  /* 0x00010800010a7983 */ /* 0x002ee80000100a00 */
[----:B------:R-:W3:Y:S04]  /*6540*/  LDL.64 R26, [R1+0xd8] ;  /* 0x0000d800011a7983 */ /* 0x000ee80000100a00 */
[----:B------:R-:W3:Y:S04]  /*6550*/  LDL.64 R20, [R1+0xc0] ;  /* 0x0000c00001147983 */ /* 0x000ee80000100a00 */
[----:B----4-:R1:W-:Y:S04]  /*6560*/  LDGSTS.E [R6+0x14800], [R4.64], !P0 ;  /* 0x1480000004067fae */ /* 0x0103e8000c121844 */
[----:B-1----:R-:W4:Y:S04]  /*6570*/  LDL.64 R4, [R1+0xf0] ;  /* 0x0000f00001047983 */ /* 0x002f280000100a00 */
[----:B--2---:R1:W-:Y:S04]  /*6580*/  LDGSTS.E [R6+0x16800], [R14.64], !P1 ;  /* 0x168000000e067fae */ /* 0x0043e8000c921844 */
[----:B------:R2:W-:Y:S04]  /*6590*/  LDGSTS.E [R6+0x18800], [R8.64], !P2 ;  /* 0x1880000008067fae */ /* 0x0005e8000d121844 */
[----:B-1----:R-:W4:Y:S04]  /*65a0*/  LDL.64 R14, [R1+0xa8] ;  /* 0x0000a800010e7983 */ /* 0x002f280000100a00 */
[----:B--2---:R-:W2:Y:S01]  /*65b0*/  LDL.64 R8, [R1+0x90] ;  /* 0x0000900001087983 */ /* 0x004ea20000100a00 */
[----:B------:R-:W-:-:S02]  /*65c0*/  IADD3 R0, R2, -0x36, RZ ;  /* 0xffffffca02007810 */ /* 0x000fc40007ffe0ff */
[----:B------:R-:W-:Y:S02]  /*65d0*/  IADD3 R3, R2, -0x3a, RZ ;  /* 0xffffffc602037810 */ /* 0x000fe40007ffe0ff */
[----:B------:R-:W-:Y:S02]  /*65e0*/  ISETP.GE.U32.AND P3, PT, R0, 0x7fffff4b, PT ;  /* 0x7fffff4b0000780c */ /* 0x000fe40003f66070 */
[----:B------:R-:W-:Y:S02]  /*65f0*/  IADD3 R0, R2, -0x3e, RZ ;  /* 0xffffffc202007810 */ /* 0x000fe40007ffe0ff */
[----:B------:R-:W-:Y:S02]  /*6600*/  ISETP.GE.U32.AND P4, PT, R3, 0x7fffff47, PT ;  /* 0x7fffff470300780c */ /* 0x000fe40003f86070 */
[----:B------:R-:W-:Y:S02]  /*6610*/  ISETP.GE.U32.AND P5, PT, R0, 0x7fffff43, PT ;  /* 0x7fffff430000780c */ /* 0x000fe40003fa6070 */
[----:B------:R-:W-:-:S02]  /*6620*/  IADD3 R3, R2, -0x42, RZ ;  /* 0xffffffbe02037810 */ /* 0x000fc40007ffe0ff */
[----:B------:R-:W-:Y:S02]  /*6630*/  IADD3 R0, R2, -0x46, RZ ;  /* 0xffffffba02007810 */ /* 0x000fe40007ffe0ff */
[----:B------:R-:W-:Y:S01]  /*6640*/  ISETP.GE.U32.AND P6, PT, R3, 0x7fffff3f, PT ;  /* 0x7fffff3f0300780c */ /* 0x000fe20003fc6070 */
[----:B------:R1:W-:Y:S01]  /*6650*/  LDGSTS.E [R6+0x1a800], [R18.64], !P3 ;  /* 0x1a80000012067fae */ /* 0x0003e2000d921844 */
[----:B------:R-:W-:Y:S02]  /*6660*/  ISETP.GE.U32.AND P0, PT, R0, 0x7fffff3b, PT ;  /* 0x7fffff3b0000780c */ /* 0x000fe40003f06070 */
[C---:B------:R-:W-:Y:S01]  /*6670*/  IADD3 R3, R2.reuse, -0x4a, RZ ;  /* 0xffffffb602037810 */ /* 0x040fe20007ffe0ff */
[----:B------:R3:W-:Y:S01]  /*6680*/  LDGSTS.E [R6+0x1c800], [R12.64], !P4 ;  /* 0x1c8000000c067fae */ /* 0x0007e2000e121844 */
[----:B------:R-:W-:Y:S02]  /*6690*/  IADD3 R0, R2, -0x4e, RZ ;  /* 0xffffffb202007810 */ /* 0x000fe40007ffe0ff */
[----:B------:R-:W-:Y:S01]  /*66a0*/  ISETP.GE.U32.AND P1, PT, R3, 0x7fffff37, PT ;  /* 0x7fffff370300780c */ /* 0x000fe20003f26070 */
[----:B---3--:R3:W-:Y:S01]  /*66b0*/  LDGSTS.E [R6+0x1e800], [R16.64], !P5 ;  /* 0x1e80000010067fae */ /* 0x0087e2000e921844 */
[----:B------:R-:W-:-:S02]  /*66c0*/  ISETP.GE.U32.AND P2, PT, R0, 0x7fffff33, PT ;  /* 0x7fffff330000780c */ /* 0x000fc40003f46070 */
[C---:B------:R-:W-:Y:S01]  /*66d0*/  IADD3 R3, R2.reuse, -0x52, RZ ;  /* 0xffffffae02037810 */ /* 0x040fe20007ffe0ff */
[----:B-1----:R-:W2:Y:S01]  /*66e0*/  LDL.64 R18, [R1+0x60] ;  /* 0x0000600001127983 */ /* 0x002ea20000100a00 */
[----:B------:R-:W-:Y:S02]  /*66f0*/  IADD3 R0, R2, -0x56, RZ ;  /* 0xffffffaa02007810 */ /* 0x000fe40007ffe0ff */
[----:B------:R-:W-:Y:S01]  /*6700*/  ISETP.GE.U32.AND P3, PT, R3, 0x7fffff2f, PT ;  /* 0x7fffff2f0300780c */ /* 0x000fe20003f66070 */
[----:B------:R1:W-:Y:S01]  /*6710*/  LDGSTS.E [R6+0x20800], [R10.64], !P6 ;  /* 0x208000000a067fae */ /* 0x0003e2000f121844 */
[----:B------:R-:W-:-:S03]  /*6720*/  ISETP.GE.U32.AND P4, PT, R0, 0x7fffff2b, PT ;  /* 0x7fffff2b0000780c */ /* 0x000fc60003f86070 */
[----:B------:R-:W2:Y:S04]  /*6730*/  LDL.64 R12, [R1+0x48] ;  /* 0x00004800010c7983 */ /* 0x000ea80000100a00 */
[----:B---3--:R-:W2:Y:S04]  /*6740*/  LDL.64 R16, [R1+0x30] ;  /* 0x0000300001107983 */ /* 0x008ea80000100a00 */
[----:B-1----:R-:W2:Y:S04]  /*6750*/  LDL.64 R10, [R1+0x18] ;  /* 0x00001800010a7983 */ /* 0x002ea80000100a00 */
[----:B----4-:R1:W-:Y:S04]  /*6760*/  LDGSTS.E [R6+0x22800], [R4.64], !P0 ;  /* 0x2280000004067fae */ /* 0x0103e8000c121844 */
[----:B------:R4:W-:Y:S04]  /*6770*/  LDGSTS.E [R6+0x24800], [R26.64], !P1 ;  /* 0x248000001a067fae */ /* 0x0009e8000c921844 */
[----:B------:R4:W-:Y:S04]  /*6780*/  LDGSTS.E [R6+0x26800], [R20.64], !P2 ;  /* 0x2680000014067fae */ /* 0x0009e8000d121844 */
[----:B-1----:R-:W3:Y:S04]  /*6790*/  LDL.64 R4, [R1] ;  /* 0x0000000001047983 */ /* 0x002ee80000100a00 */
[----:B----4-:R-:W4:Y:S04]  /*67a0*/  LDL.LU.64 R26, [R1+0xa98] ;  /* 0x000a9800011a7983 */ /* 0x010f280000300a00 */
[----:B------:R-:W4:Y:S04]  /*67b0*/  LDL.LU.64 R20, [R1+0xa90] ;  /* 0x000a900001147983 */ /* 0x000f280000300a00 */
[----:B------:R1:W-:Y:S04]  /*67c0*/  LDGSTS.E [R6+0x28800], [R14.64], !P3 ;  /* 0x288000000e067fae */ /* 0x0003e8000d921844 */
[----:B--2---:R2:W-:Y:S04]  /*67d0*/  LDGSTS.E [R6+0x2a800], [R8.64], !P4 ;  /* 0x2a80000008067fae */ /* 0x0045e8000e121844 */
[----:B-1----:R-:W4:Y:S04]  /*67e0*/  LDL.LU.64 R14, [R1+0xa88] ;  /* 0x000a8800010e7983 */ /* 0x002f280000300a00 */
[----:B--2---:R-:W2:Y:S01]  /*67f0*/  LDL.LU.64 R8, [R1+0xa80] ;  /* 0x000a800001087983 */ /* 0x004ea20000300a00 */
[----:B------:R-:W-:-:S02]  /*6800*/  IADD3 R3, R2, -0x5a, RZ ;  /* 0xffffffa602037810 */ /* 0x000fc40007ffe0ff */
[----:B------:R-:W-:Y:S02]  /*6810*/  IADD3 R0, R2, -0x5e, RZ ;  /* 0xffffffa202007810 */ /* 0x000fe40007ffe0ff */
[----:B------:R-:W-:Y:S02]  /*6820*/  ISETP.GE.U32.AND P5, PT, R3, 0x7fffff27, PT ;  /* 0x7fffff270300780c */ /* 0x000fe40003fa6070 */
[----:B------:R-:W-:Y:S02]  /*6830*/  ISETP.GE.U32.AND P6, PT, R0, 0x7fffff23, PT ;  /* 0x7fffff230000780c */ /* 0x000fe40003fc6070 */
[C---:B------:R-:W-:Y:S02]  /*6840*/  IADD3 R3, R2.reuse, -0x62, RZ ;  /* 0xffffff9e02037810 */ /* 0x040fe40007ffe0ff */
[----:B------:R-:W-:Y:S02]  /*6850*/  IADD3 R0, R2, -0x66, RZ ;  /* 0xffffff9a02007810 */ /* 0x000fe40007ffe0ff */
[----:B------:R-:W-:-:S02]  /*6860*/  ISETP.GE.U32.AND P0, PT, R3, 0x7fffff1f, PT ;  /* 0x7fffff1f0300780c */ /* 0x000fc40003f06070 */
[----:B------:R-:W-:Y:S02]  /*6870*/  ISETP.GE.U32.AND P1, PT, R0, 0x7fffff1b, PT ;  /* 0x7fffff1b0000780c */ /* 0x000fe40003f26070 */
[C---:B------:R-:W-:Y:S01]  /*6880*/  IADD3 R3, R2.reuse, -0x6a, RZ ;  /* 0xffffff9602037810 */ /* 0x040fe20007ffe0ff */
[----:B------:R1:W-:Y:S01]  /*6890*/  LDGSTS.E [R6+0x2c800], [R24.64], !P5 ;  /* 0x2c80000018067fae */ /* 0x0003e2000e921844 */
[----:B------:R-:W-:Y:S02]  /*68a0*/  IADD3 R0, R2, -0x6e, RZ ;  /* 0xffffff9202007810 */ /* 0x000fe40007ffe0ff */
[----:B------:R-:W-:Y:S01]  /*68b0*/  ISETP.GE.U32.AND P2, PT, R3, 0x7fffff17, PT ;  /* 0x7fffff170300780c */ /* 0x000fe20003f46070 */
[----:B------:R1:W-:Y:S01]  /*68c0*/  LDGSTS.E [R6+0x2e800], [R18.64], !P6 ;  /* 0x2e80000012067fae */ /* 0x0003e2000f121844 */
[----:B------:R-:W-:Y:S02]  /*68d0*/  ISETP.GE.U32.AND P3, PT, R0, 0x7fffff13, PT ;  /* 0x7fffff130000780c */ /* 0x000fe40003f66070 */
[C---:B------:R-:W-:Y:S01]  /*68e0*/  IADD3 R3, R2.reuse, -0x72, RZ ;  /* 0xffffff8e02037810 */ /* 0x040fe20007ffe0ff */
[----:B------:R1:W-:Y:S01]  /*68f0*/  LDGSTS.E [R6+0x30800], [R12.64], !P0 ;  /* 0x308000000c067fae */ /* 0x0003e2000c121844 */
[----:B------:R-:W-:-:S02]  /*6900*/  IADD3 R0, R2, -0x76, RZ ;  /* 0xffffff8a02007810 */ /* 0x000fc40007ffe0ff */
[----:B------:R-:W-:Y:S01]  /*6910*/  ISETP.GE.U32.AND P4, PT, R3, 0x7fffff0f, PT ;  /* 0x7fffff0f0300780c */ /* 0x000fe20003f86070 */
[----:B------:R1:W-:Y:S01]  /*6920*/  LDGSTS.E [R6+0x32800], [R16.64], !P1 ;  /* 0x3280000010067fae */ /* 0x0003e2000c921844 */
[----:B------:R-:W-:-:S03]  /*6930*/  ISETP.GE.U32.AND P5, PT, R0, 0x7fffff0b, PT ;  /* 0x7fffff0b0000780c */ /* 0x000fc60003fa6070 */
[----:B------:R1:W-:Y:S04]  /*6940*/  LDGSTS.E [R6+0x34800], [R10.64], !P2 ;  /* 0x348000000a067fae */ /* 0x0003e8000d121844 */
[----:B-1----:R-:W4:Y:S04]  /*6950*/  LDL.64 R24, [R1+0x220] ;  /* 0x0002200001187983 */ /* 0x002f280000100a00 */
[----:B------:R-:W4:Y:S04]  /*6960*/  LDL.64 R16, [R1+0x298] ;  /* 0x0002980001107983 */ /* 0x000f280000100a00 */
[----:B------:R-:W4:Y:S04]  /*6970*/  LDL.64 R10, [R1+0x278] ;  /* 0x00027800010a7983 */ /* 0x000f280000100a00 */
[----:B---3--:R1:W-:Y:S04]  /*6980*/  LDGSTS.E [R6+0x36800], [R4.64], !P3 ;  /* 0x3680000004067fae */ /* 0x0083e8000d921844 */
[----:B-1----:R-:W3:Y:S04]  /*6990*/  LDL.64 R4, [R1+0x238] ;  /* 0x0002380001047983 */ /* 0x002ee80000100a00 */
[----:B--2---:R1:W-:Y:S04]  /*69a0*/  LDGSTS.E [R6+0x38800], [R8.64], !P4 ;  /* 0x3880000008067fae */ /* 0x0043e8000e121844 */
[----:B------:R1:W-:Y:S04]  /*69b0*/  STL.64 [R1+0x9e0], R8 ;  /* 0x0009e00801007387 */ /* 0x0003e80000100a00 */
[----:B----4-:R2:W-:Y:S04]  /*69c0*/  LDGSTS.E [R6+0x3a800], [R14.64], !P5 ;  /* 0x3a8000000e067fae */ /* 0x0105e8000e921844 */
[----:B------:R2:W-:Y:S01]  /*69d0*/  STL.64 [R1+0x9e8], R14 ;  /* 0x0009e80e01007387 */ /* 0x0005e20000100a00 */
[----:B------:R-:W-:-:S02]  /*69e0*/  IADD3 R3, R2, -0x7a, RZ ;  /* 0xffffff8602037810 */ /* 0x000fc40007ffe0ff */
[----:B------:R-:W-:Y:S01]  /*69f0*/  IADD3 R0, R2, -0x7e, RZ ;  /* 0xffffff8202007810 */ /* 0x000fe20007ffe0ff */
[----:B------:R-:W4:Y:S01]  /*6a00*/  LDL.64 R18, [R1+0x208] ;  /* 0x0002080001127983 */ /* 0x000f220000100a00 */
[----:B-1----:R-:W-:-:S03]  /*6a10*/  LOP3.LUT R8, R22, 0x40, RZ, 0x3c, !PT ;  /* 0x0000004016087812 */ /* 0x002fc600078e3cff */
[----:B------:R-:W3:Y:S04]  /*6a20*/  LDL.64 R12, [R1+0x1f0] ;  /* 0x0001f000010c7983 */ /* 0x000ee80000100a00 */
[----:B--2---:R-:W2:Y:S01]  /*6a30*/  LDL.64 R14, [R1+0x258] ;  /* 0x00025800010e7983 */ /* 0x004ea20000100a00 */
[----:B------:R-:W-:Y:S02]  /*6a40*/  ISETP.GE.U32.AND P6, PT, R3, 0x7fffff07, PT ;  /* 0x7fffff070300780c */ /* 0x000fe40003fc6070 */
[----:B------:R-:W-:Y:S02]  /*6a50*/  ISETP.GE.U32.AND P0, PT, R0, 0x7fffff03, PT ;  /* 0x7fffff030000780c */ /* 0x000fe40003f06070 */
[C---:B------:R-:W-:Y:S02]  /*6a60*/  IADD3 R3, R2.reuse, -0x3, RZ ;  /* 0xfffffffd02037810 */ /* 0x040fe40007ffe0ff */
[----:B------:R-:W-:-:S02]  /*6a70*/  IADD3 R0, R2, -0x7, RZ ;  /* 0xfffffff902007810 */ /* 0x000fc40007ffe0ff */
[----:B------:R-:W-:Y:S02]  /*6a80*/  ISETP.GE.U32.AND P1, PT, R3, 0x7fffff7e, PT ;  /* 0x7fffff7e0300780c */ /* 0x000fe40003f26070 */
[----:B------:R-:W-:Y:S02]  /*6a90*/  ISETP.GE.U32.AND P2, PT, R0, 0x7fffff7a, PT ;  /* 0x7fffff7a0000780c */ /* 0x000fe40003f46070 */
[C---:B------:R-:W-:Y:S01]  /*6aa0*/  IADD3 R3, R2.reuse, -0xb, RZ ;  /* 0xfffffff502037810 */ /* 0x040fe20007ffe0ff */
[----:B------:R1:W-:Y:S01]  /*6ab0*/  LDGSTS.E [R6+0x3c800], [R20.64], !P6 ;  /* 0x3c80000014067fae */ /* 0x0003e2000f121844 */
[----:B------:R-:W-:Y:S02]  /*6ac0*/  IADD3 R0, R2, -0xf, RZ ;  /* 0xfffffff102007810 */ /* 0x000fe40007ffe0ff */
[----:B------:R-:W-:Y:S01]  /*6ad0*/  ISETP.GE.U32.AND P3, PT, R3, 0x7fffff76, PT ;  /* 0x7fffff760300780c */ /* 0x000fe20003f66070 */
[----:B------:R-:W-:Y:S01]  /*6ae0*/  STL.64 [R1+0x9f0], R20 ;  /* 0x0009f01401007387 */ /* 0x000fe20000100a00 */
[----:B------:R-:W-:-:S03]  /*6af0*/  ISETP.GE.U32.AND P4, PT, R0, 0x7fffff72, PT ;  /* 0x7fffff720000780c */ /* 0x000fc60003f86070 */
[----:B------:R1:W-:Y:S04]  /*6b00*/  LDGSTS.E [R6+0x3e800], [R26.64], !P0 ;  /* 0x3e8000001a067fae */ /* 0x0003e8000c121844 */
[----:B------:R1:W-:Y:S04]  /*6b10*/  STL.64 [R1+0x9f8], R26 ;  /* 0x0009f81a01007387 */ /* 0x0003e80000100a00 */
[----:B------:R1:W-:Y:S04]  /*6b20*/  LDGSTS.E [R8+0x1000], [R16.64], !P1 ;  /* 0x0100000010087fae */ /* 0x0003e8000c921844 */
[----:B-1----:R-:W4:Y:S04]  /*6b30*/  LDL.64 R6, [R1+0x1d8] ;  /* 0x0001d80001067983 */ /* 0x002f280000100a00 */
[----:B------:R-:W4:Y:S04]  /*6b40*/  LDL.64 R22, [R1+0x1c0] ;  /* 0x0001c00001167983 */ /* 0x000f280000100a00 */
[----:B------:R1:W-:Y:S04]  /*6b50*/  LDGSTS.E [R8+0x3000], [R10.64], !P2 ;  /* 0x030000000a087fae */ /* 0x0003e8000d121844 */
[----:B------:R-:W4:Y:S01]  /*6b60*/  LDL.64 R16, [R1+0x1a8] ;  /* 0x0001a80001107983 */ /* 0x000f220000100a00 */
[----:B------:R-:W-:-:S02]  /*6b70*/  IADD3 R3, R2, -0x13, RZ ;  /* 0xffffffed02037810 */ /* 0x000fc40007ffe0ff */
[----:B------:R-:W-:Y:S01]  /*6b80*/  IADD3 R0, R2, -0x17, RZ ;  /* 0xffffffe902007810 */ /* 0x000fe20007ffe0ff */
[----:B------:R-:W4:Y:S04]  /*6b90*/  LDL.64 R26, [R1+0xa0] ;  /* 0x0000a000011a7983 */ /* 0x000f280000100a00 */
[----:B-1----:R-:W4:Y:S04]  /*6ba0*/  LDL.64 R10, [R1+0x190] ;  /* 0x00019000010a7983 */ /* 0x002f280000100a00 */
[----:B------:R-:W4:Y:S04]  /*6bb0*/  LDL.64 R20, [R1+0x88] ;  /* 0x0000880001147983 */ /* 0x000f280000100a00 */
[----:B--2---:R1:W-:Y:S04]  /*6bc0*/  LDGSTS.E [R8+0x5000], [R14.64], !P3 ;  /* 0x050000000e087fae */ /* 0x0043e8000d921844 */
[----:B---3--:R2:W-:Y:S01]  /*6bd0*/  LDGSTS.E [R8+0x7000], [R4.64], !P4 ;  /* 0x0700000004087fae */ /* 0x0085e2000e121844 */
[----:B------:R-:W-:-:S02]  /*6be0*/  ISETP.GE.U32.AND P5, PT, R3, 0x7fffff6e, PT ;  /* 0x7fffff6e0300780c */ /* 0x000fc40003fa6070 */
[----:B------:R-:W-:Y:S01]  /*6bf0*/  ISETP.GE.U32.AND P6, PT, R0, 0x7fffff6a, PT ;  /* 0x7fffff6a0000780c */ /* 0x000fe20003fc6070 */
[----:B-1----:R-:W3:Y:S04]  /*6c00*/  LDL.64 R14, [R1+0x70] ;  /* 0x00007000010e7983 */ /* 0x002ee80000100a00 */
[----:B--2---:R-:W2:Y:S01]  /*6c10*/  LDL.64 R4, [R1+0x178] ;  /* 0x0001780001047983 */ /* 0x004ea20000100a00 */
[C---:B------:R-:W-:Y:S02]  /*6c20*/  IADD3 R3, R2.reuse, -0x1b, RZ ;  /* 0xffffffe502037810 */ /* 0x040fe40007ffe0ff */
[----:B------:R-:W-:-:S03]  /*6c30*/  IADD3 R0, R2, -0x1f, RZ ;  /* 0xffffffe102007810 */ /* 0x000fc60007ffe0ff */
[----:B------:R1:W-:Y:S01]  /*6c40*/  LDGSTS.E [R8+0x9000], [R24.64], !P5 ;  /* 0x0900000018087fae */ /* 0x0003e2000e921844 */
[----:B------:R-:W-:Y:S02]  /*6c50*/  ISETP.GE.U32.AND P0, PT, R3, 0x7fffff66, PT ;  /* 0x7fffff660300780c */ /* 0x000fe40003f06070 */
[----:B------:R-:W-:Y:S01]  /*6c60*/  ISETP.GE.U32.AND P1, PT, R0, 0x7fffff62, PT ;  /* 0x7fffff620000780c */ /* 0x000fe20003f26070 */
[----:B----4-:R4:W-:Y:S01]  /*6c70*/  LDGSTS.E [R8+0xb000], [R18.64], !P6 ;  /* 0x0b00000012087fae */ /* 0x0109e2000f121844 */
[C---:B------:R-:W-:Y:S02]  /*6c80*/  IADD3 R3, R2.reuse, -0x23, RZ ;  /* 0xffffffdd02037810 */ /* 0x040fe40007ffe0ff */
[----:B------:R-:W-:Y:S02]  /*6c90*/  IADD3 R0, R2, -0x27, RZ ;  /* 0xffffffd902007810 */ /* 0x000fe40007ffe0ff */
[----:B------:R-:W-:Y:S02]  /*6ca0*/  ISETP.GE.U32.AND P2, PT, R3, 0x7fffff5e, PT ;  /* 0x7fffff5e0300780c */ /* 0x000fe40003f46070 */
[----:B------:R-:W-:Y:S01]  /*6cb0*/  ISETP.GE.U32.AND P3, PT, R0, 0x7fffff5a, PT ;  /* 0x7fffff5a0000780c */ /* 0x000fe20003f66070 */
[----:B-1----:R-:W3:Y:S01]  /*6cc0*/  LDL.64 R24, [R1+0x160] ;  /* 0x0001600001187983 */ /* 0x002ee20000100a00 */
[----:B------:R-:W-:-:S02]  /*6cd0*/  IADD3 R3, R2, -0x2b, RZ ;  /* 0xffffffd502037810 */ /* 0x000fc40007ffe0ff */
[----:B------:R-:W-:Y:S01]  /*6ce0*/  IADD3 R0, R2, -0x2f, RZ ;  /* 0xffffffd102007810 */ /* 0x000fe20007ffe0ff */
[----:B------:R1:W-:Y:S01]  /*6cf0*/  LDGSTS.E [R8+0xd000], [R12.64], !P0 ;  /* 0x0d0000000c087fae */ /* 0x0003e2000c121844 */
[----:B------:R-:W-:Y:S02]  /*6d00*/  ISETP.GE.U32.AND P4, PT, R3, 0x7fffff56, PT ;  /* 0x7fffff560300780c */ /* 0x000fe40003f86070 */
[----:B------:R-:W-:Y:S01]  /*6d10*/  ISETP.GE.U32.AND P5, PT, R0, 0x7fffff52, PT ;  /* 0x7fffff520000780c */ /* 0x000fe20003fa6070 */
[----:B----4-:R-:W4:Y:S04]  /*6d20*/  LDL.64 R18, [R1+0x148] ;  /* 0x0001480001127983 */ /* 0x010f280000100a00 */
[----:B------:R1:W-:Y:S04]  /*6d30*/  LDGSTS.E [R8+0xf000], [R6.64], !P1 ;  /* 0x0f00000006087fae */ /* 0x0003e8000c921844 */
[----:B-1----:R-:W4:Y:S04]  /*6d40*/  LDL.64 R12, [R1+0x130] ;  /* 0x00013000010c7983 */ /* 0x002f280000100a00 */
[----:B------:R1:W-:Y:S04]  /*6d50*/  LDGSTS.E [R8+0x11000], [R22.64], !P2 ;  /* 0x1100000016087fae */ /* 0x0003e8000d121844 */
[----:B------:R-:W4:Y:S04]  /*6d60*/  LDL.64 R6, [R1+0x118] ;  /* 0x0001180001067983 */ /* 0x000f280000100a00 */
[----:B------:R1:W-:Y:S04]  /*6d70*/  LDGSTS.E [R8+0x13000], [R16.64], !P3 ;  /* 0x1300000010087fae */ /* 0x0003e8000d921844 */
[----:B-1----:R-:W4:Y:S04]  /*6d80*/  LDL.64 R22, [R1+0x100] ;  /* 0x0001000001167983 */ /* 0x002f280000100a00 */
[----:B------:R1:W-:Y:S04]  /*6d90*/  LDGSTS.E [R8+0x15000], [R10.64], !P4 ;  /* 0x150000000a087fae */ /* 0x0003e8000e121844 */
[----:B------:R-:W4:Y:S04]  /*6da0*/  LDL.64 R16, [R1+0xe8] ;  /* 0x0000e80001107983 */ /* 0x000f280000100a00 */
[----:B-1----:R-:W4:Y:S04]  /*6db0*/  LDL.64 R10, [R1+0xd0] ;  /* 0x0000d000010a7983 */ /* 0x002f280000100a00 */
[----:B--2---:R1:W-:Y:S04]  /*6dc0*/  LDGSTS.E [R8+0x17000], [R4.64], !P5 ;  /* 0x1700000004087fae */ /* 0x0043e8000e921844 */
[----:B-1----:R-:W2:Y:S01]  /*6dd0*/  LDL.64 R4, [R1+0xb8] ;  /* 0x0000b80001047983 */ /* 0x002ea20000100a00 */
        /* <DEDUP_REMOVED lines=9> */
[----:B---3--:R1:W-:Y:S01]  /*6e70*/  LDGSTS.E [R8+0x19000], [R24.64], !P6 ;  /* 0x1900000018087fae */ /* 0x0083e2000f121844 */
[----:B------:R-:W-:Y:S02]  /*6e80*/  IADD3 R0, R2, -0x47, RZ ;  /* 0xffffffb902007810 */ /* 0x000fe40007ffe0ff */
[----:B------:R-:W-:Y:S01]  /*6e90*/  ISETP.GE.U32.AND P3, PT, R3, 0x7fffff3e, PT ;  /* 0x7fffff3e0300780c */ /* 0x000fe20003f66070 */
[----:B----4-:R3:W-:Y:S01]  /*6ea0*/  LDGSTS.E [R8+0x1b000], [R18.64], !P0 ;  /* 0x1b00000012087fae */ /* 0x0107e2000c121844 */
[----:B------:R-:W-:Y:S02]  /*6eb0*/  ISETP.GE.U32.AND P4, PT, R0, 0x7fffff3a, PT ;  /* 0x7fffff3a0000780c */ /* 0x000fe40003f86070 */
[C---:B------:R-:W-:Y:S01]  /*6ec0*/  IADD3 R3, R2.reuse, -0x4b, RZ ;  /* 0xffffffb502037810 */ /* 0x040fe20007ffe0ff */
[----:B------:R4:W-:Y:S01]  /*6ed0*/  LDGSTS.E [R8+0x1d000], [R12.64], !P1 ;  /* 0x1d0000000c087fae */ /* 0x0009e2000c921844 */
[----:B------:R-:W-:-:S02]  /*6ee0*/  IADD3 R0, R2, -0x4f, RZ ;  /* 0xffffffb102007810 */ /* 0x000fc40007ffe0ff */
[----:B------:R-:W-:Y:S01]  /*6ef0*/  ISETP.GE.U32.AND P5, PT, R3, 0x7fffff36, PT ;  /* 0x7fffff360300780c */ /* 0x000fe20003fa6070 */
[----:B------:R4:W-:Y:S01]  /*6f00*/  LDGSTS.E [R8+0x1f000], [R6.64], !P2 ;  /* 0x1f00000006087fae */ /* 0x0009e2000d121844 */
[----:B------:R-:W-:-:S03]  /*6f10*/  ISETP.GE.U32.AND P6, PT, R0, 0x7fffff32, PT ;  /* 0x7fffff320000780c */ /* 0x000fc60003fc6070 */
[----:B-1----:R-:W2:Y:S04]  /*6f20*/  LDL.64 R24, [R1+0x58] ;  /* 0x0000580001187983 */ /* 0x002ea80000100a00 */
[----:B---3--:R-:W3:Y:S04]  /*6f30*/  LDL.64 R18, [R1+0x40] ;  /* 0x0000400001127983 */ /* 0x008ee80000100a00 */
[----:B----4-:R-:W4:Y:S04]  /*6f40*/  LDL.64 R12, [R1+0x28] ;  /* 0x00002800010c7983 */ /* 0x010f280000100a00 */
[----:B------:R-:W3:Y:S04]  /*6f50*/  LDL.64 R6, [R1+0x10] ;  /* 0x0000100001067983 */ /* 0x000ee80000100a00 */
[----:B------:R1:W-:Y:S04]  /*6f60*/  LDGSTS.E [R8+0x21000], [R22.64], !P3 ;  /* 0x2100000016087fae */ /* 0x0003e8000d921844 */
[----:B------:R1:W-:Y:S04]  /*6f70*/  LDGSTS.E [R8+0x23000], [R16.64], !P4 ;  /* 0x2300000010087fae */ /* 0x0003e8000e121844 */
[----:B------:R1:W-:Y:S04]  /*6f80*/  LDGSTS.E [R8+0x25000], [R10.64], !P5 ;  /* 0x250000000a087fae */ /* 0x0003e8000e921844 */
[----:B-1----:R-:W4:Y:S04]  /*6f90*/  LDL.LU.64 R22, [R1+0xa78] ;  /* 0x000a780001167983 */ /* 0x002f280000300a00 */
[----:B------:R-:W4:Y:S04]  /*6fa0*/  LDL.LU.64 R16, [R1+0xa70] ;  /* 0x000a700001107983 */ /* 0x000f280000300a00 */
[----:B------:R-:W4:Y:S04]  /*6fb0*/  LDL.LU.64 R10, [R1+0xa68] ;  /* 0x000a6800010a7983 */ /* 0x000f280000300a00 */
[----:B--2---:R1:W-:Y:S04]  /*6fc0*/  LDGSTS.E [R8+0x27000], [R4.64], !P6 ;  /* 0x2700000004087fae */ /* 0x0043e8000f121844 */
[----:B-1----:R-:W2:Y:S01]  /*6fd0*/  LDL.LU.64 R4, [R1+0xa60] ;  /* 0x000a600001047983 */ /* 0x002ea20000300a00 */
        /* <DEDUP_REMOVED lines=13> */
[----:B------:R-:W-:-:S03]  /*70b0*/  ISETP.GE.U32.AND P5, PT, R0, 0x7fffff1a, PT ;  /* 0x7fffff1a0000780c */ /* 0x000fc60003fa6070 */
[----:B------:R1:W-:Y:S04]  /*70c0*/  LDGSTS.E [R8+0x2d000], [R14.64], !P2 ;  /* 0x2d0000000e087fae */ /* 0x0003e8000d121844 */
[----:B------:R1:W-:Y:S04]  /*70d0*/  LDGSTS.E [R8+0x2f000], [R24.64], !P3 ;  /* 0x2f00000018087fae */ /* 0x0003e8000d921844 */
[----:B---3--:R3:W-:Y:S04]  /*70e0*/  LDGSTS.E [R8+0x31000], [R18.64], !P4 ;  /* 0x3100000012087fae */ /* 0x0087e8000e121844 */
[----:B----4-:R4:W-:Y:S01]  /*70f0*/  LDGSTS.E [R8+0x33000], [R12.64], !P5 ;  /* 0x330000000c087fae */ /* 0x0109e2000e921844 */
[----:B------:R-:W-:-:S02]  /*7100*/  IADD3 R3, R2, -0x6b, RZ ;  /* 0xffffff9502037810 */ /* 0x000fc40007ffe0ff */
[----:B------:R-:W-:Y:S02]  /*7110*/  IADD3 R0, R2, -0x6f, RZ ;  /* 0xffffff9102007810 */ /* 0x000fe40007ffe0ff */
[----:B------:R-:W-:Y:S02]  /*7120*/  ISETP.GE.U32.AND P6, PT, R3, 0x7fffff16, PT ;  /* 0x7fffff160300780c */ /* 0x000fe40003fc6070 */
[----:B------:R-:W-:Y:S02]  /*7130*/  ISETP.GE.U32.AND P0, PT, R0, 0x7fffff12, PT ;  /* 0x7fffff120000780c */ /* 0x000fe40003f06070 */
[C---:B------:R-:W-:Y:S02]  /*7140*/  IADD3 R3, R2.reuse, -0x73, RZ ;  /* 0xffffff8d02037810 */ /* 0x040fe40007ffe0ff */
[----:B------:R-:W-:Y:S02]  /*7150*/  IADD3 R0, R2, -0x77, RZ ;  /* 0xffffff8902007810 */ /* 0x000fe40007ffe0ff */
[----:B------:R-:W-:-:S02]  /*7160*/  ISETP.GE.U32.AND P1, PT, R3, 0x7fffff0e, PT ;  /* 0x7fffff0e0300780c */ /* 0x000fc40003f26070 */
[----:B------:R-:W-:Y:S01]  /*7170*/  ISETP.GE.U32.AND P2, PT, R0, 0x7fffff0a, PT ;  /* 0x7fffff0a0000780c */ /* 0x000fe20003f46070 */
[----:B--2---:R-:W-:Y:S04]  /*7180*/  STL.64 [R1+0x9b8], R4 ;  /* 0x0009b80401007387 */ /* 0x004fe80000100a00 */
[----:B----4-:R-:W2:Y:S04]  /*7190*/  LDL.64 R12, [R1+0x290] ;  /* 0x00029000010c7983 */ /* 0x010ea80000100a00 */
[----:B-1----:R-:W4:Y:S04]  /*71a0*/  LDL.64 R20, [R1+0x270] ;  /* 0x0002700001147983 */ /* 0x002f280000100a00 */
[----:B------:R-:W-:Y:S04]  /*71b0*/  STL.64 [R1+0x9c0], R10 ;  /* 0x0009c00a01007387 */ /* 0x000fe80000100a00 */
[----:B------:R-:W4:Y:S01]  /*71c0*/  LDL.64 R14, [R1+0x250] ;  /* 0x00025000010e7983 */ /* 0x000f220000100a00 */
[----:B------:R-:W-:-:S02]  /*71d0*/  IADD3 R3, R2, -0x7b, RZ ;  /* 0xffffff8502037810 */ /* 0x000fc40007ffe0ff */
[----:B------:R-:W-:Y:S01]  /*71e0*/  IADD3 R0, R2, -0x7f, RZ ;  /* 0xffffff8102007810 */ /* 0x000fe20007ffe0ff */
[----:B------:R1:W-:Y:S01]  /*71f0*/  LDGSTS.E [R8+0x35000], [R6.64], !P6 ;  /* 0x3500000006087fae */ /* 0x0003e2000f121844 */
[----:B------:R-:W-:Y:S02]  /*7200*/  ISETP.GE.U32.AND P3, PT, R3, 0x7fffff06, PT ;  /* 0x7fffff060300780c */ /* 0x000fe40003f66070 */
[----:B------:R-:W-:Y:S01]  /*7210*/  ISETP.GE.U32.AND P4, PT, R0, 0x7fffff02, PT ;  /* 0x7fffff020000780c */ /* 0x000fe20003f86070 */
[----:B------:R1:W-:Y:S01]  /*7220*/  LDGSTS.E [R8+0x37000], [R4.64], !P0 ;  /* 0x3700000004087fae */ /* 0x0003e2000c121844 */
[C---:B------:R-:W-:Y:S02]  /*7230*/  IADD3 R3, R2.reuse, -0x4, RZ ;  /* 0xfffffffc02037810 */ /* 0x040fe40007ffe0ff */
[----:B------:R-:W-:Y:S01]  /*7240*/  IADD3 R0, R2, -0x8, RZ ;  /* 0xfffffff802007810 */ /* 0x000fe20007ffe0ff */
[----:B------:R1:W-:Y:S01]  /*7250*/  LDGSTS.E [R8+0x39000], [R10.64], !P1 ;  /* 0x390000000a087fae */ /* 0x0003e2000c921844 */
[----:B------:R-:W-:-:S02]  /*7260*/  ISETP.GE.U32.AND P5, PT, R3, 0x7fffff7d, PT ;  /* 0x7fffff7d0300780c */ /* 0x000fc40003fa6070 */
[----:B------:R-:W-:Y:S01]  /*7270*/  ISETP.GE.U32.AND P6, PT, R0, 0x7fffff79, PT ;  /* 0x7fffff790000780c */ /* 0x000fe20003fc6070 */
[----:B------:R3:W-:Y:S01]  /*7280*/  STL.64 [R1+0x9c8], R16 ;  /* 0x0009c81001007387 */ /* 0x0007e20000100a00 */
[C---:B------:R-:W-:Y:S02]  /*7290*/  IADD3 R3, R2.reuse, -0xc, RZ ;  /* 0xfffffff402037810 */ /* 0x040fe40007ffe0ff */
[----:B------:R-:W-:Y:S01]  /*72a0*/  IADD3 R0, R2, -0x10, RZ ;  /* 0xfffffff002007810 */ /* 0x000fe20007ffe0ff */
[----:B------:R-:W4:Y:S01]  /*72b0*/  LDL.64 R24, [R1+0x2a8] ;  /* 0x0002a80001187983 */ /* 0x000f220000100a00 */
[----:B------:R-:W-:Y:S02]  /*72c0*/  ISETP.GE.U32.AND P0, PT, R3, 0x7fffff75, PT ;  /* 0x7fffff750300780c */ /* 0x000fe40003f06070 */
[----:B------:R-:W-:Y:S01]  /*72d0*/  ISETP.GE.U32.AND P1, PT, R0, 0x7fffff71, PT ;  /* 0x7fffff710000780c */ /* 0x000fe20003f26070 */
[----:B-1----:R-:W4:Y:S01]  /*72e0*/  LDL.64 R6, [R1+0x2b0] ;  /* 0x0002b00001067983 */ /* 0x002f220000100a00 */
[----:B------:R-:W-:-:S02]  /*72f0*/  IADD3 R3, R2, -0x14, RZ ;  /* 0xffffffec02037810 */ /* 0x000fc40007ffe0ff */
[----:B------:R-:W-:Y:S01]  /*7300*/  IADD3 R0, R2, -0x18, RZ ;  /* 0xffffffe802007810 */ /* 0x000fe20007ffe0ff */
[----:B------:R3:W-:Y:S04]  /*7310*/  LDGSTS.E [R8+0x3b000], [R16.64], !P2 ;  /* 0x3b00000010087fae */ /* 0x0007e8000d121844 */
[----:B------:R-:W1:Y:S01]  /*7320*/  S2R R2, SR_TID.X ;  /* 0x0000000000027919 */ /* 0x000e620000002100 */
[----:B------:R-:W-:-:S03]  /*7330*/  ISETP.GE.U32.AND P2, PT, R3, 0x7fffff6d, PT ;  /* 0x7fffff6d0300780c */ /* 0x000fc60003f46070 */
[----:B------:R-:W4:Y:S04]  /*7340*/  LDL.64 R26, [R1+0x2c0] ;  /* 0x0002c000011a7983 */ /* 0x000f280000100a00 */
[----:B---3--:R-:W3:Y:S04]  /*7350*/  LDL.64 R16, [R1+0x2b8] ;  /* 0x0002b80001107983 */ /* 0x008ee80000100a00 */
[----:B------:R1:W-:Y:S04]  /*7360*/  STL.64 [R1+0x9d0], R22 ;  /* 0x0009d01601007387 */ /* 0x0003e80000100a00 */
[----:B------:R2:W-:Y:S04]  /*7370*/  LDGSTS.E [R8+0x3d000], [R22.64], !P3 ;  /* 0x3d00000016087fae */ /* 0x0005e8000d921844 */
[----:B------:R2:W-:Y:S01]  /*7380*/  LDGSTS.E [R8+0x3f000], [R28.64], !P4 ;  /* 0x3f0000001c087fae */ /* 0x0005e2000e121844 */
[----:B-1----:R-:W-:-:S05]  /*7390*/  LOP3.LUT R9, R2, 0x1ff, RZ, 0xc0, !PT ;  /* 0x000001ff02097812 */ /* 0x002fca00078ec0ff */
[----:B------:R-:W-:Y:S01]  /*73a0*/  IMAD.SHL.U32 R11, R9, 0x4, RZ ;  /* 0x00000004090b7824 */ /* 0x000fe200078e00ff */
[----:B------:R-:W-:Y:S04]  /*73b0*/  STL [R1+0xa30], R9 ;  /* 0x000a300901007387 */ /* 0x000fe80000100800 */
[----:B------:R-:W-:Y:S01]  /*73c0*/  LOP3.LUT R3, R11, 0x60, RZ, 0x3c, !PT ;  /* 0x000000600b037812 */ /* 0x000fe200078e3cff */
[----:B------:R-:W-:Y:S04]  /*73d0*/  STL.64 [R1+0x9d8], R28 ;  /* 0x0009d81c01007387 */ /* 0x000fe80000100a00 */
[----:B------:R-:W3:Y:S04]  /*73e0*/  LDL.64 R18, [R1+0x2c8] ;  /* 0x0002c80001127983 */ /* 0x000ee80000100a00 */
[----:B--2---:R1:W-:Y:S04]  /*73f0*/  LDGSTS.E [R3+0x1800], [R12.64], !P5 ;  /* 0x018000000c037fae */ /* 0x0043e8000e921844 */
[----:B----4-:R2:W-:Y:S04]  /*7400*/  LDGSTS.E [R3+0x3800], [R20.64], !P6 ;  /* 0x0380000014037fae */ /* 0x0105e8000f121844 */
[----:B-1----:R-:W4:Y:S04]  /*7410*/  LDL.64 R12, [R1+0x388] ;  /* 0x00038800010c7983 */ /* 0x002f280000100a00 */
[----:B--2---:R-:W2:Y:S04]  /*7420*/  LDL.64 R20, [R1+0x380] ;  /* 0x0003800001147983 */ /* 0x004ea80000100a00 */
[----:B------:R1:W-:Y:S04]  /*7430*/  LDGSTS.E [R3+0x5800], [R14.64], !P0 ;  /* 0x058000000e037fae */ /* 0x0003e8000c121844 */
[----:B-1----:R-:W2:Y:S01]  /*7440*/  LDL.64 R14, [R1+0x378] ;  /* 0x00037800010e7983 */ /* 0x002ea20000100a00 */
[----:B------:R-:W-:Y:S01]  /*7450*/  IMAD.MOV.U32 R23, RZ, RZ, c[0x0][0x180] ;  /* 0x00006000ff177624 */ /* 0x000fe200078e00ff */
[----:B------:R-:W-:-:S02]  /*7460*/  ISETP.GE.U32.AND P3, PT, R0, 0x7fffff69, PT ;  /* 0x7fffff690000780c */ /* 0x000fc40003f66070 */
[----:B------:R1:W-:Y:S02]  /*7470*/  LDGSTS.E [R3+0x7800], [R24.64], !P1 ;  /* 0x0780000018037fae */ /* 0x0003e4000c921844 */
[C---:B------:R-:W-:Y:S02]  /*7480*/  IADD3 R4, R23.reuse, -0x1c, RZ ;  /* 0xffffffe417047810 */ /* 0x040fe40007ffe0ff */
[C---:B------:R-:W-:Y:S01]  /*7490*/  IADD3 R0, R23.reuse, -0x20, RZ ;  /* 0xffffffe017007810 */ /* 0x040fe20007ffe0ff */
[----:B------:R3:W-:Y:S01]  /*74a0*/  LDGSTS.E [R3+0x9800], [R6.64], !P2 ;  /* 0x0980000006037fae */ /* 0x0007e2000d121844 */
[----:B------:R-:W-:Y:S02]  /*74b0*/  ISETP.GE.U32.AND P4, PT, R4, 0x7fffff65, PT ;  /* 0x7fffff650400780c */ /* 0x000fe40003f86070 */
[C---:B------:R-:W-:Y:S02]  /*74c0*/  IADD3 R4, R23.reuse, -0x24, RZ ;  /* 0xffffffdc17047810 */ /* 0x040fe40007ffe0ff */
[----:B------:R-:W-:Y:S01]  /*74d0*/  ISETP.GE.U32.AND P5, PT, R0, 0x7fffff61, PT ;  /* 0x7fffff610000780c */ /* 0x000fe20003fa6070 */
[----:B-1----:R-:W2:Y:S01]  /*74e0*/  LDL.64 R24, [R1+0x370] ;  /* 0x0003700001187983 */ /* 0x002ea20000100a00 */
[----:B------:R-:W-:-:S02]  /*74f0*/  IADD3 R0, R23, -0x28, RZ ;  /* 0xffffffd817007810 */ /* 0x000fc40007ffe0ff */
[----:B------:R-:W-:Y:S01]  /*7500*/  ISETP.GE.U32.AND P6, PT, R4, 0x7fffff5d, PT ;  /* 0x7fffff5d0400780c */ /* 0x000fe20003fc6070 */
[----:B---3--:R1:W-:Y:S01]  /*7510*/  LDGSTS.E [R3+0xb800], [R16.64], !P3 ;  /* 0x0b80000010037fae */ /* 0x0083e2000d921844 */
[----:B------:R-:W-:-:S03]  /*7520*/  IADD3 R4, R23, -0x2c, RZ ;  /* 0xffffffd417047810 */ /* 0x000fc60007ffe0ff */
[----:B------:R-:W3:Y:S01]  /*7530*/  LDL.64 R6, [R1+0x368] ;  /* 0x0003680001067983 */ /* 0x000ee20000100a00 */
[----:B------:R-:W-:Y:S02]  /*7540*/  ISETP.GE.U32.AND P0, PT, R0, 0x7fffff59, PT ;  /* 0x7fffff590000780c */ /* 0x000fe40003f06070 */
[----:B------:R-:W-:Y:S01]  /*7550*/  ISETP.GE.U32.AND P1, PT, R4, 0x7fffff55, PT ;  /* 0x7fffff550400780c */ /* 0x000fe20003f26070 */
[----:B------:R1:W-:Y:S04]  /*7560*/  LDGSTS.E [R3+0xd800], [R26.64], !P4 ;  /* 0x0d8000001a037fae */ /* 0x0003e8000e121844 */
[----:B-1----:R-:W3:Y:S04]  /*7570*/  LDL.64 R16, [R1+0x360] ;  /* 0x0003600001107983 */ /* 0x002ee80000100a00 */
[----:B------:R-:W3:Y:S04]  /*7580*/  LDL.64 R26, [R1+0x358] ;  /* 0x00035800011a7983 */ /* 0x000ee80000100a00 */
[----:B------:R1:W-:Y:S04]  /*7590*/  LDGSTS.E [R3+0xf800], [R18.64], !P5 ;  /* 0x0f80000012037fae */ /* 0x0003e8000e921844 */
[----:B-1----:R-:W3:Y:S04]  /*75a0*/  LDL.64 R18, [R1+0x350] ;  /* 0x0003500001127983 */ /* 0x002ee80000100a00 */
[----:B----4-:R1:W-:Y:S04]  /*75b0*/  LDGSTS.E [R3+0x11800], [R12.64], !P6 ;  /* 0x118000000c037fae */ /* 0x0103e8000f121844 */
[----:B--2---:R2:W-:Y:S04]  /*75c0*/  LDGSTS.E [R3+0x13800], [R20.64], !P0 ;  /* 0x1380000014037fae */ /* 0x0045e8000c121844 */
[----:B-1----:R-:W4:Y:S04]  /*75d0*/  LDL.64 R12, [R1+0x348] ;  /* 0x00034800010c7983 */ /* 0x002f280000100a00 */
[----:B--2---:R-:W2:Y:S04]  /*75e0*/  LDL.64 R20, [R1+0x340] ;  /* 0x0003400001147983 */ /* 0x004ea80000100a00 */
[----:B------:R1:W-:Y:S04]  /*75f0*/  LDGSTS.E [R3+0x15800], [R14.64], !P1 ;  /* 0x158000000e037fae */ /* 0x0003e8000c921844 */
[----:B-1----:R-:W2:Y:S01]  /*7600*/  LDL.64 R14, [R1+0x338] ;  /* 0x00033800010e7983 */ /* 0x002ea20000100a00 */
[----:B------:R-:W-:-:S02]  /*7610*/  IADD3 R4, R23, -0x34, RZ ;  /* 0xffffffcc17047810 */ /* 0x000fc40007ffe0ff */
[C---:B------:R-:W-:Y:S02]  /*7620*/  IADD3 R0, R23.reuse, -0x30, RZ ;  /* 0xffffffd017007810 */ /* 0x040fe40007ffe0ff */
[----:B------:R-:W-:Y:S02]  /*7630*/  ISETP.GE.U32.AND P3, PT, R4, 0x7fffff4d, PT ;  /* 0x7fffff4d0400780c */ /* 0x000fe40003f66070 */
[C---:B------:R-:W-:Y:S02]  /*7640*/  IADD3 R4, R23.reuse, -0x3c, RZ ;  /* 0xffffffc417047810 */ /* 0x040fe40007ffe0ff */
[----:B------:R-:W-:Y:S02]  /*7650*/  ISETP.GE.U32.AND P2, PT, R0, 0x7fffff51, PT ;  /* 0x7fffff510000780c */ /* 0x000fe40003f46070 */
[----:B------:R-:W-:Y:S02]  /*7660*/  IADD3 R0, R23, -0x38, RZ ;  /* 0xffffffc817007810 */ /* 0x000fe40007ffe0ff */
[----:B------:R-:W-:-:S02]  /*7670*/  ISETP.GE.U32.AND P5, PT, R4, 0x7fffff45, PT ;  /* 0x7fffff450400780c */ /* 0x000fc40003fa6070 */
[C---:B------:R-:W-:Y:S02]  /*7680*/  IADD3 R4, R23.reuse, -0x44, RZ ;  /* 0xffffffbc17047810 */ /* 0x040fe40007ffe0ff */
[----:B------:R-:W-:Y:S02]  /*7690*/  ISETP.GE.U32.AND P4, PT, R0, 0x7fffff49, PT ;  /* 0x7fffff490000780c */ /* 0x000fe40003f86070 */
        /* <DEDUP_REMOVED lines=8> */
[----:B------:R-:W2:Y:S04]  /*7720*/  LDL.64 R4, [R1+0x328] ;  /* 0x0003280001047983 */ /* 0x000ea80000100a00 */
[----:B-1----:R-:W2:Y:S01]  /*7730*/  LDL.64 R24, [R1+0x330] ;  /* 0x0003300001187983 */ /* 0x002ea20000100a00 */
[----:B------:R-:W-:Y:S02]  /*7740*/  ISETP.GE.U32.AND P1, PT, R0, 0x7fffff39, PT ;  /* 0x7fffff390000780c */ /* 0x000fe40003f26070 */
[C---:B---3--:R-:W-:Y:S01]  /*7750*/  IADD3 R6, R23.reuse, -0x54, RZ ;  /* 0xffffffac17067810 */ /* 0x048fe20007ffe0ff */
[----:B------:R1:W-:Y:S03]  /*7760*/  LDGSTS.E [R3+0x1b800], [R16.64], !P4 ;  /* 0x1b80000010037fae */ /* 0x0003e6000e121844 */
[----:B------:R-:W-:Y:S01]  /*7770*/  ISETP.GE.U32.AND P4, PT, R6, 0x7fffff2d, PT ;  /* 0x7fffff2d0600780c */ /* 0x000fe20003f86070 */
[----:B------:R3:W-:Y:S04]  /*7780*/  LDGSTS.E [R3+0x1d800], [R26.64], !P5 ;  /* 0x1d8000001a037fae */ /* 0x0007e8000e921844 */
[----:B------:R-:W2:Y:S04]  /*7790*/  LDL.64 R6, [R1+0x318] ;  /* 0x0003180001067983 */ /* 0x000ea80000100a00 */
[----:B-1----:R-:W2:Y:S04]  /*77a0*/  LDL.64 R16, [R1+0x320] ;  /* 0x0003200001107983 */ /* 0x002ea80000100a00 */
[----:B---3--:R-:W3:Y:S04]  /*77b0*/  LDL.64 R26, [R1+0x310] ;  /* 0x00031000011a7983 */ /* 0x008ee80000100a00 */
        /* <DEDUP_REMOVED lines=8> */
[----:B------:R-:W-:-:S04]  /*7840*/  IADD3 R0, R23, -0x50, RZ ;  /* 0xffffffb017007810 */ /* 0x000fc80007ffe0ff */
[----:B------:R-:W-:Y:S02]  /*7850*/  ISETP.GE.U32.AND P3, PT, R0, 0x7fffff31, PT ;  /* 0x7fffff310000780c */ /* 0x000fe40003f66070 */
[C---:B------:R-:W-:Y:S02]  /*7860*/  IADD3 R0, R23.reuse, -0x58, RZ ;  /* 0xffffffa817007810 */ /* 0x040fe40007ffe0ff */
[C---:B------:R-:W-:Y:S02]  /*7870*/  IADD3 R8, R23.reuse, -0x5c, RZ ;  /* 0xffffffa417087810 */ /* 0x040fe40007ffe0ff */
[----:B------:R-:W-:Y:S02]  /*7880*/  ISETP.GE.U32.AND P5, PT, R0, 0x7fffff29, PT ;  /* 0x7fffff290000780c */ /* 0x000fe40003fa6070 */
[----:B------:R-:W-:Y:S02]  /*7890*/  IADD3 R0, R23, -0x60, RZ ;  /* 0xffffffa017007810 */ /* 0x000fe40007ffe0ff */
[----:B------:R-:W-:-:S02]  /*78a0*/  ISETP.GE.U32.AND P6, PT, R8, 0x7fffff25, PT ;  /* 0x7fffff250800780c */ /* 0x000fc40003fc6070 */
[----:B------:R-:W-:Y:S02]  /*78b0*/  ISETP.GE.U32.AND P0, PT, R0, 0x7fffff21, PT ;  /* 0x7fffff210000780c */ /* 0x000fe40003f06070 */
[C---:B------:R-:W-:Y:S02]  /*78c0*/  IADD3 R8, R23.reuse, -0x64, RZ ;  /* 0xffffff9c17087810 */ /* 0x040fe40007ffe0ff */
[C---:B------:R-:W-:Y:S01]  /*78d0*/  IADD3 R0, R23.reuse, -0x68, RZ ;  /* 0xffffff9817007810 */ /* 0x040fe20007ffe0ff */
[----:B------:R1:W-:Y:S01]  /*78e0*/  LDGSTS.E [R3+0x27800], [R24.64], !P3 ;  /* 0x2780000018037fae */ /* 0x0003e2000d921844 */
[----:B------:R-:W-:Y:S02]  /*78f0*/  ISETP.GE.U32.AND P1, PT, R8, 0x7fffff1d, PT ;  /* 0x7fffff1d0800780c */ /* 0x000fe40003f26070 */
[----:B------:R-:W-:Y:S01]  /*7900*/  ISETP.GE.U32.AND P2, PT, R0, 0x7fffff19, PT ;  /* 0x7fffff190000780c */ /* 0x000fe20003f46070 */
[----:B------:R1:W-:Y:S01]  /*7910*/  LDGSTS.E [R3+0x29800], [R4.64], !P4 ;  /* 0x2980000004037fae */ /* 0x0003e2000e121844 */
[----:B------:R-:W-:-:S02]  /*7920*/  IADD3 R8, R23, -0x6c, RZ ;  /* 0xffffff9417087810 */ /* 0x000fc40007ffe0ff */
[C---:B------:R-:W-:Y:S02]  /*7930*/  IADD3 R0, R23.reuse, -0x70, RZ ;  /* 0xffffff9017007810 */ /* 0x040fe40007ffe0ff */
[----:B------:R-:W-:Y:S02]  /*7940*/  ISETP.GE.U32.AND P3, PT, R8, 0x7fffff15, PT ;  /* 0x7fffff150800780c */ /* 0x000fe40003f66070 */
[----:B------:R-:W-:Y:S01]  /*7950*/  ISETP.GE.U32.AND P4, PT, R0, 0x7fffff11, PT ;  /* 0x7fffff110000780c */ /* 0x000fe20003f86070 */
[----:B-1----:R-:W2:Y:S01]  /*7960*/  LDL.64 R24, [R1+0x2e8] ;  /* 0x0002e80001187983 */ /* 0x002ea20000100a00 */
[----:B------:R-:W-:-:S03]  /*7970*/  IADD3 R4, R23, -0x74, RZ ;  /* 0xffffff8c17047810 */ /* 0x000fc60007ffe0ff */
[----:B------:R1:W-:Y:S01]  /*7980*/  LDGSTS.E [R3+0x2b800], [R16.64], !P5 ;  /* 0x2b80000010037fae */ /* 0x0003e2000e921844 */
[----:B------:R-:W-:-:S03]  /*7990*/  ISETP.GE.U32.AND P5, PT, R4, 0x7fffff0d, PT ;  /* 0x7fffff0d0400780c */ /* 0x000fc60003fa6070 */
[----:B------:R1:W-:Y:S01]  /*79a0*/  LDGSTS.E [R3+0x2d800], [R6.64], !P6 ;  /* 0x2d80000006037fae */ /* 0x0003e2000f121844 */
[C---:B------:R-:W-:Y:S02]  /*79b0*/  IADD3 R4, R23.reuse, -0x7c, RZ ;  /* 0xffffff8417047810 */ /* 0x040fe40007ffe0ff */
[C---:B------:R-:W-:Y:S01]  /*79c0*/  IADD3 R0, R23.reuse, -0x78, RZ ;  /* 0xffffff8817007810 */ /* 0x040fe20007ffe0ff */
[----:B---3--:R3:W-:Y:S01]  /*79d0*/  LDGSTS.E [R3+0x2f800], [R26.64], !P0 ;  /* 0x2f8000001a037fae */ /* 0x0087e2000c121844 */
[----:B------:R-:W-:Y:S01]  /*79e0*/  ISETP.GE.U32.AND P0, PT, R4, 0x7fffff05, PT ;  /* 0x7fffff050400780c */ /* 0x000fe20003f06070 */
[----:B------:R-:W-:Y:S01]  /*79f0*/  IMAD.MOV.U32 R4, RZ, RZ, 0x7f ;  /* 0x0000007fff047424 */ /* 0x000fe200078e00ff */
[----:B------:R-:W-:Y:S02]  /*7a00*/  ISETP.GE.U32.AND P6, PT, R0, 0x7fffff09, PT ;  /* 0x7fffff090000780c */ /* 0x000fe40003fc6070 */
[----:B------:R-:W-:Y:S02]  /*7a10*/  IADD3 R0, R23, -0x80, RZ ;  /* 0xffffff8017007810 */ /* 0x000fe40007ffe0ff */
[----:B------:R-:W-:Y:S01]  /*7a20*/  IADD3 R4, R4, c[0x0][0x180], RZ ;  /* 0x0000600004047a10 */ /* 0x000fe20007ffe0ff */
[----:B-1----:R-:W3:Y:S04]  /*7a30*/  LDL.64 R6, [R1+0x2e0] ;  /* 0x0002e00001067983 */ /* 0x002ee80000100a00 */
[----:B------:R1:W-:Y:S01]  /*7a40*/  LDGSTS.E [R3+0x31800], [R18.64], !P1 ;  /* 0x3180000012037fae */ /* 0x0003e2000c921844 */
[----:B------:R-:W-:-:S02]  /*7a50*/  ISETP.GE.U32.AND P1, PT, R0, 0x7fffff01, PT ;  /* 0x7fffff010000780c */ /* 0x000fc40003f26070 */
[----:B------:R-:W-:Y:S02]  /*7a60*/  IADD3 R5, R23, -0x85, RZ ;  /* 0xffffff7b17057810 */ /* 0x000fe40007ffe0ff */
[----:B-1----:R-:W-:Y:S01]  /*7a70*/  LOP3.LUT R19, R2, 0x7f, RZ, 0xc0, !PT ;  /* 0x0000007f02137812 */ /* 0x002fe200078ec0ff */
[----:B----4-:R1:W-:Y:S03]  /*7a80*/  LDGSTS.E [R3+0x33800], [R12.64], !P2 ;  /* 0x338000000c037fae */ /* 0x0103e6000d121844 */
[----:B------:R-:W-:Y:S02]  /*7a90*/  ISETP.GE.AND P2, PT, R19, R0, PT ;  /* 0x000000001300720c */ /* 0x000fe40003f46270 */
[----:B------:R-:W-:Y:S01]  /*7aa0*/  IADD3 R0, R23, -0x81, RZ ;  /* 0xffffff7f17007810 */ /* 0x000fe20007ffe0ff */
[----:B--2---:R2:W-:Y:S03]  /*7ab0*/  LDGSTS.E [R3+0x35800], [R20.64], !P3 ;  /* 0x3580000014037fae */ /* 0x0045e6000d921844 */
[----:B------:R-:W-:Y:S01]  /*7ac0*/  ISETP.GE.U32.AND P3, PT, R0, 0x7fffff00, PT ;  /* 0x7fffff000000780c */ /* 0x000fe20003f66070 */
[----:B-1----:R-:W4:Y:S04]  /*7ad0*/  LDL.64 R12, [R1+0x2d8] ;  /* 0x0002d800010c7983 */ /* 0x002f280000100a00 */
[----:B--2---:R-:W2:Y:S04]  /*7ae0*/  LDL.64 R20, [R1+0x2d0] ;  /* 0x0002d00001147983 */ /* 0x004ea80000100a00 */
[----:B------:R1:W-:Y:S01]  /*7af0*/  LDGSTS.E [R3+0x37800], [R14.64], !P4 ;  /* 0x378000000e037fae */ /* 0x0003e2000e121844 */
[----:B------:R-:W-:-:S03]  /*7b00*/  ISETP.GT.AND P4, PT, R4, 0x7f, PT ;  /* 0x0000007f0400780c */ /* 0x000fc60003f84270 */
[----:B------:R1:W-:Y:S01]  /*7b10*/  STL [R1+0xa50], R4 ;  /* 0x000a500401007387 */ /* 0x0003e20000100800 */
[----:B------:R-:W-:Y:S02]  /*7b20*/  SEL R0, RZ, 0x4, !P4 ;  /* 0x00000004ff007807 */ /* 0x000fe40006000000 */
[----:B------:R-:W-:Y:S02]  /*7b30*/  ISETP.GE.U32.AND P4, PT, R5, 0x7ffffefc, PT ;  /* 0x7ffffefc0500780c */ /* 0x000fe40003f86070 */
[----:B-1----:R-:W2:Y:S01]  /*7b40*/  LDL.64 R4, [R1+0x478] ;  /* 0x0004780001047983 */ /* 0x002ea20000100a00 */
[----:B------:R-:W-:-:S04]  /*7b50*/  LOP3.LUT R2, R2, 0x180, RZ, 0xc0, !PT ;  /* 0x0000018002027812 */ /* 0x000fc800078ec0ff */
[----:B------:R-:W-:Y:S01]  /*7b60*/  SHF.R.U32.HI R2, RZ, 0x3, R2 ;  /* 0x00000003ff027819 */ /* 0x000fe20000011602 */
[----:B------:R1:W-:Y:S04]  /*7b70*/  LDGSTS.E [R3+0x39800], [R24.64], !P5 ;  /* 0x3980000018037fae */ /* 0x0003e8000e921844 */
[----:B--2---:R2:W-:Y:S01]  /*7b80*/  STL.64 [R1+0xa58], R4 ;  /* 0x000a580401007387 */ /* 0x0045e20000100a00 */
[----:B------:R-:W-:-:S03]  /*7b90*/  ISETP.GE.AND P5, PT, R19, c[0x0][0x180], PT ;  /* 0x0000600013007a0c */ /* 0x000fc60003fa6270 */
[----:B---3--:R3:W-:Y:S01]  /*7ba0*/  LDGSTS.E [R3+0x3b800], [R6.64], !P6 ;  /* 0x3b80000006037fae */ /* 0x0087e2000f121844 */
[----:B------:R-:W-:Y:S02]  /*7bb0*/  LOP3.LUT R16, R11, R2, RZ, 0x3c, !PT ;  /* 0x000000020b107212 */ /* 0x000fe400078e3cff */
[----:B------:R-:W-:Y:S01]  /*7bc0*/  IADD3 R8, R23, -0x89, RZ ;  /* 0xffffff7717087810 */ /* 0x000fe20007ffe0ff */
[----:B----4-:R4:W-:Y:S04]  /*7bd0*/  LDGSTS.E [R3+0x3d800], [R12.64], !P0 ;  /* 0x3d8000000c037fae */ /* 0x0109e8000c121844 */
[----:B--2---:R-:W2:Y:S01]  /*7be0*/  LDL.64 R4, [R1+0x490] ;  /* 0x0004900001047983 */ /* 0x004ea20000100a00 */
[----:B------:R-:W-:-:S03]  /*7bf0*/  SEL R0, R0, RZ, !P5 ;  /* 0x000000ff00007207 */ /* 0x000fc60006800000 */
[----:B------:R4:W-:Y:S01]  /*7c00*/  LDGSTS.E [R3+0x3f800], [R20.64], !P1 ;  /* 0x3f80000014037fae */ /* 0x0009e2000c921844 */
[----:B------:R-:W-:Y:S02]  /*7c10*/  ISETP.NE.U32.AND P6, PT, R0, RZ, PT ;  /* 0x000000ff0000720c */ /* 0x000fe40003fc5070 */
[C---:B------:R-:W-:Y:S01]  /*7c20*/  IADD3 R0, R23.reuse, -0x8d, RZ ;  /* 0xffffff7317007810 */ /* 0x040fe20007ffe0ff */
[----:B-1----:R-:W2:Y:S03]  /*7c30*/  LDL.64 R24, [R1+0x470] ;  /* 0x0004700001187983 */ /* 0x002ea60000100a00 */
[----:B------:R-:W-:Y:S01]  /*7c40*/  ISETP.GE.U32.AND P0, PT, R0, 0x7ffffef4, PT ;  /* 0x7ffffef40000780c */ /* 0x000fe20003f06070 */
[----:B---3--:R-:W3:Y:S01]  /*7c50*/  LDL.64 R6, [R1+0x450] ;  /* 0x0004500001067983 */ /* 0x008ee20000100a00 */
[----:B------:R-:W-:Y:S02]  /*7c60*/  IADD3 R0, R16, 0x100000, RZ ;  /* 0x0010000010007810 */ /* 0x000fe40007ffe0ff */
[----:B------:R-:W-:Y:S01]  /*7c70*/  ISETP.GE.U32.AND P5, PT, R8, 0x7ffffef8, PT ;  /* 0x7ffffef80800780c */ /* 0x000fe20003fa6070 */
[----:B------:R-:W3:Y:S01]  /*7c80*/  LDL.64 R28, [R1+0x440] ;  /* 0x00044000011c7983 */ /* 0x000ee20000100a00 */
[----:B------:R-:W-:-:S03]  /*7c90*/  IADD3 R2, R23, -0x91, RZ ;  /* 0xffffff6f17027810 */ /* 0x000fc60007ffe0ff */
[----:B------:R-:W3:Y:S04]  /*7ca0*/  LDL.64 R14, [R1+0x430] ;  /* 0x00043000010e7983 */ /* 0x000ee80000100a00 */
[----:B------:R-:W3:Y:S04]  /*7cb0*/  LDL.64 R8, [R1+0x420] ;  /* 0x0004200001087983 */ /* 0x000ee80000100a00 */
[----:B------:R-:W3:Y:S04]  /*7cc0*/  LDL.64 R18, [R1+0x410] ;  /* 0x0004100001127983 */ /* 0x000ee80000100a00 */
[----:B----4-:R-:W4:Y:S04]  /*7cd0*/  LDL.64 R12, [R1+0x3e8] ;  /* 0x0003e800010c7983 */ /* 0x010f280000100a00 */
[----:B------:R-:W3:Y:S04]  /*7ce0*/  LDL.64 R26, [R1+0x3e0] ;  /* 0x0003e000011a7983 */ /* 0x000ee80000100a00 */
[----:B------:R-:W3:Y:S04]  /*7cf0*/  LDL.64 R20, [R1+0x3d8] ;  /* 0x0003d80001147983 */ /* 0x000ee80000100a00 */
[----:B------:R1:W-:Y:S04]  /*7d00*/  STL [R1+0xa34], R23 ;  /* 0x000a341701007387 */ /* 0x0003e80000100800 */
[----:B------:R-:W0:Y:S04]  /*7d10*/  LDGDEPBAR ;  /* 0x00000000000079af */ /* 0x000e280000000000 */
[----:B-1----:R-:W3:Y:S04]  /*7d20*/  LDL.64 R22, [R1+0x460] ;  /* 0x0004600001167983 */ /* 0x002ee80000100a00 */
[----:B--2---:R1:W-:Y:S04]  /*7d30*/  LDGSTS.E [R0+-0x80000], [R4.64], P6 ;  /* 0x8000000004007fae */ /* 0x0043e8000b121844 */
[----:B-1----:R-:W2:Y:S01]  /*7d40*/  LDL.LU.64 R4, [R1+0xa58] ;  /* 0x000a580001047983 */ /* 0x002ea20000300a00 */
[----:B------:R-:W-:-:S02]  /*7d50*/  ISETP.GE.U32.AND P1, PT, R2, 0x7ffffef0, PT ;  /* 0x7ffffef00200780c */ /* 0x000fc40003f26070 */
[----:B------:R-:W-:-:S05]  /*7d60*/  IADD3 R2, R16, 0x100000, RZ ;  /* 0x0010000010027810 */ /* 0x000fca0007ffe0ff */
[----:B--2---:R1:W-:Y:S04]  /*7d70*/  LDGSTS.E [R2+-0x7f000], [R4.64], P6 ;  /* 0x8100000004027fae */ /* 0x0043e8000b121844 */
[----:B------:R3:W-:Y:S04]  /*7d80*/  LDGSTS.E [R0+-0x7e000], [R24.64], P6 ;  /* 0x8200000018007fae */ /* 0x0007e8000b121844 */
[----:B---3--:R3:W-:Y:S04]  /*7d90*/  LDGSTS.E [R2+-0x7d000], [R22.64], P6 ;  /* 0x8300000016027fae */ /* 0x0087e8000b121844 */
[----:B-1----:R-:W2:Y:S04]  /*7da0*/  LDL.LU R4, [R1+0xa50] ;  /* 0x000a500001047983 */ /* 0x002ea80000300800 */
[----:B------:R1:W-:Y:S04]  /*7db0*/  LDGSTS.E [R0+-0x7c000], [R6.64], P6 ;  /* 0x8400000006007fae */ /* 0x0003e8000b121844 */
[----:B---3--:R-:W3:Y:S04]  /*7dc0*/  LDL.64 R22, [R1+0x458] ;  /* 0x0004580001167983 */ /* 0x008ee80000100a00 */
[----:B------:R1:W-:Y:S04]  /*7dd0*/  LDGSTS.E [R2+-0x7b000], [R28.64], P6 ;  /* 0x850000001c027fae */ /* 0x0003e8000b121844 */
[----:B------:R1:W-:Y:S04]  /*7de0*/  LDGSTS.E [R0+-0x7a000], [R14.64], P6 ;  /* 0x860000000e007fae */ /* 0x0003e8000b121844 */
[----:B------:R1:W-:Y:S04]  /*7df0*/  LDGSTS.E [R2+-0x79000], [R8.64], P6 ;  /* 0x8700000008027fae */ /* 0x0003e8000b121844 */
[----:B------:R1:W-:Y:S04]  /*7e00*/  LDGSTS.E [R0+-0x78000], [R18.64], P6 ;  /* 0x8800000012007fae */ /* 0x0003e8000b121844 */
[----:B----4-:R4:W-:Y:S04]  /*7e10*/  LDGSTS.E [R2+-0x77000], [R12.64], P6 ;  /* 0x890000000c027fae */ /* 0x0109e8000b121844 */
[----:B------:R-:W2:Y:S04]  /*7e20*/  LDL.64 R24, [R1+0x3d0] ;  /* 0x0003d00001187983 */ /* 0x000ea80000100a00 */
[----:B-1----:R-:W2:Y:S04]  /*7e30*/  LDL.64 R6, [R1+0x3c0] ;  /* 0x0003c00001067983 */ /* 0x002ea80000100a00 */
[----:B------:R-:W2:Y:S04]  /*7e40*/  LDL.64 R14, [R1+0x3b0] ;  /* 0x0003b000010e7983 */ /* 0x000ea80000100a00 */
[----:B------:R-:W2:Y:S04]  /*7e50*/  LDL.64 R18, [R1+0x3a0] ;  /* 0x0003a00001127983 */ /* 0x000ea80000100a00 */
[----:B----4-:R-:W4:Y:S01]  /*7e60*/  LDL.64 R12, [R1+0x498] ;  /* 0x00049800010c7983 */ /* 0x010f220000100a00 */
[----:B------:R-:W-:-:S02]  /*7e70*/  IADD3 R3, R16, 0x100000, RZ ;  /* 0x0010000010037810 */ /* 0x000fc40007ffe0ff */
[C---:B------:R-:W-:Y:S01]  /*7e80*/  IADD3 R5, R16.reuse, 0x100000, RZ ;  /* 0x0010000010057810 */ /* 0x040fe20007ffe0ff */
[----:B------:R1:W-:Y:S01]  /*7e90*/  LDGSTS.E [R0+-0x76000], [R26.64], P6 ;  /* 0x8a0000001a007fae */ /* 0x0003e2000b121844 */
[----:B------:R-:W-:-:S03]  /*7ea0*/  LOP3.LUT R10, R16, 0x40, RZ, 0x3c, !PT ;  /* 0x00000040100a7812 */ /* 0x000fc600078e3cff */
[----:B------:R1:W-:Y:S04]  /*7eb0*/  LDGSTS.E [R3+-0x75000], [R20.64], P6 ;  /* 0x8b00000014037fae */ /* 0x0003e8000b121844 */
[----:B---3--:R3:W-:Y:S04]  /*7ec0*/  STL.64 [R1+0xa38], R22 ;  /* 0x000a381601007387 */ /* 0x0087e80000100a00 */
[----:B---3--:R-:W3:Y:S04]  /*7ed0*/  LDL.64 R22, [R1+0x468] ;  /* 0x0004680001167983 */ /* 0x008ee80000100a00 */
[----:B--2---:R2:W-:Y:S04]  /*7ee0*/  LDGSTS.E [R2+-0x74000], [R24.64], P6 ;  /* 0x8c00000018027fae */ /* 0x0045e8000b121844 */
[----:B------:R1:W-:Y:S04]  /*7ef0*/  LDGSTS.E [R0+-0x73000], [R6.64], P6 ;  /* 0x8d00000006007fae */ /* 0x0003e8000b121844 */
[----:B------:R1:W-:Y:S04]  /*7f00*/  LDGSTS.E [R5+-0x72000], [R14.64], P6 ;  /* 0x8e0000000e057fae */ /* 0x0003e8000b121844 */
[----:B------:R1:W-:Y:S04]  /*7f10*/  LDGSTS.E [R0+-0x71000], [R18.64], P6 ;  /* 0x8f00000012007fae */ /* 0x0003e8000b121844 */
[----:B---3--:R3:W-:Y:S04]  /*7f20*/  STL.64 [R1+0xa40], R22 ;  /* 0x000a401601007387 */ /* 0x0087e80000100a00 */
[----:B---3--:R-:W3:Y:S01]  /*7f30*/  LDL.64 R22, [R1+0x480] ;  /* 0x0004800001167983 */ /* 0x008ee20000100a00 */
[----:B-1----:R-:W-:-:S02]  /*7f40*/  IADD3 R5, R10, 0x100000, RZ ;  /* 0x001000000a057810 */ /* 0x002fc40007ffe0ff */
[----:B------:R-:W-:-:S03]  /*7f50*/  IADD3 R0, R10, 0x100000, RZ ;  /* 0x001000000a007810 */ /* 0x000fc60007ffe0ff */
[----:B----4-:R1:W-:Y:S04]  /*7f60*/  LDGSTS.E [R5+-0x7f800], [R12.64], P6 ;  /* 0x808000000c057fae */ /* 0x0103e8000b121844 */
[----:B---3--:R3:W-:Y:S04]  /*7f70*/  STL.64 [R1+0xa48], R22 ;  /* 0x000a481601007387 */ /* 0x0087e80000100a00 */
[----:B------:R-:W4:Y:S04]  /*7f80*/  LDL.64 R8, [R1+0x448] ;  /* 0x0004480001087983 */ /* 0x000f280000100a00 */
[----:B--2---:R-:W2:Y:S04]  /*7f90*/  LDL.64 R24, [R1+0x438] ;  /* 0x0004380001187983 */ /* 0x004ea80000100a00 */
[----:B---3--:R-:W3:Y:S04]  /*7fa0*/  LDL.64 R22, [R1+0x488] ;  /* 0x0004880001167983 */ /* 0x008ee80000100a00 */
[----:B------:R-:W2:Y:S04]  /*7fb0*/  LDL.64 R2, [R1+0x428] ;  /* 0x0004280001027983 */ /* 0x000ea80000100a00 */
[----:B------:R-:W2:Y:S04]  /*7fc0*/  LDL.64 R6, [R1+0x418] ;  /* 0x0004180001067983 */ /* 0x000ea80000100a00 */
[----:B------:R-:W2:Y:S04]  /*7fd0*/  LDL.64 R28, [R1+0x408] ;  /* 0x00040800011c7983 */ /* 0x000ea80000100a00 */
[----:B------:R-:W2:Y:S04]  /*7fe0*/  LDL.64 R16, [R1+0x3f8] ;  /* 0x0003f80001107983 */ /* 0x000ea80000100a00 */
[----:B------:R-:W2:Y:S04]  /*7ff0*/  LDL.64 R26, [R1+0x3f0] ;  /* 0x0003f000011a7983 */ /* 0x000ea80000100a00 */
[----:B------:R-:W2:Y:S04]  /*8000*/  LDL.64 R14, [R1+0x3c8] ;  /* 0x0003c800010e7983 */ /* 0x000ea80000100a00 */
[----:B------:R-:W2:Y:S04]  /*8010*/  LDL.64 R20, [R1+0x3b8] ;  /* 0x0003b80001147983 */ /* 0x000ea80000100a00 */
[----:B------:R-:W2:Y:S04]  /*8020*/  LDL.64 R18, [R1+0x3a8] ;  /* 0x0003a80001127983 */ /* 0x000ea80000100a00 */
[----:B-1----:R-:W2:Y:S04]  /*8030*/  LDL.64 R12, [R1+0x398] ;  /* 0x00039800010c7983 */ /* 0x002ea80000100a00 */
[----:B---3--:R1:W-:Y:S04]  /*8040*/  LDGSTS.E [R0+-0x7e800], [R22.64], P6 ;  /* 0x8180000016007fae */ /* 0x0083e8000b121844 */
[----:B-1----:R-:W3:Y:S04]  /*8050*/  LDL.LU.64 R22, [R1+0xa48] ;  /* 0x000a480001167983 */ /* 0x002ee80000300a00 */
[----:B---3--:R1:W-:Y:S04]  /*8060*/  LDGSTS.E [R5+-0x7d800], [R22.64], P6 ;  /* 0x8280000016057fae */ /* 0x0083e8000b121844 */
[----:B-1----:R-:W3:Y:S04]  /*8070*/  LDL.LU.64 R22, [R1+0xa40] ;  /* 0x000a400001167983 */ /* 0x002ee80000300a00 */
[----:B---3--:R1:W-:Y:S04]  /*8080*/  LDGSTS.E [R0+-0x7c800], [R22.64], P6 ;  /* 0x8380000016007fae */ /* 0x0083e8000b121844 */
[----:B-1----:R-:W3:Y:S04]  /*8090*/  LDL.LU.64 R22, [R1+0xa38] ;  /* 0x000a380001167983 */ /* 0x002ee80000300a00 */
[----:B---3--:R1:W-:Y:S04]  /*80a0*/  LDGSTS.E [R5+-0x7b800], [R22.64], P6 ;  /* 0x8480000016057fae */ /* 0x0083e8000b121844 */
[----:B----4-:R3:W-:Y:S04]  /*80b0*/  LDGSTS.E [R0+-0x7a800], [R8.64], P6 ;  /* 0x8580000008007fae */ /* 0x0107e8000b121844 */
[----:B--2---:R2:W-:Y:S04]  /*80c0*/  LDGSTS.E [R5+-0x79800], [R24.64], P6 ;  /* 0x8680000018057fae */ /* 0x0045e8000b121844 */
[----:B-1----:R-:W4:Y:S04]  /*80d0*/  LDL.LU R23, [R1+0xa34] ;  /* 0x000a340001177983 */ /* 0x002f280000300800 */
[----:B---3--:R-:W3:Y:S01]  /*80e0*/  LDL.LU R9, [R1+0xa30] ;  /* 0x000a300001097983 */ /* 0x008ee20000300800 */
[----:B------:R-:W-:-:S03]  /*80f0*/  IADD3 R8, R10, 0x100000, RZ ;  /* 0x001000000a087810 */ /* 0x000fc60007ffe0ff */
[----:B--2---:R-:W2:Y:S04]  /*8100*/  LDL.LU.64 R24, [R1+0xa28] ;  /* 0x000a280001187983 */ /* 0x004ea80000300a00 */
[----:B------:R1:W-:Y:S04]  /*8110*/  LDGSTS.E [R0+-0x78800], [R2.64], P6 ;  /* 0x8780000002007fae */ /* 0x0003e8000b121844 */
[----:B------:R1:W-:Y:S04]  /*8120*/  LDGSTS.E [R5+-0x77800], [R6.64], P6 ;  /* 0x8880000006057fae */ /* 0x0003e8000b121844 */
[----:B------:R1:W-:Y:S04]  /*8130*/  LDGSTS.E [R0+-0x76800], [R28.64], P6 ;  /* 0x898000001c007fae */ /* 0x0003e8000b121844 */
[----:B-1----:R-:W2:Y:S04]  /*8140*/  LDL.LU.64 R2, [R1+0xa20] ;  /* 0x000a200001027983 */ /* 0x002ea80000300a00 */
[----:B------:R-:W3:Y:S04]  /*8150*/  LDL.LU.64 R6, [R1+0x288] ;  /* 0x0002880001067983 */ /* 0x000ee80000300a00 */
[----:B------:R1:W-:Y:S04]  /*8160*/  LDGSTS.E [R8+-0x75800], [R16.64], P6 ;  /* 0x8a80000010087fae */ /* 0x0003e8000b121844 */
[----:B------:R1:W-:Y:S04]  /*8170*/  LDGSTS.E [R5+-0x74800], [R26.64], P6 ;  /* 0x8b8000001a057fae */ /* 0x0003e8000b121844 */
[----:B------:R1:W-:Y:S04]  /*8180*/  LDGSTS.E [R0+-0x73800], [R14.64], P6 ;  /* 0x8c8000000e007fae */ /* 0x0003e8000b121844 */
[----:B------:R1:W-:Y:S04]  /*8190*/  LDGSTS.E [R8+-0x72800], [R20.64], P6 ;  /* 0x8d80000014087fae */ /* 0x0003e8000b121844 */
[----:B-1----:R-:W3:Y:S04]  /*81a0*/  LDL.LU.64 R26, [R1+0x268] ;  /* 0x00026800011a7983 */ /* 0x002ee80000300a00 */
[----:B------:R-:W3:Y:S04]  /*81b0*/  LDL.LU.64 R14, [R1+0x248] ;  /* 0x00024800010e7983 */ /* 0x000ee80000300a00 */
[----:B------:R1:W-:Y:S04]  /*81c0*/  LDGSTS.E [R5+-0x71800], [R18.64], P6 ;  /* 0x8e80000012057fae */ /* 0x0003e8000b121844 */
[----:B------:R1:W-:Y:S04]  /*81d0*/  LDGSTS.E [R0+-0x70800], [R12.64], P6 ;  /* 0x8f8000000c007fae */ /* 0x0003e8000b121844 */
[----:B------:R-:W0:Y:S01]  /*81e0*/  LDGDEPBAR ;  /* 0x00000000000079af */ /* 0x000e220000000000 */
[----:B------:R-:W-:-:S03]  /*81f0*/  IMAD.MOV.U32 R8, RZ, RZ, c[0x0][0x188] ;  /* 0x00006200ff087624 */ /* 0x000fc600078e00ff */
[----:B------:R-:W3:Y:S01]  /*8200*/  LDL.LU.64 R20, [R1+0x230] ;  /* 0x0002300001147983 */ /* 0x000ee20000300a00 */
[----:B------:R-:W-:Y:S01]  /*8210*/  IMAD.SHL.U32 R10, R8, 0x80, RZ ;  /* 0x00000080080a7824 */ /* 0x000fe200078e00ff */
[----:B-1----:R-:W-:Y:S02]  /*8220*/  SEL R0, RZ, 0x4, P2 ;  /* 0x00000004ff007807 */ /* 0x002fe40001000000 */
[----:B------:R-:W3:Y:S01]  /*8230*/  LDL.LU.64 R18, [R1+0x218] ;  /* 0x0002180001127983 */ /* 0x000ee20000300a00 */
[----:B------:R-:W-:-:S03]  /*8240*/  ISETP.GT.AND P2, PT, R4, 0xff, PT ;  /* 0x000000ff0400780c */ /* 0x000fc60003f44270 */
[----:B------:R-:W3:Y:S01]  /*8250*/  LDL.LU.64 R12, [R1+0x200] ;  /* 0x00020000010c7983 */ /* 0x000ee20000300a00 */
[----:B------:R-:W-:-:S03]  /*8260*/  SEL R0, R0, RZ, P2 ;  /* 0x000000ff00007207 */ /* 0x000fc60001000000 */
[----:B------:R-:W-:Y:S01]  /*8270*/  BAR.SYNC.DEFER_BLOCKING 0x0 ;  /* 0x0000000000007b1d */ /* 0x000fe20000010000 */
[C---:B----4-:R-:W-:Y:S02]  /*8280*/  IADD3 R5, R23.reuse, -0x95, RZ ;  /* 0xffffff6b17057810 */ /* 0x050fe40007ffe0ff */
[----:B------:R-:W-:Y:S02]  /*8290*/  IADD3 R4, R23, -0x99, RZ ;  /* 0xffffff6717047810 */ /* 0x000fe40007ffe0ff */
[----:B------:R-:W-:Y:S02]  /*82a0*/  ISETP.GE.U32.AND P6, PT, R5, 0x7ffffeec, PT ;  /* 0x7ffffeec0500780c */ /* 0x000fe40003fc6070 */
[----:B------:R-:W-:Y:S02]  /*82b0*/  ISETP.GE.U32.AND P2, PT, R4, 0x7ffffee8, PT ;  /* 0x7ffffee80400780c */ /* 0x000fe40003f46070 */
[----:B------:R-:W-:Y:S01]  /*82c0*/  IADD3 R16, R23, -0x9d, RZ ;  /* 0xffffff6317107810 */ /* 0x000fe20007ffe0ff */
[----:B--2---:R-:W-:-:S04]  /*82d0*/  IMAD.WIDE R28, R10, 0x4, R2 ;  /* 0x000000040a1c7825 */ /* 0x004fc800078e0202 */
[----:B---3--:R-:W-:Y:S01]  /*82e0*/  IMAD.WIDE R4, R10, 0x4, R6 ;  /* 0x000000040a047825 */ /* 0x008fe200078e0206 */
[----:B------:R-:W-:Y:S01]  /*82f0*/  @!PT LDS RZ, [RZ] ;  /* 0x00000000fffff984 */ /* 0x000fe20000000800 */
[----:B------:R-:W-:Y:S01]  /*8300*/  @!PT LDS RZ, [RZ] ;  /* 0x00000000fffff984 */ /* 0x000fe20000000800 */
[----:B------:R-:W-:Y:S01]  /*8310*/  @!PT LDS RZ, [RZ] ;  /* 0x00000000fffff984 */ /* 0x000fe20000000800 */
[----:B------:R1:W-:Y:S01]  /*8320*/  LDGSTS.E [R11+0x40000], [R28.64], !P3 ;  /* 0x400000001c0b7fae */ /* 0x0003e2000d921844 */
[----:B------:R-:W-:-:S03]  /*8330*/  ISETP.GE.U32.AND P3, PT, R16, 0x7ffffee4, PT ;  /* 0x7ffffee41000780c */ /* 0x000fc60003f66070 */
[----:B------:R-:W2:Y:S04]  /*8340*/  LDL.LU.64 R6, [R1+0x1e8] ;  /* 0x0001e80001067983 */ /* 0x000ea80000300a00 */
[----:B------:R-:W-:Y:S04]  /*8350*/  STL.64 [R1+0x4a8], R28 ;  /* 0x0004a81c01007387 */ /* 0x000fe80000100a00 */
[----:B------:R3:W-:Y:S04]  /*8360*/  STL.64 [R1+0x288], R4 ;  /* 0x0002880401007387 */ /* 0x0007e80000100a00 */
[----:B------:R-:W4:Y:S01]  /*8370*/  LDL.LU.64 R16, [R1+0x1d0] ;  /* 0x0001d00001107983 */ /* 0x000f220000300a00 */
[----:B------:R-:W-:-:S03]  /*8380*/  IMAD.WIDE R26, R10, 0x4, R26 ;  /* 0x000000040a1a7825 */ /* 0x000fc600078e021a */
[----:B------:R3:W-:Y:S01]  /*8390*/  LDGSTS.E [R11+0x42000], [R4.64], !P4 ;  /* 0x42000000040b7fae */ /* 0x0007e2000e121844 */
[----:B------:R-:W-:-:S03]  /*83a0*/  IMAD.WIDE R14, R10, 0x4, R14 ;  /* 0x000000040a0e7825 */ /* 0x000fc600078e020e */
[----:B------:R1:W-:Y:S04]  /*83b0*/  STL.64 [R1+0x268], R26 ;  /* 0x0002681a01007387 */ /* 0x0003e80000100a00 */
[----:B------:R1:W-:Y:S04]  /*83c0*/  LDGSTS.E [R11+0x44000], [R26.64], !P5 ;  /* 0x440000001a0b7fae */ /* 0x0003e8000e921844 */
[----:B---3--:R-:W3:Y:S04]  /*83d0*/  LDL.LU.64 R4, [R1+0x1b8] ;  /* 0x0001b80001047983 */ /* 0x008ee80000300a00 */
[----:B------:R1:W-:Y:S04]  /*83e0*/  STL.64 [R1+0x248], R14 ;  /* 0x0002480e01007387 */ /* 0x0003e80000100a00 */
[----:B-1----:R-:W3:Y:S04]  /*83f0*/  LDL.LU.64 R26, [R1+0x1a0] ;  /* 0x0001a000011a7983 */ /* 0x002ee80000300a00 */
[----:B------:R1:W-:Y:S04]  /*8400*/  LDGSTS.E [R11+0x46000], [R14.64], !P0 ;  /* 0x460000000e0b7fae */ /* 0x0003e8000c121844 */
[----:B-1----:R-:W3:Y:S01]  /*8410*/  LDL.LU.64 R14, [R1+0x188] ;  /* 0x00018800010e7983 */ /* 0x002ee20000300a00 */
[C---:B------:R-:W-:Y:S01]  /*8420*/  IADD3 R2, R23.reuse, -0xa1, RZ ;  /* 0xffffff5f17027810 */ /* 0x040fe20007ffe0ff */
[----:B------:R-:W-:Y:S01]  /*8430*/  IMAD.WIDE R20, R10, 0x4, R20 ;  /* 0x000000040a147825 */ /* 0x000fe200078e0214 */
[----:B------:R-:W-:-:S02]  /*8440*/  IADD3 R3, R23, -0xa5, RZ ;  /* 0xffffff5b17037810 */ /* 0x000fc40007ffe0ff */
[----:B------:R-:W-:Y:S01]  /*8450*/  ISETP.GE.U32.AND P4, PT, R2, 0x7ffffee0, PT ;  /* 0x7ffffee00200780c */ /* 0x000fe20003f86070 */
[C---:B------:R-:W-:Y:S01]  /*8460*/  IMAD.WIDE R18, R10.reuse, 0x4, R18 ;  /* 0x000000040a127825 */ /* 0x040fe200078e0212 */
[----:B------:R1:W-:Y:S01]  /*8470*/  STL.64 [R1+0x230], R20 ;  /* 0x0002301401007387 */ /* 0x0003e20000100a00 */
[----:B------:R-:W-:Y:S02]  /*8480*/  ISETP.GE.U32.AND P5, PT, R3, 0x7ffffedc, PT ;  /* 0x7ffffedc0300780c */ /* 0x000fe40003fa6070 */
[C---:B------:R-:W-:Y:S01]  /*8490*/  IMAD.WIDE R12, R10.reuse, 0x4, R12 ;  /* 0x000000040a0c7825 */ /* 0x040fe200078e020c */
[----:B------:R1:W-:Y:S04]  /*84a0*/  LDGSTS.E [R11+0x48000], [R20.64], !P1 ;  /* 0x48000000140b7fae */ /* 0x0003e8000c921844 */
[----:B------:R1:W-:Y:S04]  /*84b0*/  LDGSTS.E [R11+0x4a000], [R18.64], !P6 ;  /* 0x4a000000120b7fae */ /* 0x0003e8000f121844 */
[----:B------:R1:W-:Y:S04]  /*84c0*/  LDGSTS.E [R11+0x4c000], [R12.64], !P2 ;  /* 0x4c0000000c0b7fae */ /* 0x0003e8000d121844 */
[----:B-1----:R-:W3:Y:S04]  /*84d0*/  LDL.LU.64 R20, [R1+0x170] ;  /* 0x0001700001147983 */ /* 0x002ee80000300a00 */
[----:B------:R1:W-:Y:S04]  /*84e0*/  STL.64 [R1+0x4b0], R18 ;  /* 0x0004b01201007387 */ /* 0x0003e80000100a00 */
[----:B-1----:R-:W3:Y:S04]  /*84f0*/  LDL.LU.64 R18, [R1+0x158] ;  /* 0x0001580001127983 */ /* 0x002ee80000300a00 */
[----:B------:R1:W-:Y:S04]  /*8500*/  STL.64 [R1+0x4b8], R12 ;  /* 0x0004b80c01007387 */ /* 0x0003e80000100a00 */
[----:B-1----:R-:W3:Y:S01]  /*8510*/  LDL.LU.64 R12, [R1+0x140] ;  /* 0x00014000010c7983 */ /* 0x002ee20000300a00 */
[----:B--2---:R-:W-:-:S05]  /*8520*/  IMAD.WIDE R6, R10, 0x4, R6 ;  /* 0x000000040a067825 */ /* 0x004fca00078e0206 */
[----:B------:R1:W-:Y:S04]  /*8530*/  STL.64 [R1+0x4c0], R6 ;  /* 0x0004c00601007387 */ /* 0x0003e80000100a00 */
[----:B------:R1:W-:Y:S01]  /*8540*/  LDGSTS.E [R11+0x4e000], [R6.64], !P3 ;  /* 0x4e000000060b7fae */ /* 0x0003e2000d921844 */
[----:B----4-:R-:W-:-:S05]  /*8550*/  IMAD.WIDE R16, R10, 0x4, R16 ;  /* 0x000000040a107825 */ /* 0x010fca00078e0210 */
[----:B------:R2:W-:Y:S04]  /*8560*/  LDGSTS.E [R11+0x50000], [R16.64], !P4 ;  /* 0x50000000100b7fae */ /* 0x0005e8000e121844 */
[----:B-1----:R-:W4:Y:S04]  /*8570*/  LDL.LU.64 R6, [R1+0x128] ;  /* 0x0001280001067983 */ /* 0x002f280000300a00 */
[----:B------:R2:W-:Y:S01]  /*8580*/  STL.64 [R1+0x4d0], R16 ;  /* 0x0004d01001007387 */ /* 0x0005e20000100a00 */
[----:B---3--:R-:W-:-:S05]  /*8590*/  IMAD.WIDE R4, R10, 0x4, R4 ;  /* 0x000000040a047825 */ /* 0x008fca00078e0204 */
[----:B------:R1:W-:Y:S01]  /*85a0*/  STL.64 [R1+0x4e0], R4 ;  /* 0x0004e00401007387 */ /* 0x0003e20000100a00 */
[----:B--2---:R-:W-:-:S03]  /*85b0*/  IMAD.WIDE R16, R10, 0x4, R26 ;  /* 0x000000040a107825 */ /* 0x004fc600078e021a */
[----:B------:R1:W-:Y:S04]  /*85c0*/  LDGSTS.E [R11+0x52000], [R4.64], !P5 ;  /* 0x52000000040b7fae */ /* 0x0003e8000e921844 */
[----:B------:R-:W2:Y:S04]  /*85d0*/  LDL.LU.64 R26, [R1+0x110] ;  /* 0x00011000011a7983 */ /* 0x000ea80000300a00 */
[----:B------:R3:W-:Y:S01]  /*85e0*/  STL.64 [R1+0x4f0], R16 ;  /* 0x0004f01001007387 */ /* 0x0007e20000100a00 */
[----:B-1----:R-:W-:-:S03]  /*85f0*/  IMAD.WIDE R4, R10, 0x4, R14 ;  /* 0x000000040a047825 */ /* 0x002fc600078e020e */
[----:B------:R-:W2:Y:S01]  /*8600*/  LDL.LU.64 R14, [R1+0xf8] ;  /* 0x0000f800010e7983 */ /* 0x000ea20000300a00 */
[C---:B------:R-:W-:Y:S02]  /*8610*/  IADD3 R2, R23.reuse, -0xa9, RZ ;  /* 0xffffff5717027810 */ /* 0x040fe40007ffe0ff */
[C---:B------:R-:W-:Y:S02]  /*8620*/  IADD3 R3, R23.reuse, -0xad, RZ ;  /* 0xffffff5317037810 */ /* 0x040fe40007ffe0ff */
[----:B------:R-:W-:Y:S02]  /*8630*/  ISETP.GE.U32.AND P0, PT, R2, 0x7ffffed8, PT ;  /* 0x7ffffed80200780c */ /* 0x000fe40003f06070 */
[----:B------:R-:W-:Y:S02]  /*8640*/  IADD3 R2, R23, -0xb1, RZ ;  /* 0xffffff4f17027810 */ /* 0x000fe40007ffe0ff */
[----:B------:R-:W-:Y:S02]  /*8650*/  ISETP.GE.U32.AND P1, PT, R3, 0x7ffffed4, PT ;  /* 0x7ffffed40300780c */ /* 0x000fe40003f26070 */
[----:B------:R-:W-:-:S02]  /*8660*/  IADD3 R3, R23, -0xb5, RZ ;  /* 0xffffff4b17037810 */ /* 0x000fc40007ffe0ff */
[----:B------:R-:W-:Y:S02]  /*8670*/  ISETP.GE.U32.AND P6, PT, R2, 0x7ffffed0, PT ;  /* 0x7ffffed00200780c */ /* 0x000fe40003fc6070 */
[----:B------:R-:W-:Y:S02]  /*8680*/  ISETP.GE.U32.AND P2, PT, R3, 0x7ffffecc, PT ;  /* 0x7ffffecc0300780c */ /* 0x000fe40003f46070 */
[C---:B------:R-:W-:Y:S01]  /*8690*/  IADD3 R2, R23.reuse, -0xb9, RZ ;  /* 0xffffff4717027810 */ /* 0x040fe20007ffe0ff */
[----:B------:R3:W-:Y:S01]  /*86a0*/  LDGSTS.E [R11+0x54000], [R16.64], !P0 ;  /* 0x54000000100b7fae */ /* 0x0007e2000c121844 */
[----:B------:R-:W-:Y:S02]  /*86b0*/  IADD3 R3, R23, -0xbd, RZ ;  /* 0xffffff4317037810 */ /* 0x000fe40007ffe0ff */
[----:B------:R-:W-:Y:S01]  /*86c0*/  ISETP.GE.U32.AND P3, PT, R2, 0x7ffffec8, PT ;  /* 0x7ffffec80200780c */ /* 0x000fe20003f66070 */
[----:B------:R1:W-:Y:S01]  /*86d0*/  STL.64 [R1+0x4f8], R4 ;  /* 0x0004f80401007387 */ /* 0x0003e20000100a00 */
[----:B------:R-:W-:-:S03]  /*86e0*/  ISETP.GE.U32.AND P4, PT, R3, 0x7ffffec4, PT ;  /* 0x7ffffec40300780c */ /* 0x000fc60003f86070 */
[----:B------:R1:W-:Y:S01]  /*86f0*/  LDGSTS.E [R11+0x56000], [R4.64], !P1 ;  /* 0x56000000040b7fae */ /* 0x0003e2000c921844 */
[C---:B------:R-:W-:Y:S01]  /*8700*/  IADD3 R2, R23.reuse, -0xc1, RZ ;  /* 0xffffff3f17027810 */ /* 0x040fe20007ffe0ff */
[----:B---3--:R-:W-:Y:S01]  /*8710*/  IMAD.WIDE R16, R10, 0x4, R20 ;  /* 0x000000040a107825 */ /* 0x008fe200078e0214 */
[----:B------:R-:W-:Y:S01]  /*8720*/  IADD3 R3, R23, -0xc5, RZ ;  /* 0xffffff3b17037810 */ /* 0x000fe20007ffe0ff */
[----:B------:R-:W3:Y:S01]  /*8730*/  LDL.LU.64 R20, [R1+0xe0] ;  /* 0x0000e00001147983 */ /* 0x000ee20000300a00 */
[----:B------:R-:W-:Y:S01]  /*8740*/  ISETP.GE.U32.AND P5, PT, R2, 0x7ffffec0, PT ;  /* 0x7ffffec00200780c */ /* 0x000fe20003fa6070 */
[----:B-1----:R-:W-:Y:S02]  /*8750*/  IMAD.WIDE R4, R10, 0x4, R18 ;  /* 0x000000040a047825 */ /* 0x002fe400078e0212 */
[----:B------:R1:W-:Y:S01]  /*8760*/  STL.64 [R1+0x508], R16 ;  /* 0x0005081001007387 */ /* 0x0003e20000100a00 */
[----:B------:R-:W-:-:S03]  /*8770*/  ISETP.GE.U32.AND P0, PT, R3, 0x7ffffebc, PT ;  /* 0x7ffffebc0300780c */ /* 0x000fc60003f06070 */
[----:B------:R1:W-:Y:S04]  /*8780*/  LDGSTS.E [R11+0x58000], [R16.64], !P6 ;  /* 0x58000000100b7fae */ /* 0x0003e8000f121844 */
[----:B------:R-:W3:Y:S04]  /*8790*/  LDL.LU.64 R18, [R1+0xc8] ;  /* 0x0000c80001127983 */ /* 0x000ee80000300a00 */
[----:B------:R4:W-:Y:S01]  /*87a0*/  STL.64 [R1+0x510], R4 ;  /* 0x0005100401007387 */ /* 0x0009e20000100a00 */
[----:B-1----:R-:W-:-:S03]  /*87b0*/  IMAD.WIDE R16, R10, 0x4, R12 ;  /* 0x000000040a107825 */ /* 0x002fc600078e020c */
[----:B------:R4:W-:Y:S04]  /*87c0*/  LDGSTS.E [R11+0x5a000], [R4.64], !P2 ;  /* 0x5a000000040b7fae */ /* 0x0009e8000d121844 */
[----:B------:R-:W3:Y:S04]  /*87d0*/  LDL.LU.64 R12, [R1+0xb0] ;  /* 0x0000b000010c7983 */ /* 0x000ee80000300a00 */
[----:B------:R-:W-:Y:S04]  /*87e0*/  STL.64 [R1+0x518], R16 ;  /* 0x0005181001007387 */ /* 0x000fe80000100a00 */
[----:B------:R1:W-:Y:S01]  /*87f0*/  LDGSTS.E [R11+0x5c000], [R16.64], !P3 ;  /* 0x5c000000100b7fae */ /* 0x0003e2000d921844 */
[----:B----4-:R-:W-:-:S03]  /*8800*/  IMAD.WIDE R4, R10, 0x4, R6 ;  /* 0x000000040a047825 */ /* 0x010fc600078e0206 */
[----:B------:R-:W4:Y:S04]  /*8810*/  LDL.LU.64 R6, [R1+0x98] ;  /* 0x0000980001067983 */ /* 0x000f280000300a00 */
[----:B------:R1:W-:Y:S04]  /*8820*/  STL.64 [R1+0x528], R4 ;  /* 0x0005280401007387 */ /* 0x0003e80000100a00 */
[----:B------:R-:W4:Y:S04]  /*8830*/  LDL.LU.64 R28, [R1+0x80] ;  /* 0x00008000011c7983 */ /* 0x000f280000300a00 */
[----:B------:R1:W-:Y:S01]  /*8840*/  LDGSTS.E [R11+0x5e000], [R4.64], !P4 ;  /* 0x5e000000040b7fae */ /* 0x0003e2000e121844 */
[----:B--2---:R-:W-:-:S03]  /*8850*/  IMAD.WIDE R26, R10, 0x4, R26 ;  /* 0x000000040a1a7825 */ /* 0x004fc600078e021a */
[----:B-1----:R-:W2:Y:S04]  /*8860*/  LDL.LU.64 R4, [R1+0x68] ;  /* 0x0000680001047983 */ /* 0x002ea80000300a00 */
[----:B------:R1:W-:Y:S01]  /*8870*/  STL.64 [R1+0x530], R26 ;  /* 0x0005301a01007387 */ /* 0x0003e20000100a00 */
[----:B------:R-:W-:-:S03]  /*8880*/  IMAD.WIDE R14, R10, 0x4, R14 ;  /* 0x000000040a0e7825 */ /* 0x000fc600078e020e */
[----:B------:R-:W2:Y:S04]  /*8890*/  LDL.LU.64 R16, [R1+0x50] ;  /* 0x0000500001107983 */ /* 0x000ea80000300a00 */
[----:B------:R1:W-:Y:S04]  /*88a0*/  LDGSTS.E [R11+0x60000], [R26.64], !P5 ;  /* 0x600000001a0b7fae */ /* 0x0003e8000e921844 */
[----:B------:R1:W-:Y:S04]  /*88b0*/  STL.64 [R1+0x538], R14 ;  /* 0x0005380e01007387 */ /* 0x0003e80000100a00 */
[----:B------:R1:W-:Y:S04]  /*88c0*/  LDGSTS.E [R11+0x62000], [R14.64], !P0 ;  /* 0x620000000e0b7fae */ /* 0x0003e8000c121844 */
[----:B-1----:R-:W2:Y:S04]  /*88d0*/  LDL.LU.64 R26, [R1+0x38] ;  /* 0x00003800011a7983 */ /* 0x002ea80000300a00 */
[----:B------:R-:W2:Y:S01]  /*88e0*/  LDL.LU.64 R14, [R1+0x20] ;  /* 0x00002000010e7983 */ /* 0x000ea20000300a00 */
[----:B------:R-:W-:-:S02]  /*88f0*/  IADD3 R2, R23, -0xc9, RZ ;  /* 0xffffff3717027810 */ /* 0x000fc40007ffe0ff */
[C---:B------:R-:W-:Y:S02]  /*8900*/  IADD3 R3, R23.reuse, -0xcd, RZ ;  /* 0xffffff3317037810 */ /* 0x040fe40007ffe0ff */
[----:B------:R-:W-:Y:S02]  /*8910*/  ISETP.GE.U32.AND P1, PT, R2, 0x7ffffeb8, PT ;  /* 0x7ffffeb80200780c */ /* 0x000fe40003f26070 */
[----:B------:R-:W-:Y:S02]  /*8920*/  IADD3 R2, R23, -0xd1, RZ ;  /* 0xffffff2f17027810 */ /* 0x000fe40007ffe0ff */
[----:B------:R-:W-:Y:S02]  /*8930*/  ISETP.GE.U32.AND P6, PT, R3, 0x7ffffeb4, PT ;  /* 0x7ffffeb40300780c */ /* 0x000fe40003fc6070 */
[----:B------:R-:W-:Y:S02]  /*8940*/  IADD3 R3, R23, -0xd5, RZ ;  /* 0xffffff2b17037810 */ /* 0x000fe40007ffe0ff */
[----:B------:R-:W-:-:S02]  /*8950*/  ISETP.GE.U32.AND P2, PT, R2, 0x7ffffeb0, PT ;  /* 0x7ffffeb00200780c */ /* 0x000fc40003f46070 */
[----:B------:R-:W-:Y:S02]  /*8960*/  IADD3 R2, R23, -0xd9, RZ ;  /* 0xffffff2717027810 */ /* 0x000fe40007ffe0ff */
[----:B------:R-:W-:Y:S02]  /*8970*/  ISETP.GE.U32.AND P3, PT, R3, 0x7ffffeac, PT ;  /* 0x7ffffeac0300780c */ /* 0x000fe40003f66070 */
[C---:B------:R-:W-:Y:S02]  /*8980*/  IADD3 R3, R23.reuse, -0xdd, RZ ;  /* 0xffffff2317037810 */ /* 0x040fe40007ffe0ff */
[----:B------:R-:W-:Y:S01]  /*8990*/  ISETP.GE.U32.AND P4, PT, R2, 0x7ffffea8, PT ;  /* 0x7ffffea80200780c */ /* 0x000fe20003f86070 */
[C---:B---3--:R-:W-:Y:S01]  /*89a0*/  IMAD.WIDE R20, R10.reuse, 0x4, R20 ;  /* 0x000000040a147825 */ /* 0x048fe200078e0214 */
[----:B------:R-:W-:Y:S02]  /*89b0*/  IADD3 R2, R23, -0xe1, RZ ;  /* 0xffffff1f17027810 */ /* 0x000fe40007ffe0ff */
[----:B------:R-:W-:Y:S01]  /*89c0*/  ISETP.GE.U32.AND P5, PT, R3, 0x7ffffea4, PT ;  /* 0x7ffffea40300780c */ /* 0x000fe20003fa6070 */
[----:B------:R-:W-:Y:S01]  /*89d0*/  IMAD.WIDE R18, R10, 0x4, R18 ;  /* 0x000000040a127825 */ /* 0x000fe200078e0212 */
[----:B------:R-:W-:Y:S01]  /*89e0*/  ISETP.GE.U32.AND P0, PT, R2, 0x7ffffea0, PT ;  /* 0x7ffffea00200780c */ /* 0x000fe20003f06070 */
[----:B------:R1:W-:Y:S01]  /*89f0*/  LDGSTS.E [R11+0x64000], [R20.64], !P1 ;  /* 0x64000000140b7fae */ /* 0x0003e2000c921844 */
[----:B------:R-:W-:-:S02]  /*8a00*/  IADD3 R3, R23, -0xe5, RZ ;  /* 0xffffff1b17037810 */ /* 0x000fc40007ffe0ff */
[----:B------:R-:W-:Y:S01]  /*8a10*/  IADD3 R2, R23, -0xe9, RZ ;  /* 0xffffff1717027810 */ /* 0x000fe20007ffe0ff */
[----:B------:R1:W-:Y:S01]  /*8a20*/  STL.64 [R1+0x558], R20 ;  /* 0x0005581401007387 */ /* 0x0003e20000100a00 */
[----:B------:R-:W-:Y:S01]  /*8a30*/  IMAD.WIDE R12, R10, 0x4, R12 ;  /* 0x000000040a0c7825 */ /* 0x000fe200078e020c */
[----:B------:R-:W-:Y:S02]  /*8a40*/  ISETP.GE.U32.AND P1, PT, R3, 0x7ffffe9c, PT ;  /* 0x7ffffe9c0300780c */ /* 0x000fe40003f26070 */
[----:B------:R3:W-:Y:S01]  /*8a50*/  LDGSTS.E [R11+0x66000], [R18.64], !P6 ;  /* 0x66000000120b7fae */ /* 0x0007e2000f121844 */
[----:B------:R-:W-:-:S03]  /*8a60*/  ISETP.GE.U32.AND P6, PT, R2, 0x7ffffe98, PT ;  /* 0x7ffffe980200780c */ /* 0x000fc60003fc6070 */
[----:B------:R3:W-:Y:S04]  /*8a70*/  LDGSTS.E [R11+0x68000], [R12.64], !P2 ;  /* 0x680000000c0b7fae */ /* 0x0007e8000d121844 */
[----:B-1----:R-:W2:Y:S04]  /*8a80*/  LDL.LU.64 R20, [R1+0x8] ;  /* 0x0000080001147983 */ /* 0x002ea80000300a00 */
[----:B------:R3:W-:Y:S04]  /*8a90*/  STL.64 [R1+0x578], R18 ;  /* 0x0005781201007387 */ /* 0x0007e80000100a00 */
[----:B---3--:R-:W3:Y:S04]  /*8aa0*/  LDL.LU.64 R18, [R1+0xa18] ;  /* 0x000a180001127983 */ /* 0x008ee80000300a00 */
[----:B------:R1:W-:Y:S04]  /*8ab0*/  STL.64 [R1+0x598], R12 ;  /* 0x0005980c01007387 */ /* 0x0003e80000100a00 */
[----:B-1----:R-:W3:Y:S01]  /*8ac0*/  LDL.LU.64 R12, [R1+0xa10] ;  /* 0x000a1000010c7983 */ /* 0x002ee20000300a00 */
[----:B----4-:R-:W-:-:S05]  /*8ad0*/  IMAD.WIDE R6, R10, 0x4, R6 ;  /* 0x000000040a067825 */ /* 0x010fca00078e0206 */
[----:B------:R1:W-:Y:S01]  /*8ae0*/  STL.64 [R1+0x5b8], R6 ;  /* 0x0005b80601007387 */ /* 0x0003e20000100a00 */
[----:B------:R-:W-:-:S03]  /*8af0*/  IMAD.WIDE R28, R10, 0x4, R28 ;  /* 0x000000040a1c7825 */ /* 0x000fc600078e021c */
[----:B------:R1:W-:Y:S04]  /*8b00*/  LDGSTS.E [R11+0x6a000], [R6.64], !P3 ;  /* 0x6a000000060b7fae */ /* 0x0003e8000d921844 */
[----:B------:R4:W-:Y:S04]  /*8b10*/  LDGSTS.E [R11+0x6c000], [R28.64], !P4 ;  /* 0x6c0000001c0b7fae */ /* 0x0009e8000e121844 */
[----:B-1----:R-:W4:Y:S01]  /*8b20*/  LDL.LU.64 R6, [R1+0xa08] ;  /* 0x000a080001067983 */ /* 0x002f220000300a00 */
[----:B--2---:R-:W-:-:S03]  /*8b30*/  IMAD.WIDE R4, R10, 0x4, R4 ;  /* 0x000000040a047825 */ /* 0x004fc600078e0204 */
[----:B------:R-:W-:Y:S04]  /*8b40*/  STL.64 [R1+0x5d8], R28 ;  /* 0x0005d81c01007387 */ /* 0x000fe80000100a00 */
[----:B------:R1:W-:Y:S01]  /*8b50*/  STL.64 [R1+0x5f8], R4 ;  /* 0x0005f80401007387 */ /* 0x0003e20000100a00 */
[----:B------:R-:W-:-:S03]  /*8b60*/  IMAD.WIDE R16, R10, 0x4, R16 ;  /* 0x000000040a107825 */ /* 0x000fc600078e0210 */
[----:B------:R1:W-:Y:S04]  /*8b70*/  LDGSTS.E [R11+0x6e000], [R4.64], !P5 ;  /* 0x6e000000040b7fae */ /* 0x0003e8000e921844 */
[----:B------:R-:W-:Y:S04]  /*8b80*/  STL.64 [R1+0x618], R16 ;  /* 0x0006181001007387 */ /* 0x000fe80000100a00 */
[----:B------:R3:W-:Y:S01]  /*8b90*/  LDGSTS.E [R11+0x70000], [R16.64], !P0 ;  /* 0x70000000100b7fae */ /* 0x0007e2000c121844 */
[----:B-1----:R-:W-:-:S04]  /*8ba0*/  IMAD.WIDE R4, R10, 0x4, R26 ;  /* 0x000000040a047825 */ /* 0x002fc800078e021a */
[----:B------:R-:W-:Y:S01]  /*8bb0*/  IMAD.WIDE R14, R10, 0x4, R14 ;  /* 0x000000040a0e7825 */ /* 0x000fe200078e020e */
[----:B------:R-:W-:Y:S04]  /*8bc0*/  STL.64 [R1+0x638], R4 ;  /* 0x0006380401007387 */ /* 0x000fe80000100a00 */
[----:B------:R1:W-:Y:S04]  /*8bd0*/  LDGSTS.E [R11+0x72000], [R4.64], !P1 ;  /* 0x72000000040b7fae */ /* 0x0003e8000c921844 */
[----:B------:R2:W-:Y:S04]  /*8be0*/  STL.64 [R1+0x658], R14 ;  /* 0x0006580e01007387 */ /* 0x0005e80000100a00 */
[----:B------:R2:W-:Y:S04]  /*8bf0*/  LDGSTS.E [R11+0x74000], [R14.64], !P6 ;  /* 0x740000000e0b7fae */ /* 0x0005e8000f121844 */
[----:B--2---:R-:W2:Y:S01]  /*8c00*/  LDL.LU.64 R14, [R1+0x280] ;  /* 0x00028000010e7983 */ /* 0x004ea20000300a00 */
[----:B------:R-:W-:-:S02]  /*8c10*/  IADD3 R3, R23, -0xed, RZ ;  /* 0xffffff1317037810 */ /* 0x000fc40007ffe0ff */
[----:B------:R-:W-:Y:S02]  /*8c20*/  IADD3 R2, R23, -0xf1, RZ ;  /* 0xffffff0f17027810 */ /* 0x000fe40007ffe0ff */
[----:B------:R-:W-:Y:S02]  /*8c30*/  ISETP.GE.U32.AND P2, PT, R3, 0x7ffffe94, PT ;  /* 0x7ffffe940300780c */ /* 0x000fe40003f46070 */
[----:B------:R-:W-:Y:S02]  /*8c40*/  IADD3 R3, R23, -0xf5, RZ ;  /* 0xffffff0b17037810 */ /* 0x000fe40007ffe0ff */
[----:B------:R-:W-:Y:S02]  /*8c50*/  ISETP.GE.U32.AND P3, PT, R2, 0x7ffffe90, PT ;  /* 0x7ffffe900200780c */ /* 0x000fe40003f66070 */
[----:B------:R-:W-:Y:S01]  /*8c60*/  ISETP.GE.U32.AND P4, PT, R3, 0x7ffffe8c, PT ;  /* 0x7ffffe8c0300780c */ /* 0x000fe20003f86070 */
[----:B-1----:R-:W-:-:S05]  /*8c70*/  IMAD.WIDE R4, R10, 0x4, R20 ;  /* 0x000000040a047825 */ /* 0x002fca00078e0214 */
[----:B------:R-:W-:Y:S01]  /*8c80*/  STL.64 [R1+0x678], R4 ;  /* 0x0006780401007387 */ /* 0x000fe20000100a00 */
[----:B---3--:R-:W-:-:S04]  /*8c90*/  IMAD.WIDE R16, R10, 0x4, R12 ;  /* 0x000000040a107825 */ /* 0x008fc800078e020c */
[----:B----4-:R-:W-:-:S04]  /*8ca0*/  IMAD.WIDE R20, R10, 0x4, R6 ;  /* 0x000000040a147825 */ /* 0x010fc800078e0206 */
[----:B------:R-:W-:-:S05]  /*8cb0*/  IMAD.SHL.U32 R7, R9, 0x4, RZ ;  /* 0x0000000409077824 */ /* 0x000fca00078e00ff */
[----:B------:R1:W-:Y:S04]  /*8cc0*/  LDGSTS.E [R7+0x76000], [R4.64], !P2 ;  /* 0x7600000004077fae */ /* 0x0003e8000d121844 */
[----:B------:R3:W-:Y:S04]  /*8cd0*/  LDGSTS.E [R7+0x78000], [R20.64], !P3 ;  /* 0x7800000014077fae */ /* 0x0007e8000d921844 */
[----:B------:R2:W-:Y:S04]  /*8ce0*/  LDGSTS.E [R7+0x7a000], [R16.64], !P4 ;  /* 0x7a00000010077fae */ /* 0x0005e8000e121844 */
[----:B--2---:R2:W-:Y:S04]  /*8cf0*/  STL.64 [R1+0xa00], R14 ;  /* 0x000a000e01007387 */ /* 0x0045e80000100a00 */
[----:B------:R-:W4:Y:S04]  /*8d00*/  LDL.LU.64 R28, [R1+0x260] ;  /* 0x00026000011c7983 */ /* 0x000f280000300a00 */
[----:B------:R3:W-:Y:S01]  /*8d10*/  STL.64 [R1+0x698], R20 ;  /* 0x0006981401007387 */ /* 0x0007e20000100a00 */
[----:B--2---:R-:W-:-:S03]  /*8d20*/  IMAD.WIDE R14, R10, 0x4, R18 ;  /* 0x000000040a0e7825 */ /* 0x004fc600078e0212 */
[----:B-1----:R-:W2:Y:S01]  /*8d30*/  LDL.LU.64 R4, [R1+0x240] ;  /* 0x0002400001047983 */ /* 0x002ea20000300a00 */
[----:B------:R-:W-:-:S03]  /*8d40*/  IMAD.SHL.U32 R19, R8, 0x80, RZ ;  /* 0x0000008008137824 */ /* 0x000fc600078e00ff */
[----:B------:R-:W2:Y:S04]  /*8d50*/  LDL.LU.64 R12, [R1+0x2a0] ;  /* 0x0002a000010c7983 */ /* 0x000ea80000300a00 */
[----:B------:R1:W-:Y:S04]  /*8d60*/  STL.64 [R1+0x6b8], R16 ;  /* 0x0006b81001007387 */ /* 0x0003e80000100a00 */
[----:B---3--:R-:W3:Y:S04]  /*8d70*/  LDL.LU.64 R20, [R1+0x228] ;  /* 0x0002280001147983 */ /* 0x008ee80000300a00 */
[----:B------:R1:W-:Y:S02]  /*8d80*/  STL.64 [R1+0x6d8], R14 ;  /* 0x0006d80e01007387 */ /* 0x0003e40000100a00 */
[----:B-1----:R-:W-:-:S02]  /*8d90*/  IMAD.WIDE R16, R19, 0x4, R24 ;  /* 0x0000000413107825 */ /* 0x002fc400078e0218 */
[----:B------:R-:W3:Y:S02]  /*8da0*/  LDL.LU.64 R26, [R1+0x210] ;  /* 0x00021000011a7983 */ /* 0x000ee40000300a00 */
[----:B------:R-:W-:Y:S02]  /*8db0*/  IMAD.MOV.U32 R24, RZ, RZ, R14 ;  /* 0x000000ffff187224 */ /* 0x000fe400078e000e */
[----:B------:R-:W-:Y:S02]  /*8dc0*/  IMAD.MOV.U32 R25, RZ, RZ, R15 ;  /* 0x000000ffff197224 */ /* 0x000fe400078e000f */
[----:B------:R-:W3:Y:S01]  /*8dd0*/  LDL.LU.64 R14, [R1+0xa00] ;  /* 0x000a0000010e7983 */ /* 0x000ee20000300a00 */
[----:B------:R-:W-:-:S04]  /*8de0*/  IADD3 R2, R23, -0xf9, RZ ;  /* 0xffffff0717027810 */ /* 0x000fc80007ffe0ff */
[----:B------:R-:W-:Y:S02]  /*8df0*/  ISETP.GE.U32.AND P5, PT, R2, 0x7ffffe88, PT ;  /* 0x7ffffe880200780c */ /* 0x000fe40003fa6070 */
[----:B------:R-:W-:-:S04]  /*8e00*/  IADD3 R2, R23, -0xfd, RZ ;  /* 0xffffff0317027810 */ /* 0x000fc80007ffe0ff */
[----:B------:R-:W-:Y:S02]  /*8e10*/  ISETP.GE.U32.AND P0, PT, R2, 0x7ffffe84, PT ;  /* 0x7ffffe840200780c */ /* 0x000fe40003f06070 */
[----:B------:R-:W-:Y:S01]  /*8e20*/  IADD3 R3, R23, -0x82, RZ ;  /* 0xffffff7e17037810 */ /* 0x000fe20007ffe0ff */
[----:B------:R3:W-:Y:S01]  /*8e30*/  STL.64 [R1+0x6f8], R16 ;  /* 0x0006f81001007387 */ /* 0x0007e20000100a00 */
[----:B------:R-:W-:Y:S02]  /*8e40*/  IMAD.SHL.U32 R10, R9, 0x4, RZ ;  /* 0x00000004090a7824 */ /* 0x000fe400078e00ff */
[----:B------:R-:W-:Y:S01]  /*8e50*/  ISETP.GE.U32.AND P1, PT, R3, 0x7ffffeff, PT ;  /* 0x7ffffeff0300780c */ /* 0x000fe20003f26070 */
[----:B------:R4:W-:Y:S01]  /*8e60*/  LDGSTS.E [R7+0x7c000], [R24.64], !P5 ;  /* 0x7c00000018077fae */ /* 0x0009e2000e921844 */
[----:B------:R-:W-:-:S03]  /*8e70*/  IADD3 R3, R23, -0x86, RZ ;  /* 0xffffff7a17037810 */ /* 0x000fc60007ffe0ff */
[----:B------:R-:W3:Y:S01]  /*8e80*/  LDL.LU.64 R8, [R1+0x1f8] ;  /* 0x0001f80001087983 */ /* 0x000ee20000300a00 */
[----:B------:R-:W-:-:S03]  /*8e90*/  ISETP.GE.U32.AND P6, PT, R3, 0x7ffffefb, PT ;  /* 0x7ffffefb0300780c */ /* 0x000fc60003fc6070 */
[----:B------:R3:W-:Y:S01]  /*8ea0*/  LDGSTS.E [R7+0x7e000], [R16.64], !P0 ;  /* 0x7e00000010077fae */ /* 0x0007e2000c121844 */
[C---:B------:R-:W-:Y:S02]  /*8eb0*/  IADD3 R2, R23.reuse, -0x8a, RZ ;  /* 0xffffff7617027810 */ /* 0x040fe40007ffe0ff */
[----:B------:R-:W-:Y:S02]  /*8ec0*/  IADD3 R3, R23, -0x8e, RZ ;  /* 0xffffff7217037810 */ /* 0x000fe40007ffe0ff */
[----:B------:R-:W-:Y:S02]  /*8ed0*/  LOP3.LUT R10, R10, 0x20, RZ, 0x3c, !PT ;  /* 0x000000200a0a7812 */ /* 0x000fe400078e3cff */
[----:B------:R-:W-:Y:S02]  /*8ee0*/  ISETP.GE.U32.AND P2, PT, R2, 0x7ffffef7, PT ;  /* 0x7ffffef70200780c */ /* 0x000fe40003f46070 */
[----:B------:R-:W-:Y:S01]  /*8ef0*/  ISETP.GE.U32.AND P3, PT, R3, 0x7ffffef3, PT ;  /* 0x7ffffef30300780c */ /* 0x000fe20003f66070 */
[----:B--2---:R-:W-:-:S05]  /*8f00*/  IMAD.WIDE R12, R19, 0x4, R12 ;  /* 0x00000004130c7825 */ /* 0x004fca00078e020c */
[----:B------:R1:W-:Y:S01]  /*8f10*/  STL.64 [R1+0x20], R12 ;  /* 0x0000200c01007387 */ /* 0x0003e20000100a00 */
[----:B----4-:R-:W-:-:S03]  /*8f20*/  IMAD.WIDE R24, R19, 0x4, R28 ;  /* 0x0000000413187825 */ /* 0x010fc600078e021c */
[----:B------:R1:W-:Y:S01]  /*8f30*/  LDGSTS.E [R10+0x40800], [R12.64], !P1 ;  /* 0x408000000c0a7fae */ /* 0x0003e2000c921844 */
[----:B------:R-:W-:-:S04]  /*8f40*/  IMAD.WIDE R4, R19, 0x4, R4 ;  /* 0x0000000413047825 */ /* 0x000fc800078e0204 */
[----:B---3--:R-:W-:Y:S02]  /*8f50*/  IMAD.WIDE R16, R19, 0x4, R14 ;  /* 0x0000000413107825 */ /* 0x008fe400078e020e */
[----:B------:R-:W2:Y:S04]  /*8f60*/  LDL.LU.64 R14, [R1+0x1e0] ;  /* 0x0001e000010e7983 */ /* 0x000ea80000300a00 */
[----:B------:R3:W-:Y:S04]  /*8f70*/  STL.64 [R1+0x38], R16 ;  /* 0x0000381001007387 */ /* 0x0007e80000100a00 */
[----:B-1----:R-:W4:Y:S04]  /*8f80*/  LDL.LU.64 R12, [R1+0x1c8] ;  /* 0x0001c800010c7983 */ /* 0x002f280000300a00 */
[----:B------:R3:W-:Y:S04]  /*8f90*/  LDGSTS.E [R10+0x42800], [R16.64], !P6 ;  /* 0x42800000100a7fae */ /* 0x0007e8000f121844 */
[----:B------:R-:W-:Y:S04]  /*8fa0*/  STL.64 [R1+0x50], R24 ;  /* 0x0000501801007387 */ /* 0x000fe80000100a00 */
[----:B------:R1:W-:Y:S04]  /*8fb0*/  LDGSTS.E [R10+0x44800], [R24.64], !P2 ;  /* 0x44800000180a7fae */ /* 0x0003e8000d121844 */
[----:B---3--:R-:W3:Y:S04]  /*8fc0*/  LDL.LU.64 R16, [R1+0x1b0] ;  /* 0x0001b00001107983 */ /* 0x008ee80000300a00 */
[----:B------:R1:W-:Y:S04]  /*8fd0*/  STL.64 [R1+0xc8], R4 ;  /* 0x0000c80401007387 */ /* 0x0003e80000100a00 */
[----:B------:R-:W3:Y:S04]  /*8fe0*/  LDL.LU.64 R28, [R1+0x198] ;  /* 0x00019800011c7983 */ /* 0x000ee80000300a00 */
[----:B------:R1:W-:Y:S04]  /*8ff0*/  LDGSTS.E [R10+0x46800], [R4.64], !P3 ;  /* 0x46800000040a7fae */ /* 0x0003e8000d921844 */
[----:B-1----:R-:W3:Y:S01]  /*9000*/  LDL.LU.64 R4, [R1+0x180] ;  /* 0x0001800001047983 */ /* 0x002ee20000300a00 */
[----:B------:R-:W-:-:S02]  /*9010*/  IADD3 R2, R23, -0x92, RZ ;  /* 0xffffff6e17027810 */ /* 0x000fc40007ffe0ff */
[C---:B------:R-:W-:Y:S02]  /*9020*/  IADD3 R3, R23.reuse, -0x96, RZ ;  /* 0xffffff6a17037810 */ /* 0x040fe40007ffe0ff */
[----:B------:R-:W-:Y:S02]  /*9030*/  ISETP.GE.U32.AND P4, PT, R2, 0x7ffffeef, PT ;  /* 0x7ffffeef0200780c */ /* 0x000fe40003f86070 */
[----:B------:R-:W-:Y:S02]  /*9040*/  IADD3 R2, R23, -0x9a, RZ ;  /* 0xffffff6617027810 */ /* 0x000fe40007ffe0ff */
[----:B------:R-:W-:Y:S02]  /*9050*/  ISETP.GE.U32.AND P5, PT, R3, 0x7ffffeeb, PT ;  /* 0x7ffffeeb0300780c */ /* 0x000fe40003fa6070 */
[----:B------:R-:W-:Y:S02]  /*9060*/  IADD3 R3, R23, -0x9e, RZ ;  /* 0xffffff6217037810 */ /* 0x000fe40007ffe0ff */
[----:B------:R-:W-:Y:S01]  /*9070*/  ISETP.GE.U32.AND P0, PT, R2, 0x7ffffee7, PT ;  /* 0x7ffffee70200780c */ /* 0x000fe20003f06070 */
[----:B------:R-:W-:Y:S01]  /*9080*/  IMAD.WIDE R20, R19, 0x4, R20 ;  /* 0x0000000413147825 */ /* 0x000fe200078e0214 */
[----:B------:R-:W-:-:S03]  /*9090*/  ISETP.GE.U32.AND P1, PT, R3, 0x7ffffee3, PT ;  /* 0x7ffffee30300780c */ /* 0x000fc60003f26070 */
[C---:B------:R-:W-:Y:S01]  /*90a0*/  IMAD.WIDE R24, R19.reuse, 0x4, R26 ;  /* 0x0000000413187825 */ /* 0x040fe200078e021a */
[----:B------:R1:W-:Y:S03]  /*90b0*/  STL.64 [R1+0xf8], R20 ;  /* 0x0000f81401007387 */ /* 0x0003e60000100a00 */
[----:B------:R-:W-:Y:S01]  /*90c0*/  IMAD.WIDE R8, R19, 0x4, R8 ;  /* 0x0000000413087825 */ /* 0x000fe200078e0208 */
[----:B------:R1:W-:Y:S01]  /*90d0*/  LDGSTS.E [R10+0x48800], [R20.64], !P4 ;  /* 0x48800000140a7fae */ /* 0x0003e2000e121844 */
[----:B------:R-:W-:-:S03]  /*90e0*/  IADD3 R2, R23, -0xa2, RZ ;  /* 0xffffff5e17027810 */ /* 0x000fc60007ffe0ff */
[----:B------:R2:W-:Y:S04]  /*90f0*/  LDGSTS.E [R10+0x4a800], [R24.64], !P5 ;  /* 0x4a800000180a7fae */ /* 0x0005e8000e921844 */
[----:B-1----:R-:W3:Y:S04]  /*9100*/  LDL.LU.64 R20, [R1+0x168] ;  /* 0x0001680001147983 */ /* 0x002ee80000300a00 */
[----:B------:R-:W-:Y:S04]  /*9110*/  STL.64 [R1+0x128], R24 ;  /* 0x0001281801007387 */ /* 0x000fe80000100a00 */
[----:B------:R-:W3:Y:S01]  /*9120*/  LDL.LU.64 R26, [R1+0x150] ;  /* 0x00015000011a7983 */ /* 0x000ee20000300a00 */
[----:B------:R-:W-:-:S03]  /*9130*/  ISETP.GE.U32.AND P6, PT, R2, 0x7ffffedf, PT ;  /* 0x7ffffedf0200780c */ /* 0x000fc60003fc6070 */
[----:B------:R1:W-:Y:S01]  /*9140*/  STL.64 [R1+0x1b8], R8 ;  /* 0x0001b80801007387 */ /* 0x0003e20000100a00 */
[----:B------:R-:W-:-:S03]  /*9150*/  IADD3 R3, R23, -0xa6, RZ ;  /* 0xffffff5a17037810 */ /* 0x000fc60007ffe0ff */
[----:B------:R1:W-:Y:S01]  /*9160*/  LDGSTS.E [R10+0x4c800], [R8.64], !P0 ;  /* 0x4c800000080a7fae */ /* 0x0003e2000c121844 */
[----:B------:R-:W-:-:S03]  /*9170*/  ISETP.GE.U32.AND P2, PT, R3, 0x7ffffedb, PT ;  /* 0x7ffffedb0300780c */ /* 0x000fc60003f46070 */
[----:B-1----:R-:W3:Y:S01]  /*9180*/  LDL.LU.64 R8, [R1+0x138] ;  /* 0x0001380001087983 */ /* 0x002ee20000300a00 */
[----:B--2---:R-:W-:-:S05]  /*9190*/  IMAD.WIDE R14, R19, 0x4, R14 ;  /* 0x00000004130e7825 */ /* 0x004fca00078e020e */
[----:B------:R1:W-:Y:S04]  /*91a0*/  STL.64 [R1+0x210], R14 ;  /* 0x0002100e01007387 */ /* 0x0003e80000100a00 */
[----:B------:R1:W-:Y:S01]  /*91b0*/  LDGSTS.E [R10+0x4e800], [R14.64], !P1 ;  /* 0x4e8000000e0a7fae */ /* 0x0003e2000c921844 */
[----:B----4-:R-:W-:-:S05]  /*91c0*/  IMAD.WIDE R12, R19, 0x4, R12 ;  /* 0x00000004130c7825 */ /* 0x010fca00078e020c */
[----:B------:R2:W-:Y:S04]  /*91d0*/  LDGSTS.E [R10+0x50800], [R12.64], !P6 ;  /* 0x508000000c0a7fae */ /* 0x0005e8000f121844 */
[----:B-1----:R-:W4:Y:S01]  /*91e0*/  LDL.LU.64 R14, [R1+0x120] ;  /* 0x00012000010e7983 */ /* 0x002f220000300a00 */
[----:B---3--:R-:W-:-:S03]  /*91f0*/  IMAD.WIDE R16, R19, 0x4, R16 ;  /* 0x0000000413107825 */ /* 0x008fc600078e0210 */
[----:B------:R2:W-:Y:S04]  /*9200*/  STL.64 [R1+0x1c8], R12 ;  /* 0x0001c80c01007387 */ /* 0x0005e80000100a00 */
[----:B------:R1:W-:Y:S01]  /*9210*/  STL.64 [R1+0x228], R16 ;  /* 0x0002281001007387 */ /* 0x0003e20000100a00 */
[----:B------:R-:W-:-:S03]  /*9220*/  IMAD.WIDE R24, R19, 0x4, R28 ;  /* 0x0000000413187825 */ /* 0x000fc600078e021c */
[----:B------:R1:W-:Y:S04]  /*9230*/  LDGSTS.E [R10+0x52800], [R16.64], !P2 ;  /* 0x52800000100a7fae */ /* 0x0003e8000d121844 */
[----:B--2---:R-:W2:Y:S04]  /*9240*/  LDL.LU.64 R12, [R1+0x108] ;  /* 0x00010800010c7983 */ /* 0x004ea80000300a00 */
[----:B------:R-:W-:Y:S01]  /*9250*/  STL.64 [R1+0x260], R24 ;  /* 0x0002601801007387 */ /* 0x000fe20000100a00 */
[----:B-1----:R-:W-:-:S03]  /*9260*/  IMAD.WIDE R16, R19, 0x4, R4 ;  /* 0x0000000413107825 */ /* 0x002fc600078e0204 */
[----:B------:R-:W3:Y:S01]  /*9270*/  LDL.LU.64 R4, [R1+0xf0] ;  /* 0x0000f00001047983 */ /* 0x000ee20000300a00 */
[C---:B------:R-:W-:Y:S02]  /*9280*/  IADD3 R2, R23.reuse, -0xaa, RZ ;  /* 0xffffff5617027810 */ /* 0x040fe40007ffe0ff */
[----:B------:R-:W-:Y:S02]  /*9290*/  IADD3 R3, R23, -0xae, RZ ;  /* 0xffffff5217037810 */ /* 0x000fe40007ffe0ff */
[----:B------:R-:W-:Y:S02]  /*92a0*/  ISETP.GE.U32.AND P3, PT, R2, 0x7ffffed7, PT ;  /* 0x7ffffed70200780c */ /* 0x000fe40003f66070 */
[----:B------:R-:W-:Y:S02]  /*92b0*/  ISETP.GE.U32.AND P4, PT, R3, 0x7ffffed3, PT ;  /* 0x7ffffed30300780c */ /* 0x000fe40003f86070 */
[C---:B------:R-:W-:Y:S02]  /*92c0*/  IADD3 R2, R23.reuse, -0xb2, RZ ;  /* 0xffffff4e17027810 */ /* 0x040fe40007ffe0ff */
[----:B------:R-:W-:-:S02]  /*92d0*/  IADD3 R3, R23, -0xb6, RZ ;  /* 0xffffff4a17037810 */ /* 0x000fc40007ffe0ff */
[----:B------:R-:W-:Y:S02]  /*92e0*/  ISETP.GE.U32.AND P5, PT, R2, 0x7ffffecf, PT ;  /* 0x7ffffecf0200780c */ /* 0x000fe40003fa6070 */
[----:B------:R-:W-:Y:S02]  /*92f0*/  ISETP.GE.U32.AND P0, PT, R3, 0x7ffffecb, PT ;  /* 0x7ffffecb0300780c */ /* 0x000fe40003f06070 */
[----:B------:R-:W-:Y:S01]  /*9300*/  IADD3 R2, R23, -0xba, RZ ;  /* 0xffffff4617027810 */ /* 0x000fe20007ffe0ff */
[----:B------:R1:W-:Y:S03]  /*9310*/  LDGSTS.E [R10+0x54800], [R24.64], !P3 ;  /* 0x54800000180a7fae */ /* 0x0003e6000d921844 */
[----:B------:R-:W-:Y:S01]  /*9320*/  ISETP.GE.U32.AND P1, PT, R2, 0x7ffffec7, PT ;  /* 0x7ffffec70200780c */ /* 0x000fe20003f26070 */
[----:B------:R1:W-:Y:S04]  /*9330*/  STL.64 [R1+0x280], R16 ;  /* 0x0002801001007387 */ /* 0x0003e80000100a00 */
[----:B------:R1:W-:Y:S04]  /*9340*/  LDGSTS.E [R10+0x56800], [R16.64], !P4 ;  /* 0x56800000100a7fae */ /* 0x0003e8000e121844 */
[----:B------:R-:W3:Y:S01]  /*9350*/  LDL.LU.64 R28, [R1+0xd8] ;  /* 0x0000d800011c7983 */ /* 0x000ee20000300a00 */
[----:B------:R-:W-:Y:S01]  /*9360*/  IMAD.WIDE R20, R19, 0x4, R20 ;  /* 0x0000000413147825 */ /* 0x000fe200078e0214 */
[----:B------:R-:W-:-:S04]  /*9370*/  IADD3 R3, R23, -0xbe, RZ ;  /* 0xffffff4217037810 */ /* 0x000fc80007ffe0ff */
[----:B------:R1:W-:Y:S02]  /*9380*/  STL.64 [R1+0x4c8], R20 ;  /* 0x0004c81401007387 */ /* 0x0003e40000100a00 */
[C---:B-1----:R-:W-:Y:S02]  /*9390*/  IMAD.WIDE R16, R19.reuse, 0x4, R26 ;  /* 0x0000000413107825 */ /* 0x042fe400078e021a */
[----:B------:R1:W-:Y:S04]  /*93a0*/  LDGSTS.E [R10+0x58800], [R20.64], !P5 ;  /* 0x58800000140a7fae */ /* 0x0003e8000e921844 */
[----:B------:R-:W3:Y:S04]  /*93b0*/  LDL.LU.64 R26, [R1+0xc0] ;  /* 0x0000c000011a7983 */ /* 0x000ee80000300a00 */
[----:B------:R4:W-:Y:S04]  /*93c0*/  STL.64 [R1+0x4d8], R16 ;  /* 0x0004d81001007387 */ /* 0x0009e80000100a00 */
[----:B------:R4:W-:Y:S01]  /*93d0*/  LDGSTS.E [R10+0x5a800], [R16.64], !P0 ;  /* 0x5a800000100a7fae */ /* 0x0009e2000c121844 */
[----:B------:R-:W-:-:S03]  /*93e0*/  IMAD.WIDE R8, R19, 0x4, R8 ;  /* 0x0000000413087825 */ /* 0x000fc600078e0208 */
[----:B-1----:R-:W3:Y:S01]  /*93f0*/  LDL.LU.64 R20, [R1+0xa8] ;  /* 0x0000a80001147983 */ /* 0x002ee20000300a00 */
[----:B------:R-:W-:-:S03]  /*9400*/  ISETP.GE.U32.AND P6, PT, R3, 0x7ffffec3, PT ;  /* 0x7ffffec30300780c */ /* 0x000fc60003fc6070 */
[----:B------:R1:W-:Y:S04]  /*9410*/  STL.64 [R1+0x4e8], R8 ;  /* 0x0004e80801007387 */ /* 0x0003e80000100a00 */
[----:B------:R1:W-:Y:S01]  /*9420*/  LDGSTS.E [R10+0x5c800], [R8.64], !P1 ;  /* 0x5c800000080a7fae */ /* 0x0003e2000c921844 */
[----:B----4-:R-:W-:-:S03]  /*9430*/  IMAD.WIDE R16, R19, 0x4, R14 ;  /* 0x0000000413107825 */ /* 0x010fc600078e020e */
[----:B------:R-:W4:Y:S04]  /*9440*/  LDL.LU.64 R14, [R1+0x90] ;  /* 0x00009000010e7983 */ /* 0x000f280000300a00 */
[----:B------:R3:W-:Y:S04]  /*9450*/  STL.64 [R1+0x500], R16 ;  /* 0x0005001001007387 */ /* 0x0007e80000100a00 */
[----:B-1----:R-:W4:Y:S04]  /*9460*/  LDL.LU.64 R8, [R1+0x78] ;  /* 0x0000780001087983 */ /* 0x002f280000300a00 */
[----:B------:R3:W-:Y:S01]  /*9470*/  LDGSTS.E [R10+0x5e800], [R16.64], !P6 ;  /* 0x5e800000100a7fae */ /* 0x0007e2000f121844 */
[----:B--2---:R-:W-:-:S03]  /*9480*/  IMAD.WIDE R12, R19, 0x4, R12 ;  /* 0x00000004130c7825 */ /* 0x004fc600078e020c */
[----:B------:R-:W2:Y:S04]  /*9490*/  LDL.LU.64 R24, [R1+0x60] ;  /* 0x0000600001187983 */ /* 0x000ea80000300a00 */
[----:B------:R1:W-:Y:S01]  /*94a0*/  STL.64 [R1+0x520], R12 ;  /* 0x0005200c01007387 */ /* 0x0003e20000100a00 */
[----:B---3--:R-:W-:-:S03]  /*94b0*/  IMAD.WIDE R16, R19, 0x4, R4 ;  /* 0x0000000413107825 */ /* 0x008fc600078e0204 */
[----:B------:R-:W4:Y:S01]  /*94c0*/  LDL.LU.64 R4, [R1+0x48] ;  /* 0x0000480001047983 */ /* 0x000f220000300a00 */
[C---:B------:R-:W-:Y:S02]  /*94d0*/  IADD3 R2, R23.reuse, -0xc2, RZ ;  /* 0xffffff3e17027810 */ /* 0x040fe40007ffe0ff */
[C---:B------:R-:W-:Y:S02]  /*94e0*/  IADD3 R3, R23.reuse, -0xc6, RZ ;  /* 0xffffff3a17037810 */ /* 0x040fe40007ffe0ff */
[----:B------:R-:W-:Y:S02]  /*94f0*/  ISETP.GE.U32.AND P2, PT, R2, 0x7ffffebf, PT ;  /* 0x7ffffebf0200780c */ /* 0x000fe40003f46070 */
[----:B------:R-:W-:Y:S02]  /*9500*/  IADD3 R2, R23, -0xca, RZ ;  /* 0xffffff3617027810 */ /* 0x000fe40007ffe0ff */
[----:B------:R-:W-:Y:S02]  /*9510*/  ISETP.GE.U32.AND P3, PT, R3, 0x7ffffebb, PT ;  /* 0x7ffffebb0300780c */ /* 0x000fe40003f66070 */
[----:B------:R-:W-:-:S02]  /*9520*/  IADD3 R3, R23, -0xce, RZ ;  /* 0xffffff3217037810 */ /* 0x000fc40007ffe0ff */
[----:B------:R-:W-:Y:S02]  /*9530*/  ISETP.GE.U32.AND P4, PT, R2, 0x7ffffeb7, PT ;  /* 0x7ffffeb70200780c */ /* 0x000fe40003f86070 */
[----:B------:R-:W-:Y:S02]  /*9540*/  IADD3 R2, R23, -0xd2, RZ ;  /* 0xffffff2e17027810 */ /* 0x000fe40007ffe0ff */
[----:B------:R-:W-:Y:S01]  /*9550*/  ISETP.GE.U32.AND P5, PT, R3, 0x7ffffeb3, PT ;  /* 0x7ffffeb30300780c */ /* 0x000fe20003fa6070 */
[----:B------:R1:W-:Y:S01]  /*9560*/  LDGSTS.E [R10+0x60800], [R12.64], !P2 ;  /* 0x608000000c0a7fae */ /* 0x0003e2000d121844 */
[C---:B------:R-:W-:Y:S02]  /*9570*/  IADD3 R3, R23.reuse, -0xd6, RZ ;  /* 0xffffff2a17037810 */ /* 0x040fe40007ffe0ff */
[----:B------:R-:W-:Y:S01]  /*9580*/  ISETP.GE.U32.AND P0, PT, R2, 0x7ffffeaf, PT ;  /* 0x7ffffeaf0200780c */ /* 0x000fe20003f06070 */
[----:B------:R1:W-:Y:S01]  /*9590*/  STL.64 [R1+0x540], R16 ;  /* 0x0005401001007387 */ /* 0x0003e20000100a00 */
[----:B------:R-:W-:-:S02]  /*95a0*/  IADD3 R2, R23, -0xda, RZ ;  /* 0xffffff2617027810 */ /* 0x000fc40007ffe0ff */
[----:B------:R-:W-:Y:S01]  /*95b0*/  ISETP.GE.U32.AND P1, PT, R3, 0x7ffffeab, PT ;  /* 0x7ffffeab0300780c */ /* 0x000fe20003f26070 */
[----:B------:R1:W-:Y:S01]  /*95c0*/  LDGSTS.E [R10+0x62800], [R16.64], !P3 ;  /* 0x62800000100a7fae */ /* 0x0003e2000d921844 */
[----:B------:R-:W-:Y:S01]  /*95d0*/  ISETP.GE.U32.AND P6, PT, R2, 0x7ffffea7, PT ;  /* 0x7ffffea70200780c */ /* 0x000fe20003fc6070 */
[C---:B------:R-:W-:Y:S02]  /*95e0*/  IMAD.WIDE R28, R19.reuse, 0x4, R28 ;  /* 0x00000004131c7825 */ /* 0x040fe400078e021c */
[----:B-1----:R-:W4:Y:S04]  /*95f0*/  LDL.LU.64 R12, [R1+0x30] ;  /* 0x00003000010c7983 */ /* 0x002f280000300a00 */
[----:B------:R1:W-:Y:S04]  /*9600*/  STL.64 [R1+0x560], R28 ;  /* 0x0005601c01007387 */ /* 0x0003e80000100a00 */
[----:B------:R-:W4:Y:S01]  /*9610*/  LDL.LU.64 R16, [R1+0x18] ;  /* 0x0000180001107983 */ /* 0x000f220000300a00 */
[----:B------:R-:W-:-:S03]  /*9620*/  IMAD.WIDE R26, R19, 0x4, R26 ;  /* 0x00000004131a7825 */ /* 0x000fc600078e021a */
[----:B------:R1:W-:Y:S01]  /*9630*/  LDGSTS.E [R10+0x64800], [R28.64], !P4 ;  /* 0x648000001c0a7fae */ /* 0x0003e2000e121844 */
[----:B------:R-:W-:-:S03]  /*9640*/  IADD3 R3, R23, -0xde, RZ ;  /* 0xffffff2217037810 */ /* 0x000fc60007ffe0ff */
[----:B------:R1:W-:Y:S01]  /*9650*/  STL.64 [R1+0x580], R26 ;  /* 0x0005801a01007387 */ /* 0x0003e20000100a00 */
[----:B------:R-:W-:-:S03]  /*9660*/  IADD3 R2, R23, -0xe2, RZ ;  /* 0xffffff1e17027810 */ /* 0x000fc60007ffe0ff */
[----:B------:R1:W-:Y:S04]  /*9670*/  LDGSTS.E [R10+0x66800], [R26.64], !P5 ;  /* 0x668000001a0a7fae */ /* 0x0003e8000e921844 */
[----:B-1----:R-:W4:Y:S01]  /*9680*/  LDL.LU.64 R28, [R1] ;  /* 0x00000000011c7983 */ /* 0x002f220000300a00 */
[----:B------:R-:W-:-:S03]  /*9690*/  IMAD.WIDE R20, R19, 0x4, R20 ;  /* 0x0000000413147825 */ /* 0x000fc600078e0214 */
[----:B------:R-:W4:Y:S04]  /*96a0*/  LDL.LU.64 R26, [R1+0x9f8] ;  /* 0x0009f800011a7983 */ /* 0x000f280000300a00 */
[----:B------:R1:W-:Y:S04]  /*96b0*/  STL.64 [R1+0x5a0], R20 ;  /* 0x0005a01401007387 */ /* 0x0003e80000100a00 */
[----:B------:R1:W-:Y:S01]  /*96c0*/  LDGSTS.E [R10+0x68800], [R20.64], !P0 ;  /* 0x68800000140a7fae */ /* 0x0003e2000c121844 */
[----:B------:R-:W-:Y:S02]  /*96d0*/  ISETP.GE.U32.AND P2, PT, R3, 0x7ffffea3, PT ;  /* 0x7ffffea30300780c */ /* 0x000fe40003f46070 */
[----:B------:R-:W-:Y:S01]  /*96e0*/  ISETP.GE.U32.AND P3, PT, R2, 0x7ffffe9f, PT ;  /* 0x7ffffe9f0200780c */ /* 0x000fe20003f66070 */
[----:B-1----:R-:W4:Y:S02]  /*96f0*/  LDL.LU.64 R20, [R1+0x9f0] ;  /* 0x0009f00001147983 */ /* 0x002f240000300a00 */
[----:B----4-:R-:W-:-:S05]  /*9700*/  IMAD.WIDE R14, R19, 0x4, R14 ;  /* 0x00000004130e7825 */ /* 0x010fca00078e020e */
[----:B------:R1:W-:Y:S01]  /*9710*/  STL.64 [R1+0x5c0], R14 ;  /* 0x0005c00e01007387 */ /* 0x0003e20000100a00 */
[----:B------:R-:W-:-:S03]  /*9720*/  IMAD.WIDE R8, R19, 0x4, R8 ;  /* 0x0000000413087825 */ /* 0x000fc600078e0208 */
[----:B------:R1:W-:Y:S04]  /*9730*/  LDGSTS.E [R10+0x6a800], [R14.64], !P1 ;  /* 0x6a8000000e0a7fae */ /* 0x0003e8000c921844 */
[----:B------:R4:W-:Y:S04]  /*9740*/  LDGSTS.E [R10+0x6c800], [R8.64], !P6 ;  /* 0x6c800000080a7fae */ /* 0x0009e8000f121844 */
[----:B-1----:R-:W3:Y:S04]  /*9750*/  LDL.LU.64 R14, [R1+0x9e8] ;  /* 0x0009e800010e7983 */ /* 0x002ee80000300a00 */
[----:B------:R1:W-:Y:S01]  /*9760*/  STL.64 [R1+0x5e0], R8 ;  /* 0x0005e00801007387 */ /* 0x0003e20000100a00 */
[----:B--2---:R-:W-:-:S04]  /*9770*/  IMAD.WIDE R24, R19, 0x4, R24 ;  /* 0x0000000413187825 */ /* 0x004fc800078e0218 */
[----:B----4-:R-:W-:Y:S01]  /*9780*/  IMAD.WIDE R4, R19, 0x4, R4 ;  /* 0x0000000413047825 */ /* 0x010fe200078e0204 */
[----:B------:R2:W-:Y:S04]  /*9790*/  LDGSTS.E [R10+0x6e800], [R24.64], !P2 ;  /* 0x6e800000180a7fae */ /* 0x0005e8000d121844 */
[----:B------:R4:W-:Y:S04]  /*97a0*/  LDGSTS.E [R10+0x70800], [R4.64], !P3 ;  /* 0x70800000040a7fae */ /* 0x0009e8000d921844 */
[----:B-1----:R-:W3:Y:S04]  /*97b0*/  LDL.LU.64 R8, [R1+0x9e0] ;  /* 0x0009e00001087983 */ /* 0x002ee80000300a00 */
[----:B------:R-:W-:Y:S04]  /*97c0*/  STL.64 [R1+0x600], R24 ;  /* 0x0006001801007387 */ /* 0x000fe80000100a00 */
[----:B------:R4:W-:Y:S04]  /*97d0*/  STL.64 [R1+0x620], R4 ;  /* 0x0006200401007387 */ /* 0x0009e80000100a00 */
[----:B----4-:R-:W4:Y:S01]  /*97e0*/  LDL.LU.64 R4, [R1+0x298] ;  /* 0x0002980001047983 */ /* 0x010f220000300a00 */
[----:B------:R-:W-:-:S02]  /*97f0*/  IADD3 R3, R23, -0xe6, RZ ;  /* 0xffffff1a17037810 */ /* 0x000fc40007ffe0ff */
[----:B------:R-:W-:Y:S02]  /*9800*/  IADD3 R2, R23, -0xea, RZ ;  /* 0xffffff1617027810 */ /* 0x000fe40007ffe0ff */
[----:B------:R-:W-:Y:S02]  /*9810*/  ISETP.GE.U32.AND P4, PT, R3, 0x7ffffe9b, PT ;  /* 0x7ffffe9b0300780c */ /* 0x000fe40003f86070 */
[----:B------:R-:W-:Y:S01]  /*9820*/  ISETP.GE.U32.AND P5, PT, R2, 0x7ffffe97, PT ;  /* 0x7ffffe970200780c */ /* 0x000fe20003fa6070 */
[----:B------:R-:W-:Y:S01]  /*9830*/  IMAD.WIDE R12, R19, 0x4, R12 ;  /* 0x00000004130c7825 */ /* 0x000fe200078e020c */
[C---:B------:R-:W-:Y:S02]  /*9840*/  IADD3 R3, R23.reuse, -0xee, RZ ;  /* 0xffffff1217037810 */ /* 0x040fe40007ffe0ff */
[----:B------:R-:W-:Y:S01]  /*9850*/  IADD3 R2, R23, -0xf2, RZ ;  /* 0xffffff0e17027810 */ /* 0x000fe20007ffe0ff */
[----:B------:R-:W-:Y:S01]  /*9860*/  IMAD.WIDE R16, R19, 0x4, R16 ;  /* 0x0000000413107825 */ /* 0x000fe200078e0210 */
[----:B------:R-:W-:Y:S01]  /*9870*/  ISETP.GE.U32.AND P0, PT, R3, 0x7ffffe93, PT ;  /* 0x7ffffe930300780c */ /* 0x000fe20003f06070 */
[----:B------:R1:W-:Y:S01]  /*9880*/  STL.64 [R1+0x640], R12 ;  /* 0x0006400c01007387 */ /* 0x0003e20000100a00 */
[----:B------:R-:W-:-:S02]  /*9890*/  IADD3 R3, R23, -0xf6, RZ ;  /* 0xffffff0a17037810 */ /* 0x000fc40007ffe0ff */
[----:B------:R-:W-:Y:S01]  /*98a0*/  ISETP.GE.U32.AND P1, PT, R2, 0x7ffffe8f, PT ;  /* 0x7ffffe8f0200780c */ /* 0x000fe20003f26070 */
[----:B------:R1:W-:Y:S01]  /*98b0*/  LDGSTS.E [R10+0x72800], [R12.64], !P4 ;  /* 0x728000000c0a7fae */ /* 0x0003e2000e121844 */
[----:B------:R-:W-:Y:S02]  /*98c0*/  IADD3 R2, R23, -0xfa, RZ ;  /* 0xffffff0617027810 */ /* 0x000fe40007ffe0ff */
[----:B------:R-:W-:Y:S01]  /*98d0*/  ISETP.GE.U32.AND P6, PT, R3, 0x7ffffe8b, PT ;  /* 0x7ffffe8b0300780c */ /* 0x000fe20003fc6070 */
[----:B------:R3:W-:Y:S01]  /*98e0*/  STL.64 [R1+0x660], R16 ;  /* 0x0006601001007387 */ /* 0x0007e20000100a00 */
[----:B------:R-:W-:-:S03]  /*98f0*/  ISETP.GE.U32.AND P2, PT, R2, 0x7ffffe87, PT ;  /* 0x7ffffe870200780c */ /* 0x000fc60003f46070 */
[----:B------:R3:W-:Y:S01]  /*9900*/  LDGSTS.E [R10+0x74800], [R16.64], !P5 ;  /* 0x74800000100a7fae */ /* 0x0007e2000e921844 */
[----:B-1----:R-:W-:-:S03]  /*9910*/  IMAD.WIDE R12, R19, 0x4, R28 ;  /* 0x00000004130c7825 */ /* 0x002fc600078e021c */
[----:B--2---:R-:W2:Y:S01]  /*9920*/  LDL.LU.64 R24, [R1+0x258] ;  /* 0x0002580001187983 */ /* 0x004ea20000300a00 */
[----:B------:R-:W-:-:S03]  /*9930*/  IADD3 R2, R23, -0xfe, RZ ;  /* 0xffffff0217027810 */ /* 0x000fc60007ffe0ff */
[----:B------:R1:W-:Y:S01]  /*9940*/  STL.64 [R1+0x680], R12 ;  /* 0x0006800c01007387 */ /* 0x0003e20000100a00 */
[----:B------:R-:W-:-:S03]  /*9950*/  ISETP.GE.U32.AND P3, PT, R2, 0x7ffffe83, PT ;  /* 0x7ffffe830200780c */ /* 0x000fc60003f66070 */
[----:B------:R1:W-:Y:S01]  /*9960*/  LDGSTS.E [R10+0x76800], [R12.64], !P0 ;  /* 0x768000000c0a7fae */ /* 0x0003e2000c121844 */
[----:B------:R-:W-:Y:S01]  /*9970*/  LOP3.LUT R6, R11, 0x40, RZ, 0x3c, !PT ;  /* 0x000000400b067812 */ /* 0x000fe200078e3cff */
[----:B---3--:R-:W-:-:S04]  /*9980*/  IMAD.WIDE R28, R19, 0x4, R14 ;  /* 0x00000004131c7825 */ /* 0x008fc800078e020e */
[----:B------:R-:W-:-:S04]  /*9990*/  IMAD.WIDE R14, R19, 0x4, R20 ;  /* 0x00000004130e7825 */ /* 0x000fc800078e0214 */
[----:B------:R-:W-:-:S04]  /*99a0*/  IMAD.WIDE R20, R19, 0x4, R26 ;  /* 0x0000000413147825 */ /* 0x000fc800078e021a */
[C---:B------:R-:W-:Y:S02]  /*99b0*/  IMAD.WIDE R16, R19.reuse, 0x4, R8 ;  /* 0x0000000413107825 */ /* 0x040fe400078e0208 */
[----:B------:R-:W3:Y:S04]  /*99c0*/  LDL.LU.64 R8, [R1+0x278] ;  /* 0x0002780001087983 */ /* 0x000ee80000300a00 */
[----:B-1----:R-:W3:Y:S04]  /*99d0*/  LDL.LU.64 R12, [R1+0x238] ;  /* 0x00023800010c7983 */ /* 0x002ee80000300a00 */
[----:B------:R1:W-:Y:S04]  /*99e0*/  STL.64 [R1+0x6a0], R16 ;  /* 0x0006a01001007387 */ /* 0x0003e80000100a00 */
[----:B------:R1:W-:Y:S04]  /*99f0*/  LDGSTS.E [R10+0x78800], [R16.64], !P1 ;  /* 0x78800000100a7fae */ /* 0x0003e8000c921844 */
[----:B------:R4:W-:Y:S04]  /*9a00*/  LDGSTS.E [R10+0x7a800], [R28.64], !P6 ;  /* 0x7a8000001c0a7fae */ /* 0x0009e8000f121844 */
[----:B------:R2:W-:Y:S04]  /*9a10*/  LDGSTS.E [R10+0x7c800], [R14.64], !P2 ;  /* 0x7c8000000e0a7fae */ /* 0x0005e8000d121844 */
[----:B-1----:R-:W3:Y:S04]  /*9a20*/  LDL.LU.64 R16, [R1+0x220] ;  /* 0x0002200001107983 */ /* 0x002ee80000300a00 */
[----:B------:R4:W-:Y:S04]  /*9a30*/  STL.64 [R1+0x6c0], R28 ;  /* 0x0006c01c01007387 */ /* 0x0009e80000100a00 */
[----:B------:R1:W-:Y:S04]  /*9a40*/  LDGSTS.E [R10+0x7e800], [R20.64], !P3 ;  /* 0x7e800000140a7fae */ /* 0x0003e8000d921844 */
[----:B----4-:R-:W4:Y:S04]  /*9a50*/  LDL.LU.64 R28, [R1+0x9d8] ;  /* 0x0009d800011c7983 */ /* 0x010f280000300a00 */
[----:B------:R2:W-:Y:S04]  /*9a60*/  STL.64 [R1+0x6e0], R14 ;  /* 0x0006e00e01007387 */ /* 0x0005e80000100a00 */
[----:B------:R-:W-:Y:S01]  /*9a70*/  STL.64 [R1+0x700], R20 ;  /* 0x0007001401007387 */ /* 0x000fe20000100a00 */
[----:B--2---:R-:W-:-:S03]  /*9a80*/  IMAD.WIDE R14, R19, 0x4, R4 ;  /* 0x00000004130e7825 */ /* 0x004fc600078e0204 */
[----:B------:R-:W2:Y:S04]  /*9a90*/  LDL.LU.64 R4, [R1+0x208] ;  /* 0x0002080001047983 */ /* 0x000ea80000300a00 */
[----:B------:R1:W-:Y:S04]  /*9aa0*/  STL.64 [R1+0x8], R14 ;  /* 0x0000080e01007387 */ /* 0x0003e80000100a00 */
[----:B-1----:R-:W4:Y:S01]  /*9ab0*/  LDL.LU.64 R10, [R1+0x1f0] ;  /* 0x0001f000010a7983 */ /* 0x002f220000300a00 */
[C---:B------:R-:W-:Y:S02]  /*9ac0*/  IADD3 R3, R23.reuse, -0x83, RZ ;  /* 0xffffff7d17037810 */ /* 0x040fe40007ffe0ff */
[----:B------:R-:W-:-:S02]  /*9ad0*/  IADD3 R2, R23, -0x8b, RZ ;  /* 0xffffff7517027810 */ /* 0x000fc40007ffe0ff */
[----:B------:R-:W-:Y:S02]  /*9ae0*/  ISETP.GE.U32.AND P4, PT, R3, 0x7ffffefe, PT ;  /* 0x7ffffefe0300780c */ /* 0x000fe40003f86070 */
[----:B------:R-:W-:Y:S02]  /*9af0*/  IADD3 R3, R23, -0x87, RZ ;  /* 0xffffff7917037810 */ /* 0x000fe40007ffe0ff */
[----:B------:R-:W-:Y:S02]  /*9b00*/  ISETP.GE.U32.AND P0, PT, R2, 0x7ffffef6, PT ;  /* 0x7ffffef60200780c */ /* 0x000fe40003f06070 */
[----:B------:R-:W-:Y:S02]  /*9b10*/  ISETP.GE.U32.AND P5, PT, R3, 0x7ffffefa, PT ;  /* 0x7ffffefa0300780c */ /* 0x000fe40003fa6070 */
[C---:B------:R-:W-:Y:S02]  /*9b20*/  IADD3 R3, R23.reuse, -0x8f, RZ ;  /* 0xffffff7117037810 */ /* 0x040fe40007ffe0ff */
[----:B------:R-:W-:-:S02]  /*9b30*/  IADD3 R2, R23, -0x93, RZ ;  /* 0xffffff6d17027810 */ /* 0x000fc40007ffe0ff */
[----:B------:R-:W-:Y:S01]  /*9b40*/  ISETP.GE.U32.AND P1, PT, R3, 0x7ffffef2, PT ;  /* 0x7ffffef20300780c */ /* 0x000fe20003f26070 */
[----:B------:R1:W-:Y:S01]  /*9b50*/  LDGSTS.E [R6+0x41000], [R14.64], !P4 ;  /* 0x410000000e067fae */ /* 0x0003e2000e121844 */
[----:B------:R-:W-:Y:S02]  /*9b60*/  ISETP.GE.U32.AND P6, PT, R2, 0x7ffffeee, PT ;  /* 0x7ffffeee0200780c */ /* 0x000fe40003fc6070 */
[C---:B------:R-:W-:Y:S02]  /*9b70*/  IADD3 R3, R23.reuse, -0x97, RZ ;  /* 0xffffff6917037810 */ /* 0x040fe40007ffe0ff */
[----:B------:R-:W-:Y:S02]  /*9b80*/  IADD3 R2, R23, -0x9b, RZ ;  /* 0xffffff6517027810 */ /* 0x000fe40007ffe0ff */
[----:B------:R-:W-:Y:S02]  /*9b90*/  ISETP.GE.U32.AND P2, PT, R3, 0x7ffffeea, PT ;  /* 0x7ffffeea0300780c */ /* 0x000fe40003f46070 */
[----:B------:R-:W-:Y:S01]  /*9ba0*/  ISETP.GE.U32.AND P3, PT, R2, 0x7ffffee6, PT ;  /* 0x7ffffee60200780c */ /* 0x000fe20003f66070 */
[----:B------:R-:W-:Y:S01]  /*9bb0*/  IMAD.WIDE R26, R19, 0x4, R24 ;  /* 0x00000004131a7825 */ /* 0x000fe200078e0218 */
[C---:B------:R-:W-:Y:S01]  /*9bc0*/  IADD3 R3, R23.reuse, -0x9f, RZ ;  /* 0xffffff6117037810 */ /* 0x040fe20007ffe0ff */
[----:B-1----:R-:W4:Y:S01]  /*9bd0*/  LDL.LU.64 R14, [R1+0x1d8] ;  /* 0x0001d800010e7983 */ /* 0x002f220000300a00 */
[----:B------:R-:W-:-:S02]  /*9be0*/  IADD3 R2, R23, -0xa3, RZ ;  /* 0xffffff5d17027810 */ /* 0x000fc40007ffe0ff */
[----:B------:R-:W-:Y:S02]  /*9bf0*/  ISETP.GE.U32.AND P4, PT, R3, 0x7ffffee2, PT ;  /* 0x7ffffee20300780c */ /* 0x000fe40003f86070 */
[----:B------:R-:W-:Y:S01]  /*9c00*/  IADD3 R3, R23, -0xa7, RZ ;  /* 0xffffff5917037810 */ /* 0x000fe20007ffe0ff */
[----:B---3--:R-:W-:-:S05]  /*9c10*/  IMAD.WIDE R8, R19, 0x4, R8 ;  /* 0x0000000413087825 */ /* 0x008fca00078e0208 */
[----:B------:R1:W-:Y:S01]  /*9c20*/  STL.64 [R1], R8 ;  /* 0x0000000801007387 */ /* 0x0003e20000100a00 */
[----:B------:R-:W-:-:S03]  /*9c30*/  IMAD.WIDE R24, R19, 0x4, R12 ;  /* 0x0000000413187825 */ /* 0x000fc600078e020c */
[----:B------:R-:W3:Y:S04]  /*9c40*/  LDL.LU.64 R20, [R1+0x1c0] ;  /* 0x0001c00001147983 */ /* 0x000ee80000300a00 */
[----:B------:R1:W-:Y:S01]  /*9c50*/  LDGSTS.E [R6+0x43000], [R8.64], !P5 ;  /* 0x4300000008067fae */ /* 0x0003e2000e921844 */
[----:B------:R-:W-:Y:S02]  /*9c60*/  ISETP.GE.U32.AND P5, PT, R2, 0x7ffffede, PT ;  /* 0x7ffffede0200780c */ /* 0x000fe40003fa6070 */
[----:B------:R-:W-:Y:S01]  /*9c70*/  IADD3 R2, R23, -0xab, RZ ;  /* 0xffffff5517027810 */ /* 0x000fe20007ffe0ff */
[----:B------:R-:W3:Y:S04]  /*9c80*/  LDL.LU.64 R12, [R1+0x1a8] ;  /* 0x0001a800010c7983 */ /* 0x000ee80000300a00 */
[----:B------:R-:W-:Y:S01]  /*9c90*/  STL.64 [R1+0x940], R26 ;  /* 0x0009401a01007387 */ /* 0x000fe20000100a00 */
[----:B------:R-:W-:-:S03]  /*9ca0*/  IMAD.WIDE R22, R19, 0x4, R16 ;  /* 0x0000000413167825 */ /* 0x000fc600078e0210 */
[----:B-1----:R-:W3:Y:S04]  /*9cb0*/  LDL.LU.64 R8, [R1+0x190] ;  /* 0x0001900001087983 */ /* 0x002ee80000300a00 */
[----:B------:R1:W-:Y:S04]  /*9cc0*/  LDGSTS.E [R6+0x45000], [R26.64], !P0 ;  /* 0x450000001a067fae */ /* 0x0003e8000c121844 */
[----:B------:R-:W3:Y:S04]  /*9cd0*/  LDL.LU.64 R16, [R1+0x178] ;  /* 0x0001780001107983 */ /* 0x000ee80000300a00 */
[----:B------:R1:W-:Y:S04]  /*9ce0*/  STL.64 [R1+0x18], R22 ;  /* 0x0000181601007387 */ /* 0x0003e80000100a00 */
[----:B------:R1:W-:Y:S04]  /*9cf0*/  LDGSTS.E [R6+0x47000], [R24.64], !P1 ;  /* 0x4700000018067fae */ /* 0x0003e8000c921844 */
[----:B------:R-:W-:Y:S04]  /*9d00*/  STL.64 [R1+0x948], R24 ;  /* 0x0009481801007387 */ /* 0x000fe80000100a00 */
[----:B------:R1:W-:Y:S01]  /*9d10*/  LDGSTS.E [R6+0x49000], [R22.64], !P6 ;  /* 0x4900000016067fae */ /* 0x0003e2000f121844 */
[----:B--2---:R-:W-:-:S03]  /*9d20*/  IMAD.WIDE R4, R19, 0x4, R4 ;  /* 0x0000000413047825 */ /* 0x004fc600078e0204 */
[----:B-1----:R-:W2:Y:S04]  /*9d30*/  LDL.LU.64 R22, [R1+0x160] ;  /* 0x0001600001167983 */ /* 0x002ea80000300a00 */
[----:B------:R1:W-:Y:S01]  /*9d40*/  STL.64 [R1+0x30], R4 ;  /* 0x0000300401007387 */ /* 0x0003e20000100a00 */
[----:B----4-:R-:W-:-:S03]  /*9d50*/  IMAD.WIDE R10, R19, 0x4, R10 ;  /* 0x00000004130a7825 */ /* 0x010fc600078e020a */
[----:B------:R1:W-:Y:S04]  /*9d60*/  LDGSTS.E [R6+0x4b000], [R4.64], !P2 ;  /* 0x4b00000004067fae */ /* 0x0003e8000d121844 */
[----:B------:R4:W-:Y:S04]  /*9d70*/  LDGSTS.E [R6+0x4d000], [R10.64], !P3 ;  /* 0x4d0000000a067fae */ /* 0x0009e8000d921844 */
[----:B-1----:R-:W2:Y:S04]  /*9d80*/  LDL.LU.64 R4, [R1+0x148] ;  /* 0x0001480001047983 */ /* 0x002ea80000300a00 */
[----:B------:R4:W-:Y:S04]  /*9d90*/  STL.64 [R1+0x48], R10 ;  /* 0x0000480a01007387 */ /* 0x0009e80000100a00 */
[----:B----4-:R-:W2:Y:S01]  /*9da0*/  LDL.LU.64 R10, [R1+0x130] ;  /* 0x00013000010a7983 */ /* 0x010ea20000300a00 */
[----:B------:R-:W-:Y:S01]  /*9db0*/  IMAD.MOV.U32 R26, RZ, RZ, c[0x0][0x180] ;  /* 0x00006000ff1a7624 */ /* 0x000fe200078e00ff */
[----:B------:R-:W-:Y:S01]  /*9dc0*/  ISETP.GE.U32.AND P0, PT, R3, 0x7ffffeda, PT ;  /* 0x7ffffeda0300780c */ /* 0x000fe20003f06070 */
[----:B------:R-:W-:Y:S01]  /*9dd0*/  IMAD.WIDE R14, R19, 0x4, R14 ;  /* 0x00000004130e7825 */ /* 0x000fe200078e020e */
[----:B------:R-:W-:-:S02]  /*9de0*/  ISETP.GE.U32.AND P1, PT, R2, 0x7ffffed6, PT ;  /* 0x7ffffed60200780c */ /* 0x000fc40003f26070 */
[C---:B------:R-:W-:Y:S02]  /*9df0*/  IADD3 R3, R26.reuse, -0xaf, RZ ;  /* 0xffffff511a037810 */ /* 0x040fe40007ffe0ff */
[C---:B------:R-:W-:Y:S01]  /*9e00*/  IADD3 R2, R26.reuse, -0xb3, RZ ;  /* 0xffffff4d1a027810 */ /* 0x040fe20007ffe0ff */
[----:B------:R1:W-:Y:S01]  /*9e10*/  STL.64 [R1+0xc0], R14 ;  /* 0x0000c00e01007387 */ /* 0x0003e20000100a00 */
[----:B------:R-:W-:Y:S02]  /*9e20*/  ISETP.GE.U32.AND P6, PT, R3, 0x7ffffed2, PT ;  /* 0x7ffffed20300780c */ /* 0x000fe40003fc6070 */
[----:B------:R-:W-:Y:S01]  /*9e30*/  IADD3 R3, R26, -0xb7, RZ ;  /* 0xffffff491a037810 */ /* 0x000fe20007ffe0ff */
[----:B------:R1:W-:Y:S01]  /*9e40*/  LDGSTS.E [R6+0x4f000], [R14.64], !P4 ;  /* 0x4f0000000e067fae */ /* 0x0003e2000e121844 */
[----:B------:R-:W-:Y:S02]  /*9e50*/  ISETP.GE.U32.AND P2, PT, R2, 0x7ffffece, PT ;  /* 0x7ffffece0200780c */ /* 0x000fe40003f46070 */
[----:B------:R-:W-:Y:S01]  /*9e60*/  ISETP.GE.U32.AND P3, PT, R3, 0x7ffffeca, PT ;  /* 0x7ffffeca0300780c */ /* 0x000fe20003f66070 */
[----:B---3--:R-:W-:-:S05]  /*9e70*/  IMAD.WIDE R20, R19, 0x4, R20 ;  /* 0x0000000413147825 */ /* 0x008fca00078e0214 */
[----:B------:R3:W-:Y:S01]  /*9e80*/  STL.64 [R1+0xf0], R20 ;  /* 0x0000f01401007387 */ /* 0x0007e20000100a00 */
[----:B------:R-:W-:-:S03]  /*9e90*/  IMAD.WIDE R12, R19, 0x4, R12 ;  /* 0x00000004130c7825 */ /* 0x000fc600078e020c */
[----:B------:R3:W-:Y:S04]  /*9ea0*/  LDGSTS.E [R6+0x51000], [R20.64], !P5 ;  /* 0x5100000014067fae */ /* 0x0007e8000e921844 */
[----:B-1----:R-:W4:Y:S04]  /*9eb0*/  LDL.LU.64 R14, [R1+0x118] ;  /* 0x00011800010e7983 */ /* 0x002f280000300a00 */
[----:B------:R1:W-:Y:S01]  /*9ec0*/  STL.64 [R1+0x120], R12 ;  /* 0x0001200c01007387 */ /* 0x0003e20000100a00 */
[----:B---3--:R-:W-:-:S03]  /*9ed0*/  IMAD.WIDE R20, R19, 0x4, R8 ;  /* 0x0000000413147825 */ /* 0x008fc600078e0208 */
[----:B------:R1:W-:Y:S01]  /*9ee0*/  LDGSTS.E [R6+0x53000], [R12.64], !P0 ;  /* 0x530000000c067fae */ /* 0x0003e2000c121844 */
[----:B------:R-:W-:-:S03]  /*9ef0*/  IMAD.WIDE R16, R19, 0x4, R16 ;  /* 0x0000000413107825 */ /* 0x000fc600078e0210 */
[----:B------:R-:W3:Y:S04]  /*9f00*/  LDL.LU.64 R8, [R1+0x100] ;  /* 0x0001000001087983 */ /* 0x000ee80000300a00 */
[----:B------:R2:W-:Y:S04]  /*9f10*/  STL.64 [R1+0x138], R20 ;  /* 0x0001381401007387 */ /* 0x0005e80000100a00 */
[----:B------:R2:W-:Y:S04]  /*9f20*/  LDGSTS.E [R6+0x55000], [R20.64], !P1 ;  /* 0x5500000014067fae */ /* 0x0005e8000c921844 */
[----:B-1----:R-:W3:Y:S04]  /*9f30*/  LDL.LU.64 R12, [R1+0xe8] ;  /* 0x0000e800010c7983 */ /* 0x002ee80000300a00 */
[----:B------:R1:W-:Y:S04]  /*9f40*/  STL.64 [R1+0x198], R16 ;  /* 0x0001981001007387 */ /* 0x0003e80000100a00 */
[----:B------:R1:W-:Y:S01]  /*9f50*/  LDGSTS.E [R6+0x57000], [R16.64], !P6 ;  /* 0x5700000010067fae */ /* 0x0003e2000f121844 */
[----:B--2---:R-:W-:-:S03]  /*9f60*/  IMAD.WIDE R20, R19, 0x4, R22 ;  /* 0x0000000413147825 */ /* 0x004fc600078e0216 */
[----:B------:R-:W4:Y:S04]  /*9f70*/  LDL.LU.64 R22, [R1+0xd0] ;  /* 0x0000d00001167983 */ /* 0x000f280000300a00 */
[----:B------:R1:W-:Y:S04]  /*9f80*/  STL.64 [R1+0x1c0], R20 ;  /* 0x0001c01401007387 */ /* 0x0003e80000100a00 */
[----:B-1----:R-:W4:Y:S04]  /*9f90*/  LDL.LU.64 R16, [R1+0xb8] ;  /* 0x0000b80001107983 */ /* 0x002f280000300a00 */
[----:B------:R1:W-:Y:S01]  /*9fa0*/  LDGSTS.E [R6+0x59000], [R20.64], !P2 ;  /* 0x5900000014067fae */ /* 0x0003e2000d121844 */
[----:B------:R-:W-:-:S05]  /*9fb0*/  IMAD.WIDE R4, R19, 0x4, R4 ;  /* 0x0000000413047825 */ /* 0x000fca00078e0204 */
[----:B------:R1:W-:Y:S04]  /*9fc0*/  STL.64 [R1+0x220], R4 ;  /* 0x0002200401007387 */ /* 0x0003e80000100a00 */
[----:B------:R1:W-:Y:S02]  /*9fd0*/  LDGSTS.E [R6+0x5b000], [R4.64], !P3 ;  /* 0x5b00000004067fae */ /* 0x0003e4000d921844 */
[----:B-1----:R-:W-:Y:S02]  /*9fe0*/  IMAD.WIDE R20, R19, 0x4, R10 ;  /* 0x0000000413147825 */ /* 0x002fe400078e020a */
[----:B------:R-:W4:Y:S04]  /*9ff0*/  LDL.LU.64 R10, [R1+0xa0] ;  /* 0x0000a000010a7983 */ /* 0x000f280000300a00 */
[----:B------:R-:W4:Y:S01]  /*a000*/  LDL.LU.64 R4, [R1+0x88] ;  /* 0x0000880001047983 */ /* 0x000f220000300a00 */
        /* <DEDUP_REMOVED lines=9> */
[----:B------:R1:W-:Y:S01]  /*a0a0*/  STL.64 [R1+0x240], R20 ;  /* 0x0002401401007387 */ /* 0x0003e20000100a00 */
[----:B------:R-:W-:Y:S02]  /*a0b0*/  IADD3 R3, R26, -0xcf, RZ ;  /* 0xffffff311a037810 */ /* 0x000fe40007ffe0ff */
[----:B------:R-:W-:Y:S01]  /*a0c0*/  ISETP.GE.U32.AND P6, PT, R2, 0x7ffffeb6, PT ;  /* 0x7ffffeb60200780c */ /* 0x000fe20003fc6070 */
[----:B------:R1:W-:Y:S01]  /*a0d0*/  LDGSTS.E [R6+0x5d000], [R20.64], !P4 ;  /* 0x5d00000014067fae */ /* 0x0003e2000e121844 */
[C---:B------:R-:W-:Y:S02]  /*a0e0*/  IADD3 R2, R26.reuse, -0xd3, RZ ;  /* 0xffffff2d1a027810 */ /* 0x040fe40007ffe0ff */
[----:B------:R-:W-:Y:S01]  /*a0f0*/  ISETP.GE.U32.AND P2, PT, R3, 0x7ffffeb2, PT ;  /* 0x7ffffeb20300780c */ /* 0x000fe20003f46070 */
[----:B------:R-:W4:Y:S01]  /*a100*/  LDL.LU.64 R24, [R1+0x70] ;  /* 0x0000700001187983 */ /* 0x000f220000300a00 */
[----:B------:R-:W-:-:S02]  /*a110*/  IADD3 R3, R26, -0xd7, RZ ;  /* 0xffffff291a037810 */ /* 0x000fc40007ffe0ff */
[----:B------:R-:W-:Y:S02]  /*a120*/  ISETP.GE.U32.AND P3, PT, R2, 0x7ffffeae, PT ;  /* 0x7ffffeae0200780c */ /* 0x000fe40003f66070 */
[----:B------:R-:W-:Y:S01]  /*a130*/  ISETP.GE.U32.AND P4, PT, R3, 0x7ffffeaa, PT ;  /* 0x7ffffeaa0300780c */ /* 0x000fe20003f86070 */
[----:B----4-:R-:W-:-:S05]  /*a140*/  IMAD.WIDE R14, R19, 0x4, R14 ;  /* 0x00000004130e7825 */ /* 0x010fca00078e020e */
[----:B------:R4:W-:Y:S04]  /*a150*/  STL.64 [R1+0x258], R14 ;  /* 0x0002580e01007387 */ /* 0x0009e80000100a00 */
[----:B-1----:R-:W2:Y:S01]  /*a160*/  LDL.LU.64 R20, [R1+0x58] ;  /* 0x0000580001147983 */ /* 0x002ea20000300a00 */
[----:B---3--:R-:W-:-:S03]  /*a170*/  IMAD.WIDE R8, R19, 0x4, R8 ;  /* 0x0000000413087825 */ /* 0x008fc600078e0208 */
[----:B------:R4:W-:Y:S04]  /*a180*/  LDGSTS.E [R6+0x5f000], [R14.64], !P5 ;  /* 0x5f0000000e067fae */ /* 0x0009e8000e921844 */
[----:B------:R1:W-:Y:S04]  /*a190*/  STL.64 [R1+0x278], R8 ;  /* 0x0002780801007387 */ /* 0x0003e80000100a00 */
[----:B------:R1:W-:Y:S01]  /*a1a0*/  LDGSTS.E [R6+0x61000], [R8.64], !P0 ;  /* 0x6100000008067fae */ /* 0x0003e2000c121844 */
[----:B------:R-:W-:-:S03]  /*a1b0*/  IMAD.WIDE R12, R19, 0x4, R12 ;  /* 0x00000004130c7825 */ /* 0x000fc600078e020c */
[----:B----4-:R-:W3:Y:S04]  /*a1c0*/  LDL.LU.64 R14, [R1+0x40] ;  /* 0x00004000010e7983 */ /* 0x010ee80000300a00 */
[----:B------:R4:W-:Y:S04]  /*a1d0*/  STL.64 [R1+0x298], R12 ;  /* 0x0002980c01007387 */ /* 0x0009e80000100a00 */
[----:B-1----:R-:W3:Y:S04]  /*a1e0*/  LDL.LU.64 R8, [R1+0x28] ;  /* 0x0000280001087983 */ /* 0x002ee80000300a00 */
[----:B------:R4:W-:Y:S01]  /*a1f0*/  LDGSTS.E [R6+0x63000], [R12.64], !P1 ;  /* 0x630000000c067fae */ /* 0x0009e2000c921844 */
[----:B------:R-:W-:-:S05]  /*a200*/  IMAD.WIDE R22, R19, 0x4, R22 ;  /* 0x0000000413167825 */ /* 0x000fca00078e0216 */
[----:B------:R1:W-:Y:S01]  /*a210*/  LDGSTS.E [R6+0x65000], [R22.64], !P6 ;  /* 0x6500000016067fae */ /* 0x0003e2000f121844 */
[----:B------:R-:W-:-:S03]  /*a220*/  IMAD.WIDE R16, R19, 0x4, R16 ;  /* 0x0000000413107825 */ /* 0x000fc600078e0210 */
[----:B----4-:R-:W4:Y:S04]  /*a230*/  LDL.LU.64 R12, [R1+0x10] ;  /* 0x00001000010c7983 */ /* 0x010f280000300a00 */
[----:B------:R1:W-:Y:S04]  /*a240*/  STL.64 [R1+0x568], R22 ;  /* 0x0005681601007387 */ /* 0x0003e80000100a00 */
[----:B------:R1:W-:Y:S04]  /*a250*/  LDGSTS.E [R6+0x67000], [R16.64], !P2 ;  /* 0x6700000010067fae */ /* 0x0003e8000d121844 */
[----:B-1----:R-:W4:Y:S04]  /*a260*/  LDL.LU.64 R22, [R1+0x9d0] ;  /* 0x0009d00001167983 */ /* 0x002f280000300a00 */
[----:B------:R1:W-:Y:S01]  /*a270*/  STL.64 [R1+0x588], R16 ;  /* 0x0005881001007387 */ /* 0x0003e20000100a00 */
[----:B------:R-:W-:-:S04]  /*a280*/  IMAD.WIDE R10, R19, 0x4, R10 ;  /* 0x00000004130a7825 */ /* 0x000fc800078e020a */
[----:B------:R-:W-:Y:S01]  /*a290*/  IMAD.WIDE R4, R19, 0x4, R4 ;  /* 0x0000000413047825 */ /* 0x000fe200078e0204 */
[----:B-1----:R-:W4:Y:S04]  /*a2a0*/  LDL.LU.64 R16, [R1+0x9c8] ;  /* 0x0009c80001107983 */ /* 0x002f280000300a00 */
[----:B------:R1:W-:Y:S04]  /*a2b0*/  STL.64 [R1+0x5a8], R10 ;  /* 0x0005a80a01007387 */ /* 0x0003e80000100a00 */
[----:B------:R1:W-:Y:S04]  /*a2c0*/  LDGSTS.E [R6+0x69000], [R10.64], !P3 ;  /* 0x690000000a067fae */ /* 0x0003e8000d921844 */
[----:B------:R1:W-:Y:S04]  /*a2d0*/  LDGSTS.E [R6+0x6b000], [R4.64], !P4 ;  /* 0x6b00000004067fae */ /* 0x0003e8000e121844 */
[----:B-1----:R-:W4:Y:S04]  /*a2e0*/  LDL.LU.64 R10, [R1+0x9c0] ;  /* 0x0009c000010a7983 */ /* 0x002f280000300a00 */
[----:B------:R1:W-:Y:S04]  /*a2f0*/  STL.64 [R1+0x5c8], R4 ;  /* 0x0005c80401007387 */ /* 0x0003e80000100a00 */
[----:B-1----:R-:W4:Y:S01]  /*a300*/  LDL.LU.64 R4, [R1+0x9b8] ;  /* 0x0009b80001047983 */ /* 0x002f220000300a00 */
[----:B------:R-:W-:-:S02]  /*a310*/  IADD3 R2, R26, -0xdb, RZ ;  /* 0xffffff251a027810 */ /* 0x000fc40007ffe0ff */
[----:B------:R-:W-:Y:S02]  /*a320*/  IADD3 R3, R26, -0xdf, RZ ;  /* 0xffffff211a037810 */ /* 0x000fe40007ffe0ff */
[----:B------:R-:W-:Y:S02]  /*a330*/  ISETP.GE.U32.AND P5, PT, R2, 0x7ffffea6, PT ;  /* 0x7ffffea60200780c */ /* 0x000fe40003fa6070 */
[C---:B------:R-:W-:Y:S02]  /*a340*/  IADD3 R2, R26.reuse, -0xe3, RZ ;  /* 0xffffff1d1a027810 */ /* 0x040fe40007ffe0ff */
[----:B------:R-:W-:Y:S02]  /*a350*/  ISETP.GE.U32.AND P0, PT, R3, 0x7ffffea2, PT ;  /* 0x7ffffea20300780c */ /* 0x000fe40003f06070 */
[----:B------:R-:W-:Y:S02]  /*a360*/  IADD3 R3, R26, -0xe7, RZ ;  /* 0xffffff191a037810 */ /* 0x000fe40007ffe0ff */
[----:B------:R-:W-:-:S02]  /*a370*/  ISETP.GE.U32.AND P1, PT, R2, 0x7ffffe9e, PT ;  /* 0x7ffffe9e0200780c */ /* 0x000fc40003f26070 */
[----:B------:R-:W-:Y:S01]  /*a380*/  ISETP.GE.U32.AND P6, PT, R3, 0x7ffffe9a, PT ;  /* 0x7ffffe9a0300780c */ /* 0x000fe20003fc6070 */
[----:B------:R-:W-:Y:S01]  /*a390*/  IMAD.WIDE R24, R19, 0x4, R24 ;  /* 0x0000000413187825 */ /* 0x000fe200078e0218 */
[C---:B------:R-:W-:Y:S02]  /*a3a0*/  IADD3 R2, R26.reuse, -0xeb, RZ ;  /* 0xffffff151a027810 */ /* 0x040fe40007ffe0ff */
[----:B------:R-:W-:Y:S02]  /*a3b0*/  IADD3 R3, R26, -0xef, RZ ;  /* 0xffffff111a037810 */ /* 0x000fe40007ffe0ff */
[----:B------:R-:W-:Y:S01]  /*a3c0*/  ISETP.GE.U32.AND P2, PT, R2, 0x7ffffe96, PT ;  /* 0x7ffffe960200780c */ /* 0x000fe20003f46070 */
[----:B------:R-:W-:Y:S01]  /*a3d0*/  STL.64 [R1+0x5e8], R24 ;  /* 0x0005e81801007387 */ /* 0x000fe20000100a00 */
[----:B------:R-:W-:-:S03]  /*a3e0*/  ISETP.GE.U32.AND P3, PT, R3, 0x7ffffe92, PT ;  /* 0x7ffffe920300780c */ /* 0x000fc60003f66070 */
[----:B------:R1:W-:Y:S01]  /*a3f0*/  LDGSTS.E [R6+0x6d000], [R24.64], !P5 ;  /* 0x6d00000018067fae */ /* 0x0003e2000e921844 */
[----:B--2---:R-:W-:-:S05]  /*a400*/  IMAD.WIDE R20, R19, 0x4, R20 ;  /* 0x0000000413147825 */ /* 0x004fca00078e0214 */
[----:B------:R2:W-:Y:S04]  /*a410*/  STL.64 [R1+0x608], R20 ;  /* 0x0006081401007387 */ /* 0x0005e80000100a00 */
[----:B------:R2:W-:Y:S01]  /*a420*/  LDGSTS.E [R6+0x6f000], [R20.64], !P0 ;  /* 0x6f00000014067fae */ /* 0x0005e2000c121844 */
[----:B---3--:R-:W-:-:S05]  /*a430*/  IMAD.WIDE R14, R19, 0x4, R14 ;  /* 0x00000004130e7825 */ /* 0x008fca00078e020e */
[----:B------:R-:W-:Y:S01]  /*a440*/  STL.64 [R1+0x628], R14 ;  /* 0x0006280e01007387 */ /* 0x000fe20000100a00 */
[----:B------:R-:W-:-:S03]  /*a450*/  IMAD.WIDE R8, R19, 0x4, R8 ;  /* 0x0000000413087825 */ /* 0x000fc600078e0208 */
[----:B------:R3:W-:Y:S04]  /*a460*/  LDGSTS.E [R6+0x71000], [R14.64], !P1 ;  /* 0x710000000e067fae */ /* 0x0007e8000c921844 */
[----:B--2---:R-:W2:Y:S04]  /*a470*/  LDL.LU.64 R20, [R1+0x290] ;  /* 0x0002900001147983 */ /* 0x004ea80000300a00 */
[----:B------:R1:W-:Y:S04]  /*a480*/  STL.64 [R1+0x648], R8 ;  /* 0x0006480801007387 */ /* 0x0003e80000100a00 */
[----:B------:R1:W-:Y:S01]  /*a490*/  LDGSTS.E [R6+0x73000], [R8.64], !P6 ;  /* 0x7300000008067fae */ /* 0x0003e2000f121844 */
[----:B----4-:R-:W-:-:S05]  /*a4a0*/  IMAD.WIDE R12, R19, 0x4, R12 ;  /* 0x00000004130c7825 */ /* 0x010fca00078e020c */
[----:B------:R-:W-:Y:S04]  /*a4b0*/  STL.64 [R1+0x668], R12 ;  /* 0x0006680c01007387 */ /* 0x000fe80000100a00 */
[----:B-1----:R-:W4:Y:S04]  /*a4c0*/  LDL.LU.64 R24, [R1+0x250] ;  /* 0x0002500001187983 */ /* 0x002f280000300a00 */
[----:B------:R1:W-:Y:S01]  /*a4d0*/  LDGSTS.E [R6+0x75000], [R12.64], !P2 ;  /* 0x750000000c067fae */ /* 0x0003e2000d121844 */
[----:B------:R-:W-:-:S04]  /*a4e0*/  IMAD.WIDE R8, R19, 0x4, R4 ;  /* 0x0000000413087825 */ /* 0x000fc800078e0204 */
[C---:B------:R-:W-:Y:S01]  /*a4f0*/  IMAD.WIDE R4, R19.reuse, 0x4, R10 ;  /* 0x0000000413047825 */ /* 0x040fe200078e020a */
[----:B------:R1:W-:Y:S04]  /*a500*/  STL.64 [R1+0x688], R8 ;  /* 0x0006880801007387 */ /* 0x0003e80000100a00 */
[----:B------:R-:W4:Y:S04]  /*a510*/  LDL.LU.64 R10, [R1+0x270] ;  /* 0x00027000010a7983 */ /* 0x000f280000300a00 */
[----:B------:R1:W-:Y:S04]  /*a520*/  LDGSTS.E [R6+0x77000], [R8.64], !P3 ;  /* 0x7700000008067fae */ /* 0x0003e8000d921844 */
[----:B---3--:R-:W3:Y:S04]  /*a530*/  LDL.LU.64 R14, [R1+0x2a8] ;  /* 0x0002a800010e7983 */ /* 0x008ee80000300a00 */
[----:B------:R1:W-:Y:S02]  /*a540*/  STL.64 [R1+0x6a8], R4 ;  /* 0x0006a80401007387 */ /* 0x0003e40000100a00 */
[----:B-1----:R-:W-:-:S05]  /*a550*/  IMAD.WIDE R8, R19, 0x4, R16 ;  /* 0x0000000413087825 */ /* 0x002fca00078e0210 */
[----:B------:R1:W-:Y:S04]  /*a560*/  STL.64 [R1+0x6c8], R8 ;  /* 0x0006c80801007387 */ /* 0x0003e80000100a00 */
[----:B------:R-:W3:Y:S01]  /*a570*/  LDL.LU.64 R12, [R1+0x2b0] ;  /* 0x0002b000010c7983 */ /* 0x000ee20000300a00 */
[C---:B------:R-:W-:Y:S02]  /*a580*/  IADD3 R2, R26.reuse, -0xf3, RZ ;  /* 0xffffff0d1a027810 */ /* 0x040fe40007ffe0ff */
[----:B------:R-:W-:Y:S02]  /*a590*/  IADD3 R3, R26, -0xf7, RZ ;  /* 0xffffff091a037810 */ /* 0x000fe40007ffe0ff */
[----:B------:R-:W-:Y:S02]  /*a5a0*/  ISETP.GE.U32.AND P4, PT, R2, 0x7ffffe8e, PT ;  /* 0x7ffffe8e0200780c */ /* 0x000fe40003f86070 */
[----:B------:R-:W-:-:S02]  /*a5b0*/  IADD3 R2, R26, -0xfb, RZ ;  /* 0xffffff051a027810 */ /* 0x000fc40007ffe0ff */
[----:B------:R-:W-:Y:S02]  /*a5c0*/  ISETP.GE.U32.AND P5, PT, R3, 0x7ffffe8a, PT ;  /* 0x7ffffe8a0300780c */ /* 0x000fe40003fa6070 */
[----:B------:R-:W-:Y:S02]  /*a5d0*/  ISETP.GE.U32.AND P0, PT, R2, 0x7ffffe86, PT ;  /* 0x7ffffe860200780c */ /* 0x000fe40003f06070 */
[C---:B------:R-:W-:Y:S02]  /*a5e0*/  IADD3 R2, R26.reuse, -0xff, RZ ;  /* 0xffffff011a027810 */ /* 0x040fe40007ffe0ff */
[----:B------:R-:W-:Y:S02]  /*a5f0*/  IADD3 R3, R26, -0x84, RZ ;  /* 0xffffff7c1a037810 */ /* 0x000fe40007ffe0ff */
[----:B------:R-:W-:Y:S01]  /*a600*/  ISETP.GE.U32.AND P1, PT, R2, 0x7ffffe82, PT ;  /* 0x7ffffe820200780c */ /* 0x000fe20003f26070 */
[----:B------:R1:W-:Y:S01]  /*a610*/  LDGSTS.E [R6+0x79000], [R4.64], !P4 ;  /* 0x7900000004067fae */ /* 0x0003e2000e121844 */
[----:B------:R-:W-:-:S03]  /*a620*/  ISETP.GE.U32.AND P6, PT, R3, 0x7ffffefd, PT ;  /* 0x7ffffefd0300780c */ /* 0x000fc60003fc6070 */
[----:B------:R1:W-:Y:S01]  /*a630*/  LDGSTS.E [R6+0x7b000], [R8.64], !P5 ;  /* 0x7b00000008067fae */ /* 0x0003e2000e921844 */
[C---:B------:R-:W-:Y:S02]  /*a640*/  IADD3 R3, R26.reuse, -0x88, RZ ;  /* 0xffffff781a037810 */ /* 0x040fe40007ffe0ff */
[----:B------:R-:W-:Y:S01]  /*a650*/  IADD3 R2, R26, -0x8c, RZ ;  /* 0xffffff741a027810 */ /* 0x000fe20007ffe0ff */
[----:B-1----:R-:W-:-:S04]  /*a660*/  IMAD.WIDE R4, R19, 0x4, R22 ;  /* 0x0000000413047825 */ /* 0x002fc800078e0216 */
[----:B------:R-:W-:Y:S01]  /*a670*/  IMAD.WIDE R8, R19, 0x4, R28 ;  /* 0x0000000413087825 */ /* 0x000fe200078e021c */
[----:B------:R1:W-:Y:S01]  /*a680*/  LDGSTS.E [R6+0x7d000], [R4.64], !P0 ;  /* 0x7d00000004067fae */ /* 0x0003e2000c121844 */
[----:B------:R-:W-:-:S03]  /*a690*/  ISETP.GE.U32.AND P2, PT, R3, 0x7ffffef9, PT ;  /* 0x7ffffef90300780c */ /* 0x000fc60003f46070 */
[----:B------:R1:W-:Y:S01]  /*a6a0*/  LDGSTS.E [R6+0x7f000], [R8.64], !P1 ;  /* 0x7f00000008067fae */ /* 0x0003e2000c921844 */
[----:B------:R-:W-:Y:S01]  /*a6b0*/  ISETP.GE.U32.AND P3, PT, R2, 0x7ffffef5, PT ;  /* 0x7ffffef50200780c */ /* 0x000fe20003f66070 */
[----:B------:R-:W-:Y:S02]  /*a6c0*/  IMAD.MOV.U32 R27, RZ, RZ, c[0x0][0x188] ;  /* 0x00006200ff1b7624 */ /* 0x000fe400078e00ff */
[----:B------:R1:W-:Y:S04]  /*a6d0*/  STL.64 [R1+0x6e8], R4 ;  /* 0x0006e80401007387 */ /* 0x0003e80000100a00 */
[----:B------:R1:W-:Y:S02]  /*a6e0*/  STL.64 [R1+0x708], R8 ;  /* 0x0007080801007387 */ /* 0x0003e40000100a00 */
[----:B-1----:R-:W-:-:S02]  /*a6f0*/  LOP3.LUT R6, R7, 0x60, RZ, 0x3c, !PT ;  /* 0x0000006007067812 */ /* 0x002fc400078e3cff */
[----:B------:R-:W3:Y:S04]  /*a700*/  LDL.LU.64 R4, [R1+0x2b8] ;  /* 0x0002b80001047983 */ /* 0x000ee80000300a00 */
[----:B------:R-:W3:Y:S01]  /*a710*/  LDL.LU.64 R8, [R1+0x2c0] ;  /* 0x0002c00001087983 */ /* 0x000ee20000300a00 */
[----:B--2---:R-:W-:-:S05]  /*a720*/  IMAD.WIDE R20, R19, 0x4, R20 ;  /* 0x0000000413147825 */ /* 0x004fca00078e0214 */
[----:B------:R1:W-:Y:S04]  /*a730*/  LDGSTS.E [R6+0x41800], [R20.64], !P6 ;  /* 0x4180000014067fae */ /* 0x0003e8000f121844 */
[----:B------:R1:W-:Y:S04]  /*a740*/  STL.64 [R1+0x950], R20 ;  /* 0x0009501401007387 */ /* 0x0003e80000100a00 */
[----:B------:R-:W2:Y:S01]  /*a750*/  LDL.LU.64 R22, [R1+0x388] ;  /* 0x0003880001167983 */ /* 0x000ea20000300a00 */
[----:B-1----:R-:W-:-:S04]  /*a760*/  IMAD.SHL.U32 R21, R27, 0x80, RZ ;  /* 0x000000801b157824 */ /* 0x002fc800078e00ff */
[----:B----4-:R-:W-:-:S04]  /*a770*/  IMAD.WIDE R16, R21, 0x4, R24 ;  /* 0x0000000415107825 */ /* 0x010fc800078e0218 */
[----:B------:R-:W-:-:S05]  /*a780*/  IMAD.WIDE R18, R19, 0x4, R10 ;  /* 0x0000000413127825 */ /* 0x000fca00078e020a */
[----:B------:R-:W-:Y:S04]  /*a790*/  STL.64 [R1+0x958], R18 ;  /* 0x0009581201007387 */ /* 0x000fe80000100a00 */
[----:B------:R1:W-:Y:S01]  /*a7a0*/  LDGSTS.E [R6+0x43800], [R18.64], !P2 ;  /* 0x4380000012067fae */ /* 0x0003e2000d121844 */
[----:B---3--:R-:W-:-:S03]  /*a7b0*/  IMAD.WIDE R14, R21, 0x4, R14 ;  /* 0x00000004150e7825 */ /* 0x008fc600078e020e */
[----:B------:R-:W3:Y:S04]  /*a7c0*/  LDL.LU.64 R28, [R1+0x380] ;  /* 0x00038000011c7983 */ /* 0x000ee80000300a00 */
[----:B------:R4:W-:Y:S04]  /*a7d0*/  LDGSTS.E [R6+0x45800], [R16.64], !P3 ;  /* 0x4580000010067fae */ /* 0x0009e8000d921844 */
[----:B------:R4:W-:Y:S01]  /*a7e0*/  STL.64 [R1+0x960], R16 ;  /* 0x0009601001007387 */ /* 0x0009e20000100a00 */
[----:B------:R-:W-:-:S03]  /*a7f0*/  IMAD.WIDE R12, R21, 0x4, R12 ;  /* 0x00000004150c7825 */ /* 0x000fc600078e020c */
[----:B----4-:R-:W4:Y:S04]  /*a800*/  LDL.LU.64 R16, [R1+0x2c8] ;  /* 0x0002c80001107983 */ /* 0x010f280000300a00 */
[----:B------:R-:W4:Y:S04]  /*a810*/  LDL.LU.64 R24, [R1+0x378] ;  /* 0x0003780001187983 */ /* 0x000f280000300a00 */
[----:B------:R-:W-:Y:S04]  /*a820*/  STL.64 [R1+0x968], R14 ;  /* 0x0009680e01007387 */ /* 0x000fe80000100a00 */
[----:B------:R-:W-:Y:S04]  /*a830*/  STL.64 [R1+0x970], R12 ;  /* 0x0009700c01007387 */ /* 0x000fe80000100a00 */
[----:B-1----:R-:W4:Y:S01]  /*a840*/  LDL.LU.64 R18, [R1+0x370] ;  /* 0x0003700001127983 */ /* 0x002f220000300a00 */
        /* <DEDUP_REMOVED lines=14> */
[----:B------:R-:W-:-:S02]  /*a930*/  IADD3 R3, R26, -0xa8, RZ ;  /* 0xffffff581a037810 */ /* 0x000fc40007ffe0ff */
[----:B------:R-:W-:Y:S02]  /*a940*/  IADD3 R2, R26, -0xac, RZ ;  /* 0xffffff541a027810 */ /* 0x000fe40007ffe0ff */
[----:B------:R-:W-:Y:S01]  /*a950*/  ISETP.GE.U32.AND P3, PT, R3, 0x7ffffed9, PT ;  /* 0x7ffffed90300780c */ /* 0x000fe20003f66070 */
[C---:B------:R-:W-:Y:S01]  /*a960*/  IMAD.WIDE R10, R21.reuse, 0x4, R4 ;  /* 0x00000004150a7825 */ /* 0x040fe200078e0204 */
[----:B------:R-:W-:Y:S02]  /*a970*/  ISETP.GE.U32.AND P4, PT, R2, 0x7ffffed5, PT ;  /* 0x7ffffed50200780c */ /* 0x000fe40003f86070 */
[C---:B------:R-:W-:Y:S01]  /*a980*/  IADD3 R3, R26.reuse, -0xb0, RZ ;  /* 0xffffff501a037810 */ /* 0x040fe20007ffe0ff */
[----:B------:R-:W-:Y:S01]  /*a990*/  IMAD.WIDE R8, R21, 0x4, R8 ;  /* 0x0000000415087825 */ /* 0x000fe200078e0208 */
[----:B------:R-:W-:Y:S01]  /*a9a0*/  IADD3 R2, R26, -0xb4, RZ ;  /* 0xffffff4c1a027810 */ /* 0x000fe20007ffe0ff */
[----:B------:R1:W-:Y:S01]  /*a9b0*/  LDGSTS.E [R6+0x4b800], [R10.64], !P0 ;  /* 0x4b8000000a067fae */ /* 0x0003e2000c121844 */
[----:B------:R-:W-:-:S03]  /*a9c0*/  ISETP.GE.U32.AND P5, PT, R3, 0x7ffffed1, PT ;  /* 0x7ffffed10300780c */ /* 0x000fc60003fa6070 */
[----:B------:R1:W-:Y:S01]  /*a9d0*/  STL.64 [R1+0x978], R10 ;  /* 0x0009780a01007387 */ /* 0x0003e20000100a00 */
[----:B------:R-:W-:-:S03]  /*a9e0*/  ISETP.GE.U32.AND P0, PT, R2, 0x7ffffecd, PT ;  /* 0x7ffffecd0200780c */ /* 0x000fc60003f06070 */
[----:B------:R2:W-:Y:S04]  /*a9f0*/  LDGSTS.E [R6+0x4d800], [R8.64], !P1 ;  /* 0x4d80000008067fae */ /* 0x0005e8000c921844 */
[----:B-1----:R-:W4:Y:S04]  /*aa00*/  LDL.LU.64 R10, [R1+0x368] ;  /* 0x00036800010a7983 */ /* 0x002f280000300a00 */
[----:B------:R-:W4:Y:S04]  /*aa10*/  LDL.LU.64 R12, [R1+0x360] ;  /* 0x00036000010c7983 */ /* 0x000f280000300a00 */
[----:B------:R1:W-:Y:S01]  /*aa20*/  STL.64 [R1+0x980], R8 ;  /* 0x0009800801007387 */ /* 0x0003e20000100a00 */
[----:B--2---:R-:W-:-:S04]  /*aa30*/  IMAD.WIDE R22, R21, 0x4, R22 ;  /* 0x0000000415167825 */ /* 0x004fc800078e0216 */
[----:B---3--:R-:W-:-:S04]  /*aa40*/  IMAD.WIDE R28, R21, 0x4, R28 ;  /* 0x00000004151c7825 */ /* 0x008fc800078e021c */
[C---:B----4-:R-:W-:Y:S02]  /*aa50*/  IMAD.WIDE R2, R21.reuse, 0x4, R16 ;  /* 0x0000000415027825 */ /* 0x050fe400078e0210 */
[----:B------:R-:W2:Y:S02]  /*aa60*/  LDL.LU.64 R16, [R1+0x358] ;  /* 0x0003580001107983 */ /* 0x000ea40000300a00 */
[C---:B-1----:R-:W-:Y:S02]  /*aa70*/  IMAD.WIDE R8, R21.reuse, 0x4, R24 ;  /* 0x0000000415087825 */ /* 0x042fe400078e0218 */
[----:B------:R1:W-:Y:S04]  /*aa80*/  STL.64 [R1+0x988], R2 ;  /* 0x0009880201007387 */ /* 0x0003e80000100a00 */
[----:B------:R-:W3:Y:S04]  /*aa90*/  LDL.LU.64 R14, [R1+0x350] ;  /* 0x00035000010e7983 */ /* 0x000ee80000300a00 */
[----:B------:R-:W-:Y:S01]  /*aaa0*/  STL.64 [R1+0x990], R22 ;  /* 0x0009901601007387 */ /* 0x000fe20000100a00 */
[----:B------:R-:W-:-:S03]  /*aab0*/  IMAD.WIDE R18, R21, 0x4, R18 ;  /* 0x0000000415127825 */ /* 0x000fc600078e0212 */
[----:B------:R-:W4:Y:S04]  /*aac0*/  LDL.LU.64 R24, [R1+0x348] ;  /* 0x0003480001187983 */ /* 0x000f280000300a00 */
[----:B------:R1:W-:Y:S04]  /*aad0*/  LDGSTS.E [R6+0x4f800], [R2.64], !P6 ;  /* 0x4f80000002067fae */ /* 0x0003e8000f121844 */
[----:B------:R-:W-:Y:S04]  /*aae0*/  STL.64 [R1+0x998], R28 ;  /* 0x0009981c01007387 */ /* 0x000fe80000100a00 */
[----:B------:R3:W-:Y:S04]  /*aaf0*/  LDGSTS.E [R6+0x51800], [R22.64], !P2 ;  /* 0x5180000016067fae */ /* 0x0007e8000d121844 */
[----:B------:R1:W-:Y:S04]  /*ab00*/  STL.64 [R1+0x10], R8 ;  /* 0x0000100801007387 */ /* 0x0003e80000100a00 */
[----:B------:R2:W-:Y:S04]  /*ab10*/  LDGSTS.E [R6+0x53800], [R28.64], !P3 ;  /* 0x538000001c067fae */ /* 0x0005e8000d921844 */
[----:B-1----:R-:W4:Y:S04]  /*ab20*/  LDL.LU.64 R2, [R1+0x340] ;  /* 0x0003400001027983 */ /* 0x002f280000300a00 */
[----:B------:R1:W-:Y:S04]  /*ab30*/  LDGSTS.E [R6+0x55800], [R8.64], !P4 ;  /* 0x5580000008067fae */ /* 0x0003e8000e121844 */
[----:B------:R1:W-:Y:S04]  /*ab40*/  STL.64 [R1+0x28], R18 ;  /* 0x0000281201007387 */ /* 0x0003e80000100a00 */
[----:B------:R1:W-:Y:S04]  /*ab50*/  LDGSTS.E [R6+0x57800], [R18.64], !P5 ;  /* 0x5780000012067fae */ /* 0x0003e8000e921844 */
[----:B-1----:R-:W4:Y:S04]  /*ab60*/  LDL.LU.64 R8, [R1+0x338] ;  /* 0x0003380001087983 */ /* 0x002f280000300a00 */
[----:B------:R-:W4:Y:S01]  /*ab70*/  LDL.LU.64 R18, [R1+0x330] ;  /* 0x0003300001127983 */ /* 0x000f220000300a00 */
[----:B------:R-:W-:-:S02]  /*ab80*/  IADD3 R5, R26, -0xb8, RZ ;  /* 0xffffff481a057810 */ /* 0x000fc40007ffe0ff */
[C---:B------:R-:W-:Y:S02]  /*ab90*/  IADD3 R4, R26.reuse, -0xbc, RZ ;  /* 0xffffff441a047810 */ /* 0x040fe40007ffe0ff */
[----:B------:R-:W-:Y:S02]  /*aba0*/  ISETP.GE.U32.AND P1, PT, R5, 0x7ffffec9, PT ;  /* 0x7ffffec90500780c */ /* 0x000fe40003f26070 */
[----:B------:R-:W-:Y:S02]  /*abb0*/  IADD3 R5, R26, -0xc0, RZ ;  /* 0xffffff401a057810 */ /* 0x000fe40007ffe0ff */
[----:B------:R-:W-:Y:S01]  /*abc0*/  ISETP.GE.U32.AND P6, PT, R4, 0x7ffffec5, PT ;  /* 0x7ffffec50400780c */ /* 0x000fe20003fc6070 */
[----:B------:R-:W-:Y:S01]  /*abd0*/  IMAD.WIDE R10, R21, 0x4, R10 ;  /* 0x00000004150a7825 */ /* 0x000fe200078e020a */
[C---:B------:R-:W-:Y:S02]  /*abe0*/  IADD3 R4, R26.reuse, -0xc4, RZ ;  /* 0xffffff3c1a047810 */ /* 0x040fe40007ffe0ff */
[----:B------:R-:W-:Y:S01]  /*abf0*/  ISETP.GE.U32.AND P2, PT, R5, 0x7ffffec1, PT ;  /* 0x7ffffec10500780c */ /* 0x000fe20003f46070 */
[----:B------:R-:W-:Y:S01]  /*ac00*/  IMAD.WIDE R12, R21, 0x4, R12 ;  /* 0x00000004150c7825 */ /* 0x000fe200078e020c */
[----:B------:R-:W-:Y:S01]  /*ac10*/  IADD3 R5, R26, -0xc8, RZ ;  /* 0xffffff381a057810 */ /* 0x000fe20007ffe0ff */
[----:B------:R1:W-:Y:S01]  /*ac20*/  STL.64 [R1+0x40], R10 ;  /* 0x0000400a01007387 */ /* 0x0003e20000100a00 */
[----:B------:R-:W-:-:S02]  /*ac30*/  ISETP.GE.U32.AND P3, PT, R4, 0x7ffffebd, PT ;  /* 0x7ffffebd0400780c */ /* 0x000fc40003f66070 */
[----:B------:R-:W-:Y:S01]  /*ac40*/  ISETP.GE.U32.AND P4, PT, R5, 0x7ffffeb9, PT ;  /* 0x7ffffeb90500780c */ /* 0x000fe20003f86070 */
[----:B------:R1:W-:Y:S04]  /*ac50*/  LDGSTS.E [R6+0x59800], [R10.64], !P0 ;  /* 0x598000000a067fae */ /* 0x0003e8000c121844 */
[----:B------:R1:W-:Y:S04]  /*ac60*/  LDGSTS.E [R6+0x5b800], [R12.64], !P1 ;  /* 0x5b8000000c067fae */ /* 0x0003e8000c921844 */
[----:B-1----:R-:W4:Y:S04]  /*ac70*/  LDL.LU.64 R10, [R1+0x328] ;  /* 0x00032800010a7983 */ /* 0x002f280000300a00 */
[----:B------:R1:W-:Y:S04]  /*ac80*/  STL.64 [R1+0x58], R12 ;  /* 0x0000580c01007387 */ /* 0x0003e80000100a00 */
[----:B-1----:R-:W4:Y:S01]  /*ac90*/  LDL.LU.64 R12, [R1+0x320] ;  /* 0x00032000010c7983 */ /* 0x002f220000300a00 */
[----:B--2---:R-:W-:-:S05]  /*aca0*/  IMAD.WIDE R16, R21, 0x4, R16 ;  /* 0x0000000415107825 */ /* 0x004fca00078e0210 */
[----:B------:R4:W-:Y:S01]  /*acb0*/  STL.64 [R1+0x130], R16 ;  /* 0x0001301001007387 */ /* 0x0009e20000100a00 */
[----:B---3--:R-:W-:-:S03]  /*acc0*/  IMAD.WIDE R22, R21, 0x4, R14 ;  /* 0x0000000415167825 */ /* 0x008fc600078e020e */
[----:B------:R4:W-:Y:S04]  /*acd0*/  LDGSTS.E [R6+0x5d800], [R16.64], !P6 ;  /* 0x5d80000010067fae */ /* 0x0009e8000f121844 */
[----:B------:R-:W2:Y:S04]  /*ace0*/  LDL.LU.64 R14, [R1+0x318] ;  /* 0x00031800010e7983 */ /* 0x000ea80000300a00 */
[----:B------:R-:W-:Y:S01]  /*acf0*/  STL.64 [R1+0x190], R22 ;  /* 0x0001901601007387 */ /* 0x000fe20000100a00 */
[----:B----4-:R-:W-:-:S03]  /*ad00*/  IMAD.WIDE R16, R21, 0x4, R24 ;  /* 0x0000000415107825 */ /* 0x010fc600078e0218 */
[----:B------:R1:W-:Y:S04]  /*ad10*/  LDGSTS.E [R6+0x5f800], [R22.64], !P2 ;  /* 0x5f80000016067fae */ /* 0x0003e8000d121844 */
[----:B------:R-:W3:Y:S04]  /*ad20*/  LDL.LU.64 R24, [R1+0x310] ;  /* 0x0003100001187983 */ /* 0x000ee80000300a00 */
[----:B------:R4:W-:Y:S04]  /*ad30*/  STL.64 [R1+0x1b0], R16 ;  /* 0x0001b01001007387 */ /* 0x0009e80000100a00 */
[----:B------:R4:W-:Y:S01]  /*ad40*/  LDGSTS.E [R6+0x61800], [R16.64], !P3 ;  /* 0x6180000010067fae */ /* 0x0009e2000d921844 */
[----:B------:R-:W-:-:S05]  /*ad50*/  IMAD.WIDE R2, R21, 0x4, R2 ;  /* 0x0000000415027825 */ /* 0x000fca00078e0202 */
[----:B------:R1:W-:Y:S04]  /*ad60*/  LDGSTS.E [R6+0x63800], [R2.64], !P4 ;  /* 0x6380000002067fae */ /* 0x0003e8000e121844 */
[----:B----4-:R-:W4:Y:S01]  /*ad70*/  LDL.LU.64 R16, [R1+0x308] ;  /* 0x0003080001107983 */ /* 0x010f220000300a00 */
[----:B------:R-:W-:-:S03]  /*ad80*/  IMAD.WIDE R8, R21, 0x4, R8 ;  /* 0x0000000415087825 */ /* 0x000fc600078e0208 */
[----:B------:R1:W-:Y:S04]  /*ad90*/  STL.64 [R1+0x218], R2 ;  /* 0x0002180201007387 */ /* 0x0003e80000100a00 */
[----:B------:R1:W-:Y:S02]  /*ada0*/  STL.64 [R1+0x238], R8 ;  /* 0x0002380801007387 */ /* 0x0003e40000100a00 */
[----:B-1----:R-:W-:Y:S02]  /*adb0*/  IMAD.WIDE R2, R21, 0x4, R18 ;  /* 0x0000000415027825 */ /* 0x002fe400078e0212 */
[----:B------:R-:W4:Y:S01]  /*adc0*/  LDL.LU.64 R18, [R1+0x300] ;  /* 0x0003000001127983 */ /* 0x000f220000300a00 */
[C---:B------:R-:W-:Y:S02]  /*add0*/  IADD3 R4, R26.reuse, -0xcc, RZ ;  /* 0xffffff341a047810 */ /* 0x040fe40007ffe0ff */
[----:B------:R-:W-:-:S02]  /*ade0*/  IADD3 R5, R26, -0xd0, RZ ;  /* 0xffffff301a057810 */ /* 0x000fc40007ffe0ff */
[----:B------:R-:W-:Y:S02]  /*adf0*/  ISETP.GE.U32.AND P5, PT, R4, 0x7ffffeb5, PT ;  /* 0x7ffffeb50400780c */ /* 0x000fe40003fa6070 */
[C---:B------:R-:W-:Y:S02]  /*ae00*/  IADD3 R4, R26.reuse, -0xd4, RZ ;  /* 0xffffff2c1a047810 */ /* 0x040fe40007ffe0ff */
[----:B------:R-:W-:Y:S02]  /*ae10*/  ISETP.GE.U32.AND P0, PT, R5, 0x7ffffeb1, PT ;  /* 0x7ffffeb10500780c */ /* 0x000fe40003f06070 */
[----:B------:R-:W-:Y:S02]  /*ae20*/  IADD3 R5, R26, -0xd8, RZ ;  /* 0xffffff281a057810 */ /* 0x000fe40007ffe0ff */
[----:B------:R-:W-:Y:S02]  /*ae30*/  ISETP.GE.U32.AND P1, PT, R4, 0x7ffffead, PT ;  /* 0x7ffffead0400780c */ /* 0x000fe40003f26070 */
[----:B------:R-:W-:-:S02]  /*ae40*/  IADD3 R4, R26, -0xdc, RZ ;  /* 0xffffff241a047810 */ /* 0x000fc40007ffe0ff */
[----:B------:R-:W-:Y:S01]  /*ae50*/  ISETP.GE.U32.AND P6, PT, R5, 0x7ffffea9, PT ;  /* 0x7ffffea90500780c */ /* 0x000fe20003fc6070 */
[----:B------:R1:W-:Y:S01]  /*ae60*/  LDGSTS.E [R6+0x65800], [R8.64], !P5 ;  /* 0x6580000008067fae */ /* 0x0003e2000e921844 */
[----:B------:R-:W-:Y:S02]  /*ae70*/  IADD3 R5, R26, -0xe0, RZ ;  /* 0xffffff201a057810 */ /* 0x000fe40007ffe0ff */
[----:B------:R-:W-:Y:S01]  /*ae80*/  ISETP.GE.U32.AND P2, PT, R4, 0x7ffffea5, PT ;  /* 0x7ffffea50400780c */ /* 0x000fe20003f46070 */
[----:B------:R1:W-:Y:S01]  /*ae90*/  STL.64 [R1+0x250], R2 ;  /* 0x0002500201007387 */ /* 0x0003e20000100a00 */
[----:B------:R-:W-:Y:S02]  /*aea0*/  ISETP.GE.U32.AND P3, PT, R5, 0x7ffffea1, PT ;  /* 0x7ffffea10500780c */ /* 0x000fe40003f66070 */
[C---:B------:R-:W-:Y:S01]  /*aeb0*/  IADD3 R4, R26.reuse, -0xe4, RZ ;  /* 0xffffff1c1a047810 */ /* 0x040fe20007ffe0ff */
[----:B------:R1:W-:Y:S01]  /*aec0*/  LDGSTS.E [R6+0x67800], [R2.64], !P0 ;  /* 0x6780000002067fae */ /* 0x0003e2000c121844 */
[----:B------:R-:W-:Y:S01]  /*aed0*/  IADD3 R5, R26, -0xe8, RZ ;  /* 0xffffff181a057810 */ /* 0x000fe20007ffe0ff */
[----:B-1----:R-:W-:Y:S01]  /*aee0*/  IMAD.WIDE R8, R21, 0x4, R10 ;  /* 0x0000000415087825 */ /* 0x002fe200078e020a */
[----:B------:R-:W-:-:S02]  /*aef0*/  ISETP.GE.U32.AND P4, PT, R4, 0x7ffffe9d, PT ;  /* 0x7ffffe9d0400780c */ /* 0x000fc40003f86070 */
[----:B------:R-:W-:Y:S02]  /*af00*/  ISETP.GE.U32.AND P5, PT, R5, 0x7ffffe99, PT ;  /* 0x7ffffe990500780c */ /* 0x000fe40003fa6070 */
[----:B------:R1:W-:Y:S04]  /*af10*/  STL.64 [R1+0x270], R8 ;  /* 0x0002700801007387 */ /* 0x0003e80000100a00 */
[----:B------:R1:W-:Y:S01]  /*af20*/  LDGSTS.E [R6+0x69800], [R8.64], !P1 ;  /* 0x6980000008067fae */ /* 0x0003e2000c921844 */
[----:B------:R-:W-:-:S05]  /*af30*/  IMAD.WIDE R2, R21, 0x4, R12 ;  /* 0x0000000415027825 */ /* 0x000fca00078e020c */
[----:B------:R1:W-:Y:S04]  /*af40*/  STL.64 [R1+0x290], R2 ;  /* 0x0002900201007387 */ /* 0x0003e80000100a00 */
[----:B------:R1:W-:Y:S01]  /*af50*/  LDGSTS.E [R6+0x6b800], [R2.64], !P6 ;  /* 0x6b80000002067fae */ /* 0x0003e2000f121844 */
[----:B--2---:R-:W-:-:S05]  /*af60*/  IMAD.WIDE R10, R21, 0x4, R14 ;  /* 0x00000004150a7825 */ /* 0x004fca00078e020e */
[----:B------:R4:W-:Y:S04]  /*af70*/  STL.64 [R1+0x350], R10 ;  /* 0x0003500a01007387 */ /* 0x0009e80000100a00 */
[----:B------:R-:W2:Y:S01]  /*af80*/  LDL.LU.64 R28, [R1+0x490] ;  /* 0x00049000011c7983 */ /* 0x000ea20000300a00 */
[----:B---3--:R-:W-:-:S03]  /*af90*/  IMAD.WIDE R12, R21, 0x4, R24 ;  /* 0x00000004150c7825 */ /* 0x008fc600078e0218 */
[----:B-1----:R-:W3:Y:S04]  /*afa0*/  LDL.LU.64 R8, [R1+0x478] ;  /* 0x0004780001087983 */ /* 0x002ee80000300a00 */
[----:B------:R4:W-:Y:S04]  /*afb0*/  LDGSTS.E [R6+0x6d800], [R10.64], !P2 ;  /* 0x6d8000000a067fae */ /* 0x0009e8000d121844 */
[----:B------:R-:W2:Y:S04]  /*afc0*/  LDL.LU.64 R2, [R1+0x470] ;  /* 0x0004700001027983 */ /* 0x000ea80000300a00 */
[----:B------:R1:W-:Y:S04]  /*afd0*/  STL.64 [R1+0x358], R12 ;  /* 0x0003580c01007387 */ /* 0x0003e80000100a00 */
[----:B------:R-:W2:Y:S04]  /*afe0*/  LDL.LU.64 R24, [R1+0x2f8] ;  /* 0x0002f80001187983 */ /* 0x000ea80000300a00 */
[----:B------:R1:W-:Y:S01]  /*aff0*/  LDGSTS.E [R6+0x6f800], [R12.64], !P3 ;  /* 0x6f8000000c067fae */ /* 0x0003e2000d921844 */
[----:B----4-:R-:W-:-:S03]  /*b000*/  IMAD.WIDE R10, R21, 0x4, R16 ;  /* 0x00000004150a7825 */ /* 0x010fc600078e0210 */
[----:B------:R-:W4:Y:S04]  /*b010*/  LDL.LU.64 R22, [R1+0x2f0] ;  /* 0x0002f00001167983 */ /* 0x000f280000300a00 */
[----:B------:R-:W2:Y:S04]  /*b020*/  LDL.LU.64 R16, [R1+0x2e8] ;  /* 0x0002e80001107983 */ /* 0x000ea80000300a00 */
[----:B------:R-:W-:Y:S04]  /*b030*/  STL.64 [R1+0x360], R10 ;  /* 0x0003600a01007387 */ /* 0x000fe80000100a00 */
[----:B------:R1:W-:Y:S02]  /*b040*/  LDGSTS.E [R6+0x71800], [R10.64], !P4 ;  /* 0x718000000a067fae */ /* 0x0003e4000e121844 */
[----:B-1----:R-:W-:-:S02]  /*b050*/  IMAD.WIDE R12, R21, 0x4, R18 ;  /* 0x00000004150c7825 */ /* 0x002fc400078e0212 */
[----:B------:R-:W2:Y:S04]  /*b060*/  LDL.LU.64 R18, [R1+0x2d8] ;  /* 0x0002d80001127983 */ /* 0x000ea80000300a00 */
[----:B------:R-:W2:Y:S04]  /*b070*/  LDL.LU.64 R14, [R1+0x2d0] ;  /* 0x0002d000010e7983 */ /* 0x000ea80000300a00 */
[----:B------:R1:W-:Y:S04]  /*b080*/  STL.64 [R1+0x368], R12 ;  /* 0x0003680c01007387 */ /* 0x0003e80000100a00 */
[----:B------:R1:W-:Y:S04]  /*b090*/  LDGSTS.E [R6+0x73800], [R12.64], !P5 ;  /* 0x738000000c067fae */ /* 0x0003e8000e921844 */
[----:B-1----:R-:W2:Y:S04]  /*b0a0*/  LDL.LU.64 R12, [R1+0x460] ;  /* 0x00046000010c7983 */ /* 0x002ea80000300a00 */
[----:B------:R-:W1:Y:S01]  /*b0b0*/  S2R R27, SR_TID.X ;  /* 0x00000000001b7919 */ /* 0x000e620000002100 */
        /* <DEDUP_REMOVED lines=8> */
[----:B-1----:R-:W-:-:S04]  /*b140*/  LOP3.LUT R27, R27, 0x180, RZ, 0xc0, !PT ;  /* 0x000001801b1b7812 */ /* 0x002fc800078ec0ff */
[----:B------:R-:W-:Y:S02]  /*b150*/  SHF.R.U32.HI R27, RZ, 0x3, R27 ;  /* 0x00000003ff1b7819 */ /* 0x000fe4000001161b */
[C---:B------:R-:W-:Y:S02]  /*b160*/  IADD3 R4, R26.reuse, -0xfc, RZ ;  /* 0xffffff041a047810 */ /* 0x040fe40007ffe0ff */
[----:B------:R-:W-:Y:S02]  /*b170*/  IADD3 R5, R26, -0x100, RZ ;  /* 0xffffff001a057810 */ /* 0x000fe40007ffe0ff */
[----:B------:R-:W-:Y:S01]  /*b180*/  LOP3.LUT R11, R7, R27, RZ, 0x3c, !PT ;  /* 0x0000001b070b7212 */ /* 0x000fe200078e3cff */
[----:B--2---:R1:W-:Y:S04]  /*b190*/  STL.64 [R1+0x9a0], R12 ;  /* 0x0009a00c01007387 */ /* 0x0043e80000100a00 */
[----:B-1----:R-:W2:Y:S04]  /*b1a0*/  LDL.LU.64 R12, [R1+0x2e0] ;  /* 0x0002e000010c7983 */ /* 0x002ea80000300a00 */
[----:B------:R-:W2:Y:S01]  /*b1b0*/  LDL.LU.64 R26, [R1+0x450] ;  /* 0x00045000011a7983 */ /* 0x000ea20000300a00 */
[----:B------:R-:W-:Y:S01]  /*b1c0*/  ISETP.GE.U32.AND P3, PT, R4, 0x7ffffe85, PT ;  /* 0x7ffffe850400780c */ /* 0x000fe20003f66070 */
[----:B------:R-:W-:-:S04]  /*b1d0*/  IMAD.MOV.U32 R4, RZ, RZ, c[0x0][0x18c] ;  /* 0x00006300ff047624 */ /* 0x000fc800078e00ff */
[----:B------:R-:W-:Y:S01]  /*b1e0*/  IMAD.SHL.U32 R7, R4, 0x80, RZ ;  /* 0x0000008004077824 */ /* 0x000fe200078e00ff */
[----:B------:R-:W-:Y:S02]  /*b1f0*/  ISETP.NE.U32.AND P4, PT, R0, RZ, PT ;  /* 0x000000ff0000720c */ /* 0x000fe40003f85070 */
[----:B------:R-:W-:Y:S01]  /*b200*/  ISETP.GE.U32.AND P5, PT, R5, 0x7ffffe81, PT ;  /* 0x7ffffe810500780c */ /* 0x000fe20003fa6070 */
[----:B------:R-:W-:Y:S01]  /*b210*/  IMAD.WIDE R28, R7, 0x4, R28 ;  /* 0x00000004071c7825 */ /* 0x000fe200078e021c */
[C---:B------:R-:W-:Y:S02]  /*b220*/  IADD3 R0, R11.reuse, 0x100000, RZ ;  /* 0x001000000b007810 */ /* 0x040fe40007ffe0ff */
[----:B------:R-:W-:Y:S01]  /*b230*/  IADD3 R5, R11, 0x100000, RZ ;  /* 0x001000000b057810 */ /* 0x000fe20007ffe0ff */
[----:B---3--:R-:W-:Y:S01]  /*b240*/  IMAD.WIDE R8, R7, 0x4, R8 ;  /* 0x0000000407087825 */ /* 0x008fe200078e0208 */
[----:B------:R-:W-:-:S03]  /*b250*/  IADD3 R4, R11, 0x100000, RZ ;  /* 0x001000000b047810 */ /* 0x000fc60007ffe0ff */
[----:B------:R-:W-:-:S04]  /*b260*/  IMAD.WIDE R2, R7, 0x4, R2 ;  /* 0x0000000407027825 */ /* 0x000fc800078e0202 */
[----:B------:R-:W-:-:S04]  /*b270*/  IMAD.WIDE R16, R21, 0x4, R16 ;  /* 0x0000000415107825 */ /* 0x000fc800078e0210 */
[----:B------:R-:W-:-:S04]  /*b280*/  IMAD.WIDE R18, R21, 0x4, R18 ;  /* 0x0000000415127825 */ /* 0x000fc800078e0212 */
[C---:B------:R-:W-:Y:S01]  /*b290*/  IMAD.WIDE R14, R21.reuse, 0x4, R14 ;  /* 0x00000004150e7825 */ /* 0x040fe200078e020e */
[----:B--2---:R-:W-:Y:S04]  /*b2a0*/  STL.64 [R1+0x9a8], R26 ;  /* 0x0009a81a01007387 */ /* 0x004fe80000100a00 */
[----:B------:R1:W-:Y:S04]  /*b2b0*/  STL [R1+0x9b0], R11 ;  /* 0x0009b00b01007387 */ /* 0x0003e80000100800 */
[----:B------:R-:W-:Y:S01]  /*b2c0*/  STL.64 [R1+0x718], R28 ;  /* 0x0007181c01007387 */ /* 0x000fe20000100a00 */
[----:B-1----:R-:W-:-:S03]  /*b2d0*/  IMAD.WIDE R10, R21, 0x4, R24 ;  /* 0x00000004150a7825 */ /* 0x002fc600078e0218 */
[----:B------:R-:W2:Y:S01]  /*b2e0*/  LDL.LU.64 R24, [R1+0x440] ;  /* 0x0004400001187983 */ /* 0x000ea20000300a00 */
[----:B----4-:R-:W-:-:S03]  /*b2f0*/  IMAD.WIDE R26, R21, 0x4, R22 ;  /* 0x00000004151a7825 */ /* 0x010fc600078e0216 */
[----:B------:R-:W-:Y:S01]  /*b300*/  STL.64 [R1+0x728], R8 ;  /* 0x0007280801007387 */ /* 0x000fe20000100a00 */
[----:B------:R-:W-:-:S03]  /*b310*/  IMAD.WIDE R12, R21, 0x4, R12 ;  /* 0x00000004150c7825 */ /* 0x000fc600078e020c */
[----:B------:R1:W-:Y:S04]  /*b320*/  STL.64 [R1+0x370], R10 ;  /* 0x0003700a01007387 */ /* 0x0003e80000100a00 */
[----:B------:R-:W-:Y:S04]  /*b330*/  STL.64 [R1+0x738], R2 ;  /* 0x0007380201007387 */ /* 0x000fe80000100a00 */
[----:B------:R-:W3:Y:S04]  /*b340*/  LDL.LU.64 R22, [R1+0x430] ;  /* 0x0004300001167983 */ /* 0x000ee80000300a00 */
[----:B------:R4:W-:Y:S04]  /*b350*/  STL.64 [R1+0x378], R26 ;  /* 0x0003781a01007387 */ /* 0x0009e80000100a00 */
[----:B------:R1:W-:Y:S04]  /*b360*/  STL.64 [R1+0x380], R16 ;  /* 0x0003801001007387 */ /* 0x0003e80000100a00 */
[----:B------:R-:W2:Y:S04]  /*b370*/  LDL.LU.64 R20, [R1+0x420] ;  /* 0x0004200001147983 */ /* 0x000ea80000300a00 */
[----:B------:R1:W-:Y:S04]  /*b380*/  STL.64 [R1+0x388], R12 ;  /* 0x0003880c01007387 */ /* 0x0003e80000100a00 */
[----:B------:R1:W-:Y:S04]  /*b390*/  LDGSTS.E [R6+0x75800], [R10.64], !P0 ;  /* 0x758000000a067fae */ /* 0x0003e8000c121844 */
[----:B------:R4:W-:Y:S04]  /*b3a0*/  LDGSTS.E [R6+0x77800], [R26.64], !P1 ;  /* 0x778000001a067fae */ /* 0x0009e8000c921844 */
[----:B------:R4:W-:Y:S04]  /*b3b0*/  LDGSTS.E [R6+0x79800], [R16.64], !P6 ;  /* 0x7980000010067fae */ /* 0x0009e8000f121844 */
[----:B-1----:R-:W2:Y:S04]  /*b3c0*/  LDL.LU R11, [R1+0x9b0] ;  /* 0x0009b000010b7983 */ /* 0x002ea80000300800 */
[----:B------:R-:W-:Y:S04]  /*b3d0*/  STL.64 [R1+0x6f0], R18 ;  /* 0x0006f01201007387 */ /* 0x000fe80000100a00 */
[----:B----4-:R-:W4:Y:S04]  /*b3e0*/  LDL.LU.64 R26, [R1+0x9a8] ;  /* 0x0009a800011a7983 */ /* 0x010f280000300a00 */
[----:B------:R1:W-:Y:S04]  /*b3f0*/  STL.64 [R1+0x710], R14 ;  /* 0x0007100e01007387 */ /* 0x0003e80000100a00 */
[----:B------:R-:W2:Y:S04]  /*b400*/  LDL.LU.64 R16, [R1+0x410] ;  /* 0x0004100001107983 */ /* 0x000ea80000300a00 */
[----:B------:R1:W-:Y:S04]  /*b410*/  LDGSTS.E [R6+0x7b800], [R12.64], !P2 ;  /* 0x7b8000000c067fae */ /* 0x0003e8000d121844 */
[----:B------:R1:W-:Y:S04]  /*b420*/  LDGSTS.E [R6+0x7d800], [R18.64], !P3 ;  /* 0x7d80000012067fae */ /* 0x0003e8000d921844 */
[----:B------:R1:W-:Y:S04]  /*b430*/  LDGSTS.E [R6+0x7f800], [R14.64], !P5 ;  /* 0x7f8000000e067fae */ /* 0x0003e8000e921844 */
[----:B-1----:R-:W2:Y:S04]  /*b440*/  LDL.LU.64 R12, [R1+0x9a0] ;  /* 0x0009a000010c7983 */ /* 0x002ea80000300a00 */
[----:B------:R-:W0:Y:S04]  /*b450*/  LDGDEPBAR ;  /* 0x00000000000079af */ /* 0x000e280000000000 */
[----:B------:R-:W3:Y:S04]  /*b460*/  LDL.LU.64 R14, [R1+0x3e8] ;  /* 0x0003e800010e7983 */ /* 0x000ee80000300a00 */
[----:B------:R1:W-:Y:S04]  /*b470*/  LDGSTS.E [R0+-0x70000], [R28.64], P4 ;  /* 0x900000001c007fae */ /* 0x0003e8000a121844 */
[----:B------:R-:W3:Y:S04]  /*b480*/  LDL.LU.64 R18, [R1+0x3e0] ;  /* 0x0003e00001127983 */ /* 0x000ee80000300a00 */
[----:B------:R1:W-:Y:S04]  /*b490*/  LDGSTS.E [R5+-0x6f000], [R8.64], P4 ;  /* 0x9100000008057fae */ /* 0x0003e8000a121844 */
[----:B------:R4:W-:Y:S04]  /*b4a0*/  LDGSTS.E [R4+-0x6e000], [R2.64], P4 ;  /* 0x9200000002047fae */ /* 0x0009e8000a121844 */
[----:B-1----:R-:W3:Y:S01]  /*b4b0*/  LDL.LU.64 R8, [R1+0x3d8] ;  /* 0x0003d80001087983 */ /* 0x002ee20000300a00 */
[----:B----4-:R-:W-:-:S04]  /*b4c0*/  IMAD.WIDE R2, R7, 0x4, R26 ;  /* 0x0000000407027825 */ /* 0x010fc800078e021a */
[----:B--2---:R-:W-:-:S05]  /*b4d0*/  IMAD.WIDE R12, R7, 0x4, R12 ;  /* 0x00000004070c7825 */ /* 0x004fca00078e020c */
[----:B------:R1:W-:Y:S04]  /*b4e0*/  STL.64 [R1+0x748], R12 ;  /* 0x0007480c01007387 */ /* 0x0003e80000100a00 */
[----:B------:R-:W2:Y:S01]  /*b4f0*/  LDL.LU.64 R26, [R1+0x3d0] ;  /* 0x0003d000011a7983 */ /* 0x000ea20000300a00 */
[----:B------:R-:W-:-:S03]  /*b500*/  IADD3 R0, R11, 0x100000, RZ ;  /* 0x001000000b007810 */ /* 0x000fc60007ffe0ff */
[----:B------:R4:W-:Y:S04]  /*b510*/  STL.64 [R1+0x758], R2 ;  /* 0x0007580201007387 */ /* 0x0009e80000100a00 */
[----:B------:R1:W-:Y:S02]  /*b520*/  LDGSTS.E [R0+-0x6d000], [R12.64], P4 ;  /* 0x930000000c007fae */ /* 0x0003e4000a121844 */
[----:B-1----:R-:W-:Y:S02]  /*b530*/  IMAD.WIDE R12, R7, 0x4, R24 ;  /* 0x00000004070c7825 */ /* 0x002fe400078e0218 */
[----:B------:R-:W2:Y:S01]  /*b540*/  LDL.LU.64 R24, [R1+0x3c0] ;  /* 0x0003c00001187983 */ /* 0x000ea20000300a00 */
[----:B------:R-:W-:Y:S01]  /*b550*/  IADD3 R6, R11, 0x100000, RZ ;  /* 0x001000000b067810 */ /* 0x000fe20007ffe0ff */
[----:B---3--:R-:W-:Y:S01]  /*b560*/  IMAD.WIDE R22, R7, 0x4, R22 ;  /* 0x0000000407167825 */ /* 0x008fe200078e0216 */
[C---:B------:R-:W-:Y:S01]  /*b570*/  IADD3 R5, R11.reuse, 0x100000, RZ ;  /* 0x001000000b057810 */ /* 0x040fe20007ffe0ff */
[----:B------:R1:W-:Y:S04]  /*b580*/  STL.64 [R1+0x768], R12 ;  /* 0x0007680c01007387 */ /* 0x0003e80000100a00 */
[----:B------:R4:W-:Y:S04]  /*b590*/  LDGSTS.E [R6+-0x6c000], [R2.64], P4 ;  /* 0x9400000002067fae */ /* 0x0009e8000a121844 */
[----:B------:R1:W-:Y:S04]  /*b5a0*/  LDGSTS.E [R5+-0x6b000], [R12.64], P4 ;  /* 0x950000000c057fae */ /* 0x0003e8000a121844 */
[----:B----4-:R-:W3:Y:S04]  /*b5b0*/  LDL.LU.64 R2, [R1+0x3b0] ;  /* 0x0003b00001027983 */ /* 0x010ee80000300a00 */
[----:B------:R4:W-:Y:S04]  /*b5c0*/  STL.64 [R1+0x778], R22 ;  /* 0x0007781601007387 */ /* 0x0009e80000100a00 */
[----:B-1----:R-:W3:Y:S01]  /*b5d0*/  LDL.LU.64 R12, [R1+0x3a0] ;  /* 0x0003a000010c7983 */ /* 0x002ee20000300a00 */
[----:B------:R-:W-:Y:S01]  /*b5e0*/  IADD3 R4, R11, 0x100000, RZ ;  /* 0x001000000b047810 */ /* 0x000fe20007ffe0ff */
[----:B------:R-:W-:-:S04]  /*b5f0*/  IMAD.WIDE R20, R7, 0x4, R20 ;  /* 0x0000000407147825 */ /* 0x000fc800078e0214 */
[----:B------:R4:W-:Y:S04]  /*b600*/  LDGSTS.E [R4+-0x6a000], [R22.64], P4 ;  /* 0x9600000016047fae */ /* 0x0009e8000a121844 */
[----:B------:R1:W-:Y:S04]  /*b610*/  STL.64 [R1+0x788], R20 ;  /* 0x0007881401007387 */ /* 0x0003e80000100a00 */
[----:B------:R1:W-:Y:S01]  /*b620*/  LDGSTS.E [R0+-0x69000], [R20.64], P4 ;  /* 0x9700000014007fae */ /* 0x0003e2000a121844 */
[----:B------:R-:W-:-:S04]  /*b630*/  IMAD.WIDE R16, R7, 0x4, R16 ;  /* 0x0000000407107825 */ /* 0x000fc800078e0210 */
[C---:B----4-:R-:W-:Y:S01]  /*b640*/  IMAD.WIDE R22, R7.reuse, 0x4, R14 ;  /* 0x0000000407167825 */ /* 0x050fe200078e020e */
[----:B------:R4:W-:Y:S04]  /*b650*/  LDGSTS.E [R6+-0x68000], [R16.64], P4 ;  /* 0x9800000010067fae */ /* 0x0009e8000a121844 */
[----:B-1----:R-:W3:Y:S01]  /*b660*/  LDL.LU.64 R20, [R1+0x498] ;  /* 0x0004980001147983 */ /* 0x002ee20000300a00 */
[----:B------:R-:W-:-:S03]  /*b670*/  IMAD.WIDE R14, R7, 0x4, R18 ;  /* 0x00000004070e7825 */ /* 0x000fc600078e0212 */
[----:B------:R4:W-:Y:S01]  /*b680*/  STL.64 [R1+0x798], R16 ;  /* 0x0007981001007387 */ /* 0x0009e20000100a00 */
[----:B------:R-:W-:-:S03]  /*b690*/  IMAD.WIDE R8, R7, 0x4, R8 ;  /* 0x0000000407087825 */ /* 0x000fc600078e0208 */
[----:B------:R2:W-:Y:S04]  /*b6a0*/  LDGSTS.E [R5+-0x67000], [R22.64], P4 ;  /* 0x9900000016057fae */ /* 0x0005e8000a121844 */
[----:B------:R1:W-:Y:S04]  /*b6b0*/  LDGSTS.E [R4+-0x66000], [R14.64], P4 ;  /* 0x9a0000000e047fae */ /* 0x0003e8000a121844 */
[----:B----4-:R-:W4:Y:S04]  /*b6c0*/  LDL.LU.64 R16, [R1+0x488] ;  /* 0x0004880001107983 */ /* 0x010f280000300a00 */
[----:B------:R2:W-:Y:S04]  /*b6d0*/  STL.64 [R1+0x7a8], R22 ;  /* 0x0007a81601007387 */ /* 0x0005e80000100a00 */
[----:B------:R-:W4:Y:S04]  /*b6e0*/  LDL.LU.64 R18, [R1+0x480] ;  /* 0x0004800001127983 */ /* 0x000f280000300a00 */
[----:B------:R-:W-:Y:S04]  /*b6f0*/  STL.64 [R1+0x7b8], R14 ;  /* 0x0007b80e01007387 */ /* 0x000fe80000100a00 */
[----:B------:R1:W-:Y:S04]  /*b700*/  STL.64 [R1+0x7c8], R8 ;  /* 0x0007c80801007387 */ /* 0x0003e80000100a00 */
[----:B------:R1:W-:Y:S01]  /*b710*/  LDGSTS.E [R0+-0x65000], [R8.64], P4 ;  /* 0x9b00000008007fae */ /* 0x0003e2000a121844 */
[----:B--2---:R-:W-:-:S03]  /*b720*/  IMAD.WIDE R22, R7, 0x4, R26 ;  /* 0x0000000407167825 */ /* 0x004fc600078e021a */
[----:B------:R-:W2:Y:S04]  /*b730*/  LDL.LU.64 R26, [R1+0x468] ;  /* 0x00046800011a7983 */ /* 0x000ea80000300a00 */
[----:B------:R1:W-:Y:S04]  /*b740*/  STL.64 [R1+0x7d8], R22 ;  /* 0x0007d81601007387 */ /* 0x0003e80000100a00 */
[----:B------:R1:W-:Y:S02]  /*b750*/  LDGSTS.E [R5+-0x64000], [R22.64], P4 ;  /* 0x9c00000016057fae */ /* 0x0003e4000a121844 */
[----:B-1----:R-:W-:-:S02]  /*b760*/  IMAD.WIDE R8, R7, 0x4, R24 ;  /* 0x0000000407087825 */ /* 0x002fc400078e0218 */
[----:B------:R-:W2:Y:S04]  /*b770*/  LDL.LU.64 R24, [R1+0x458] ;  /* 0x0004580001187983 */ /* 0x000ea80000300a00 */
[----:B------:R-:W-:Y:S01]  /*b780*/  STL.64 [R1+0x7e8], R8 ;  /* 0x0007e80801007387 */ /* 0x000fe20000100a00 */
[----:B---3--:R-:W-:-:S04]  /*b790*/  IMAD.WIDE R2, R7, 0x4, R2 ;  /* 0x0000000407027825 */ /* 0x008fc800078e0202 */
[C---:B------:R-:W-:Y:S01]  /*b7a0*/  IMAD.WIDE R10, R7.reuse, 0x4, R12 ;  /* 0x00000004070a7825 */ /* 0x040fe200078e020c */
[----:B------:R1:W-:Y:S04]  /*b7b0*/  STL.64 [R1+0x7f8], R2 ;  /* 0x0007f80201007387 */ /* 0x0003e80000100a00 */
[----:B------:R3:W-:Y:S04]  /*b7c0*/  STL.64 [R1+0x808], R10 ;  /* 0x0008080a01007387 */ /* 0x0007e80000100a00 */
[----:B------:R-:W2:Y:S04]  /*b7d0*/  LDL.LU.64 R22, [R1+0x448] ;  /* 0x0004480001167983 */ /* 0x000ea80000300a00 */
[----:B------:R-:W3:Y:S04]  /*b7e0*/  S2R R14, SR_TID.X ;  /* 0x00000000000e7919 */ /* 0x000ee80000002100 */
[----:B------:R1:W-:Y:S04]  /*b7f0*/  LDGSTS.E [R0+-0x63000], [R8.64], P4 ;  /* 0x9d00000008007fae */ /* 0x0003e8000a121844 */
[----:B------:R1:W-:Y:S04]  /*b800*/  LDGSTS.E [R4+-0x62000], [R2.64], P4 ;  /* 0x9e00000002047fae */ /* 0x0003e8000a121844 */
[----:B------:R3:W-:Y:S04]  /*b810*/  LDGSTS.E [R5+-0x61000], [R10.64], P4 ;  /* 0x9f0000000a057fae */ /* 0x0007e8000a121844 */
[----:B-1----:R-:W2:Y:S01]  /*b820*/  LDL.LU.64 R2, [R1+0x438] ;  /* 0x0004380001027983 */ /* 0x002ea20000300a00 */
[----:B------:R-:W-:Y:S01]  /*b830*/  IMAD.WIDE R20, R7, 0x4, R20 ;  /* 0x0000000407147825 */ /* 0x000fe200078e0214 */
[----:B---3--:R-:W-:-:S02]  /*b840*/  LOP3.LUT R15, R14, 0x1ff, RZ, 0xc0, !PT ;  /* 0x000001ff0e0f7812 */ /* 0x008fc400078ec0ff */
[----:B------:R-:W3:Y:S01]  /*b850*/  LDL.LU.64 R8, [R1+0x428] ;  /* 0x0004280001087983 */ /* 0x000ee20000300a00 */
[----:B------:R-:W-:Y:S02]  /*b860*/  LOP3.LUT R14, R14, 0x180, RZ, 0xc0, !PT ;  /* 0x000001800e0e7812 */ /* 0x000fe400078ec0ff */
[----:B------:R-:W-:Y:S02]  /*b870*/  IMAD.SHL.U32 R15, R15, 0x4, RZ ;  /* 0x000000040f0f7824 */ /* 0x000fe400078e00ff */
[----:B------:R-:W-:Y:S01]  /*b880*/  SHF.R.U32.HI R14, RZ, 0x3, R14 ;  /* 0x00000003ff0e7819 */ /* 0x000fe2000001160e */
[----:B------:R-:W-:Y:S04]  /*b890*/  STL.64 [R1+0x3a0], R20 ;  /* 0x0003a01401007387 */ /* 0x000fe80000100a00 */
[----:B------:R-:W3:Y:S01]  /*b8a0*/  LDL.LU.64 R10, [R1+0x418] ;  /* 0x00041800010a7983 */ /* 0x000ee20000300a00 */
[----:B------:R-:W-:Y:S01]  /*b8b0*/  LOP3.LUT R29, R15, R14, RZ, 0x3c, !PT ;  /* 0x0000000e0f1d7212 */ /* 0x000fe200078e3cff */
[----:B----4-:R-:W-:-:S02]  /*b8c0*/  IMAD.WIDE R16, R7, 0x4, R16 ;  /* 0x0000000407107825 */ /* 0x010fc400078e0210 */
[----:B------:R-:W3:Y:S01]  /*b8d0*/  LDL.LU.64 R12, [R1+0x408] ;  /* 0x00040800010c7983 */ /* 0x000ee20000300a00 */
[----:B------:R-:W-:-:S04]  /*b8e0*/  LOP3.LUT R29, R29, 0x40, RZ, 0x3c, !PT ;  /* 0x000000401d1d7812 */ /* 0x000fc800078e3cff */
[----:B------:R-:W-:-:S05]  /*b8f0*/  IADD3 R0, R29, 0x100000, RZ ;  /* 0x001000001d007810 */ /* 0x000fca0007ffe0ff */
[----:B------:R2:W-:Y:S01]  /*b900*/  LDGSTS.E [R0+-0x6f800], [R20.64], P4 ;  /* 0x9080000014007fae */ /* 0x0005e2000a121844 */
[----:B------:R-:W-:Y:S01]  /*b910*/  IADD3 R5, R29, 0x100000, RZ ;  /* 0x001000001d057810 */ /* 0x000fe20007ffe0ff */
[----:B------:R-:W-:Y:S01]  /*b920*/  IMAD.WIDE R18, R7, 0x4, R18 ;  /* 0x0000000407127825 */ /* 0x000fe200078e0212 */
[C---:B------:R-:W-:Y:S01]  /*b930*/  IADD3 R4, R29.reuse, 0x100000, RZ ;  /* 0x001000001d047810 */ /* 0x040fe20007ffe0ff */
[----:B------:R1:W-:Y:S01]  /*b940*/  STL.64 [R1+0x3b0], R16 ;  /* 0x0003b01001007387 */ /* 0x0003e20000100a00 */
[----:B------:R-:W-:-:S03]  /*b950*/  IADD3 R6, R29, 0x100000, RZ ;  /* 0x001000001d067810 */ /* 0x000fc60007ffe0ff */
[----:B------:R-:W3:Y:S04]  /*b960*/  LDL.LU.64 R14, [R1+0x3f8] ;  /* 0x0003f800010e7983 */ /* 0x000ee80000300a00 */
[----:B------:R1:W-:Y:S04]  /*b970*/  STL.64 [R1+0x3c0], R18 ;  /* 0x0003c01201007387 */ /* 0x0003e80000100a00 */
[----:B------:R1:W-:Y:S04]  /*b980*/  LDGSTS.E [R5+-0x6e800], [R16.64], P4 ;  /* 0x9180000010057fae */ /* 0x0003e8000a121844 */
[----:B------:R2:W-:Y:S04]  /*b990*/  LDGSTS.E [R4+-0x6d800], [R18.64], P4 ;  /* 0x9280000012047fae */ /* 0x0005e8000a121844 */
[----:B-1----:R-:W3:Y:S01]  /*b9a0*/  LDL.LU.64 R16, [R1+0x3f0] ;  /* 0x0003f00001107983 */ /* 0x002ee20000300a00 */
[----:B--2---:R-:W-:-:S03]  /*b9b0*/  IMAD.WIDE R20, R7, 0x4, R26 ;  /* 0x0000000407147825 */ /* 0x004fc600078e021a */
[----:B------:R-:W1:Y:S04]  /*b9c0*/  S2R R26, SR_TID.X ;  /* 0x00000000001a7919 */ /* 0x000e680000002100 */
[----:B------:R2:W-:Y:S04]  /*b9d0*/  STL.64 [R1+0x3d0], R20 ;  /* 0x0003d01401007387 */ /* 0x0005e80000100a00 */
[----:B------:R-:W4:Y:S04]  /*b9e0*/  LDL.LU.64 R18, [R1+0x3c8] ;  /* 0x0003c80001127983 */ /* 0x000f280000300a00 */
[----:B------:R1:W-:Y:S01]  /*b9f0*/  LDGSTS.E [R0+-0x6c800], [R20.64], P4 ;  /* 0x9380000014007fae */ /* 0x0003e2000a121844 */
[----:B------:R-:W-:Y:S01]  /*ba00*/  IMAD.WIDE R28, R7, 0x4, R24 ;  /* 0x00000004071c7825 */ /* 0x000fe200078e0218 */
[----:B-1----:R-:W-:-:S04]  /*ba10*/  LOP3.LUT R27, R26, 0x1ff, RZ, 0xc0, !PT ;  /* 0x000001ff1a1b7812 */ /* 0x002fc800078ec0ff */
[----:B------:R1:W-:Y:S01]  /*ba20*/  LDGSTS.E [R6+-0x6b800], [R28.64], P4 ;  /* 0x948000001c067fae */ /* 0x0003e2000a121844 */
[----:B------:R-:W-:Y:S01]  /*ba30*/  LOP3.LUT R26, R26, 0x180, RZ, 0xc0, !PT ;  /* 0x000001801a1a7812 */ /* 0x000fe200078ec0ff */
[----:B------:R-:W-:-:S03]  /*ba40*/  IMAD.SHL.U32 R27, R27, 0x4, RZ ;  /* 0x000000041b1b7824 */ /* 0x000fc600078e00ff */
[----:B------:R-:W-:Y:S01]  /*ba50*/  SHF.R.U32.HI R26, RZ, 0x3, R26 ;  /* 0x00000003ff1a7819 */ /* 0x000fe2000001161a */
[----:B------:R1:W-:Y:S03]  /*ba60*/  STL.64 [R1+0x3d8], R28 ;  /* 0x0003d81c01007387 */ /* 0x0003e60000100a00 */
[----:B------:R-:W-:Y:S01]  /*ba70*/  LOP3.LUT R0, R27, R26, RZ, 0x3c, !PT ;  /* 0x0000001a1b007212 */ /* 0x000fe200078e3cff */
[----:B------:R-:W4:Y:S04]  /*ba80*/  LDL.LU.64 R24, [R1+0x3b8] ;  /* 0x0003b80001187983 */ /* 0x000f280000300a00 */
[----:B------:R-:W4:Y:S04]  /*ba90*/  LDL.LU.64 R26, [R1+0x3a8] ;  /* 0x0003a800011a7983 */ /* 0x000f280000300a00 */
[----:B--2---:R-:W2:Y:S01]  /*baa0*/  LDL.LU.64 R20, [R1+0x398] ;  /* 0x0003980001147983 */ /* 0x004ea20000300a00 */
[----:B------:R-:W-:-:S03]  /*bab0*/  LOP3.LUT R0, R0, 0x40, RZ, 0x3c, !PT ;  /* 0x0000004000007812 */ /* 0x000fc600078e3cff */
[----:B-1----:R-:W1:Y:S01]  /*bac0*/  S2R R6, SR_TID.X ;  /* 0x0000000000067919 */ /* 0x002e620000002100 */
[----:B------:R-:W-:Y:S01]  /*bad0*/  IADD3 R5, R0, 0x100000, RZ ;  /* 0x0010000000057810 */ /* 0x000fe20007ffe0ff */
[----:B------:R-:W-:Y:S02]  /*bae0*/  IMAD.WIDE R22, R7, 0x4, R22 ;  /* 0x0000000407167825 */ /* 0x000fe400078e0216 */
[----:B------:R1:W5:Y:S04]  /*baf0*/  LDL.LU.64 R28, [R1+0x998] ;  /* 0x00099800011c7983 */ /* 0x0003680000300a00 */
[----:B------:R1:W-:Y:S04]  /*bb00*/  LDGSTS.E [R5+-0x6a800], [R22.64], P4 ;  /* 0x9580000016057fae */ /* 0x0003e8000a121844 */
[----:B-1----:R-:W1:Y:S01]  /*bb10*/  S2R R5, SR_TID.X ;  /* 0x0000000000057919 */ /* 0x002e620000002100 */
[----:B------:R-:W-:-:S02]  /*bb20*/  LOP3.LUT R6, R6, 0x1ff, RZ, 0xc0, !PT ;  /* 0x000001ff06067812 */ /* 0x000fc400078ec0ff */
[----:B------:R-:W-:-:S03]  /*bb30*/  IADD3 R4, R0, 0x100000, RZ ;  /* 0x0010000000047810 */ /* 0x000fc60007ffe0ff */
[----:B------:R-:W-:Y:S02]  /*bb40*/  IMAD.SHL.U32 R6, R6, 0x4, RZ ;  /* 0x0000000406067824 */ /* 0x000fe400078e00ff */
[----:B------:R-:W-:-:S05]  /*bb50*/  IMAD.WIDE R2, R7, 0x4, R2 ;  /* 0x0000000407027825 */ /* 0x000fca00078e0202 */
[----:B------:R1:W-:Y:S02]  /*bb60*/  LDGSTS.E [R4+-0x69800], [R2.64], P4 ;  /* 0x9680000002047fae */ /* 0x0003e4000a121844 */
[----:B-1----:R-:W-:-:S04]  /*bb70*/  LOP3.LUT R5, R5, 0x180, RZ, 0xc0, !PT ;  /* 0x0000018005057812 */ /* 0x002fc800078ec0ff */
[----:B------:R-:W-:-:S04]  /*bb80*/  SHF.R.U32.HI R5, RZ, 0x3, R5 ;  /* 0x00000003ff057819 */ /* 0x000fc80000011605 */
[----:B------:R-:W-:Y:S01]  /*bb90*/  LOP3.LUT R4, R6, R5, RZ, 0x3c, !PT ;  /* 0x0000000506047212 */ /* 0x000fe200078e3cff */
[----:B---3--:R-:W-:-:S03]  /*bba0*/  IMAD.WIDE R8, R7, 0x4, R8 ;  /* 0x0000000407087825 */ /* 0x008fc600078e0208 */
[----:B------:R-:W-:Y:S01]  /*bbb0*/  LOP3.LUT R4, R4, 0x40, RZ, 0x3c, !PT ;  /* 0x0000004004047812 */ /* 0x000fe200078e3cff */
[----:B------:R-:W-:Y:S01]  /*bbc0*/  IMAD.WIDE R10, R7, 0x4, R10 ;  /* 0x00000004070a7825 */ /* 0x000fe200078e020a */
[----:B------:R-:W-:Y:S02]  /*bbd0*/  IADD3 R0, R0, 0x100000, RZ ;  /* 0x0010000000007810 */ /* 0x000fe40007ffe0ff */
[----:B------:R-:W-:Y:S01]  /*bbe0*/  IADD3 R6, R4, 0x100000, RZ ;  /* 0x0010000004067810 */ /* 0x000fe20007ffe0ff */
[----:B------:R-:W1:Y:S04]  /*bbf0*/  S2R R5, SR_TID.X ;  /* 0x0000000000057919 */ /* 0x000e680000002100 */
[----:B------:R1:W-:Y:S04]  /*bc00*/  LDGSTS.E [R0+-0x68800], [R8.64], P4 ;  /* 0x9780000008007fae */ /* 0x0003e8000a121844 */
[----:B------:R3:W-:Y:S04]  /*bc10*/  LDGSTS.E [R6+-0x67800], [R10.64], P4 ;  /* 0x988000000a067fae */ /* 0x0007e8000a121844 */
[----:B---3--:R-:W3:Y:S01]  /*bc20*/  S2R R6, SR_TID.X ;  /* 0x0000000000067919 */ /* 0x008ee20000002100 */
[----:B-1----:R-:W-:-:S05]  /*bc30*/  LOP3.LUT R0, R5, 0x1ff, RZ, 0xc0, !PT ;  /* 0x000001ff05007812 */ /* 0x002fca00078ec0ff */
[----:B------:R-:W-:Y:S01]  /*bc40*/  IMAD.SHL.U32 R0, R0, 0x4, RZ ;  /* 0x0000000400007824 */ /* 0x000fe200078e00ff */
[----:B------:R1:W-:Y:S01]  /*bc50*/  STL.64 [R1+0x3e0], R22 ;  /* 0x0003e01601007387 */ /* 0x0003e20000100a00 */
[----:B------:R-:W-:Y:S01]  /*bc60*/  IADD3 R5, R4, 0x100000, RZ ;  /* 0x0010000004057810 */ /* 0x000fe20007ffe0ff */
[----:B------:R-:W-:Y:S02]  /*bc70*/  IMAD.WIDE R12, R7, 0x4, R12 ;  /* 0x00000004070c7825 */ /* 0x000fe400078e020c */
[----:B------:R1:W-:Y:S01]  /*bc80*/  STL.64 [R1+0x3e8], R2 ;  /* 0x0003e80201007387 */ /* 0x0003e20000100a00 */
[----:B---3--:R-:W-:-:S03]  /*bc90*/  LOP3.LUT R6, R6, 0x180, RZ, 0xc0, !PT ;  /* 0x0000018006067812 */ /* 0x008fc600078ec0ff */
[----:B-1----:R1:W5:Y:S01]  /*bca0*/  LDL.LU.64 R22, [R1+0x990] ;  /* 0x0009900001167983 */ /* 0x0023620000300a00 */
[----:B------:R-:W-:-:S03]  /*bcb0*/  SHF.R.U32.HI R6, RZ, 0x3, R6 ;  /* 0x00000003ff067819 */ /* 0x000fc60000011606 */
[----:B------:R1:W5:Y:S01]  /*bcc0*/  LDL.LU.64 R2, [R1+0x988] ;  /* 0x0009880001027983 */ /* 0x0003620000300a00 */
[----:B------:R-:W-:-:S03]  /*bcd0*/  LOP3.LUT R6, R0, R6, RZ, 0x3c, !PT ;  /* 0x0000000600067212 */ /* 0x000fc600078e3cff */
[----:B------:R3:W-:Y:S01]  /*bce0*/  STL.64 [R1+0x790], R8 ;  /* 0x0007900801007387 */ /* 0x0007e20000100a00 */
[C---:B------:R-:W-:Y:S01]  /*bcf0*/  IMAD.WIDE R14, R7.reuse, 0x4, R14 ;  /* 0x00000004070e7825 */ /* 0x040fe200078e020e */
[----:B------:R-:W-:Y:S02]  /*bd00*/  LOP3.LUT R6, R6, 0x40, RZ, 0x3c, !PT ;  /* 0x0000004006067812 */ /* 0x000fe400078e3cff */
[----:B------:R1:W-:Y:S01]  /*bd10*/  LDGSTS.E [R5+-0x66800], [R12.64], P4 ;  /* 0x998000000c057fae */ /* 0x0003e2000a121844 */
[----:B------:R-:W-:Y:S01]  /*bd20*/  IADD3 R4, R4, 0x100000, RZ ;  /* 0x0010000004047810 */ /* 0x000fe20007ffe0ff */
[----:B------:R-:W-:Y:S01]  /*bd30*/  IMAD.WIDE R16, R7, 0x4, R16 ;  /* 0x0000000407107825 */ /* 0x000fe200078e0210 */
[----:B------:R-:W-:-:S03]  /*bd40*/  IADD3 R0, R6, 0x100000, RZ ;  /* 0x0010000006007810 */ /* 0x000fc60007ffe0ff */
[----:B------:R1:W-:Y:S04]  /*bd50*/  LDGSTS.E [R4+-0x65800], [R14.64], P4 ;  /* 0x9a8000000e047fae */ /* 0x0003e8000a121844 */
[----:B---3--:R3:W5:Y:S04]  /*bd60*/  LDL.LU.64 R8, [R1+0x980] ;  /* 0x0009800001087983 */ /* 0x0087680000300a00 */
[----:B------:R3:W-:Y:S01]  /*bd70*/  STL.64 [R1+0x7a0], R10 ;  /* 0x0007a00a01007387 */ /* 0x0007e20000100a00 */
[----:B-1----:R-:W-:-:S03]  /*bd80*/  IADD3 R5, R6, 0x100000, RZ ;  /* 0x0010000006057810 */ /* 0x002fc60007ffe0ff */
[----:B------:R1:W-:Y:S01]  /*bd90*/  LDGSTS.E [R0+-0x64800], [R16.64], P4 ;  /* 0x9b80000010007fae */ /* 0x0003e2000a121844 */
[----:B------:R-:W-:-:S03]  /*bda0*/  IADD3 R4, R6, 0x100000, RZ ;  /* 0x0010000006047810 */ /* 0x000fc60007ffe0ff */
[----:B---3--:R3:W5:Y:S04]  /*bdb0*/  LDL.LU.64 R10, [R1+0x978] ;  /* 0x00097800010a7983 */ /* 0x0087680000300a00 */
[----:B------:R1:W-:Y:S04]  /*bdc0*/  STL.64 [R1+0x7b0], R12 ;  /* 0x0007b00c01007387 */ /* 0x0003e80000100a00 */
[----:B------:R3:W-:Y:S04]  /*bdd0*/  STL.64 [R1+0x3f8], R14 ;  /* 0x0003f80e01007387 */ /* 0x0007e80000100a00 */
[----:B-1----:R1:W5:Y:S04]  /*bde0*/  LDL.LU.64 R12, [R1+0x970] ;  /* 0x00097000010c7983 */ /* 0x0023680000300a00 */
[----:B---3--:R1:W5:Y:S04]  /*bdf0*/  LDL.LU.64 R14, [R1+0x968] ;  /* 0x00096800010e7983 */ /* 0x0083680000300a00 */
[----:B------:R3:W-:Y:S04]  /*be00*/  STL.64 [R1+0x3f0], R16 ;  /* 0x0003f01001007387 */ /* 0x0007e80000100a00 */
[----:B---3--:R1:W5:Y:S01]  /*be10*/  LDL.LU.64 R16, [R1+0x960] ;  /* 0x0009600001107983 */ /* 0x0083620000300a00 */
[----:B----4-:R-:W-:-:S05]  /*be20*/  IMAD.WIDE R18, R7, 0x4, R18 ;  /* 0x0000000407127825 */ /* 0x010fca00078e0212 */
[----:B------:R3:W-:Y:S04]  /*be30*/  STL.64 [R1+0x3c8], R18 ;  /* 0x0003c81201007387 */ /* 0x0007e80000100a00 */
[----:B------:R3:W-:Y:S04]  /*be40*/  LDGSTS.E [R5+-0x63800], [R18.64], P4 ;  /* 0x9c80000012057fae */ /* 0x0007e8000a121844 */
[----:B---3--:R1:W5:Y:S01]  /*be50*/  LDL.LU.64 R18, [R1+0x958] ;  /* 0x0009580001127983 */ /* 0x0083620000300a00 */
[----:B------:R-:W-:-:S04]  /*be60*/  IMAD.WIDE R24, R7, 0x4, R24 ;  /* 0x0000000407187825 */ /* 0x000fc800078e0218 */
[C---:B------:R-:W-:Y:S01]  /*be70*/  IMAD.WIDE R26, R7.reuse, 0x4, R26 ;  /* 0x00000004071a7825 */ /* 0x040fe200078e021a */
[----:B------:R3:W-:Y:S03]  /*be80*/  STL.64 [R1+0x3b8], R24 ;  /* 0x0003b81801007387 */ /* 0x0007e60000100a00 */
[----:B--2---:R-:W-:Y:S01]  /*be90*/  IMAD.WIDE R6, R7, 0x4, R20 ;  /* 0x0000000407067825 */ /* 0x004fe200078e0214 */
[----:B------:R3:W-:Y:S04]  /*bea0*/  LDGSTS.E [R0+-0x62800], [R24.64], P4 ;  /* 0x9d80000018007fae */ /* 0x0007e8000a121844 */
[----:B------:R1:W5:Y:S04]  /*beb0*/  LDL.LU.64 R20, [R1+0x950] ;  /* 0x0009500001147983 */ /* 0x0003680000300a00 */
[----:B------:R2:W-:Y:S04]  /*bec0*/  STL.64 [R1+0x3a8], R26 ;  /* 0x0003a81a01007387 */ /* 0x0005e80000100a00 */
[----:B---3--:R1:W5:Y:S04]  /*bed0*/  LDL.LU.64 R24, [R1+0x948] ;  /* 0x0009480001187983 */ /* 0x0083680000300a00 */
[----:B------:R2:W-:Y:S04]  /*bee0*/  LDGSTS.E [R4+-0x61800], [R26.64], P4 ;  /* 0x9e8000001a047fae */ /* 0x0005e8000a121844 */
[----:B------:R3:W-:Y:S04]  /*bef0*/  LDGSTS.E [R5+-0x60800], [R6.64], P4 ;  /* 0x9f80000006057fae */ /* 0x0007e8000a121844 */
[----:B------:R-:W0:Y:S04]  /*bf00*/  LDGDEPBAR ;  /* 0x00000000000079af */ /* 0x000e280000000000 */
[----:B--2---:R1:W5:Y:S04]  /*bf10*/  LDL.LU.64 R26, [R1+0x940] ;  /* 0x00094000011a7983 */ /* 0x0043680000300a00 */
[----:B------:R-:W-:Y:S04]  /*bf20*/  STL [R1+0x200], RZ ;  /* 0x000200ff01007387 */ /* 0x000fe80000100800 */
[----:B------:R3:W-:Y:S04]  /*bf30*/  STL.64 [R1+0x398], R6 ;  /* 0x0003980601007387 */ /* 0x0007e80000100a00 */
[----:B------:R1:W-:Y:S04]  /*bf40*/  STL [R1+0x204], RZ ;  /* 0x000204ff01007387 */ /* 0x0003e80000100800 */
        /* <DEDUP_REMOVED lines=113> */
[----:B------:R1:W-:Y:S01]  /*c660*/  STL [R1+0x9c], RZ ;  /* 0x00009cff01007387 */ /* 0x0003e20000100800 */
[----:B---3--:R-:W-:-:S03]  /*c670*/  IMAD.MOV.U32 R7, RZ, RZ, 0x7f ;  /* 0x0000007fff077424 */ /* 0x008fc600078e00ff */
[----:B------:R1:W-:Y:S04]  /*c680*/  STL [R1+0x80], RZ ;  /* 0x000080ff01007387 */ /* 0x0003e80000100800 */
[----:B------:R1:W-:Y:S04]  /*c690*/  STL [R1+0x84], RZ ;  /* 0x000084ff01007387 */ /* 0x0003e80000100800 */
[----:B------:R1:W-:Y:S04]  /*c6a0*/  STL [R1+0x88], RZ ;  /* 0x000088ff01007387 */ /* 0x0003e80000100800 */
[----:B------:R1:W-:Y:S04]  /*c6b0*/  STL [R1+0x8c], RZ ;  /* 0x00008cff01007387 */ /* 0x0003e80000100800 */
[----:B------:R1:W-:Y:S01]  /*c6c0*/  STL [R1+0x60], RZ ;  /* 0x000060ff01007387 */ /* 0x0003e20000100800 */
[----:B------:R-:W-:-:S03]  /*c6d0*/  IADD3 R7, R7, c[0x0][0x180], RZ ;  /* 0x0000600007077a10 */ /* 0x000fc60007ffe0ff */
[----:B------:R1:W-:Y:S04]  /*c6e0*/  STL [R1+0x64], RZ ;  /* 0x000064ff01007387 */ /* 0x0003e80000100800 */
[----:B------:R1:W-:Y:S04]  /*c6f0*/  STL [R1+0x68], RZ ;  /* 0x000068ff01007387 */ /* 0x0003e80000100800 */
[----:B------:R1:W-:Y:S01]  /*c700*/  STL [R1+0x6c], RZ ;  /* 0x00006cff01007387 */ /* 0x0003e20000100800 */
[----:B------:R-:W-:Y:S01]  /*c710*/  ISETP.GE.AND P0, PT, R7, 0x80, PT ;  /* 0x000000800700780c */ /* 0x000fe20003f06270 */
[----:B------:R-:W-:Y:S01]  /*c720*/  CS2R R4, SRZ ;  /* 0x0000000000047805 */ /* 0x000fe2000001ff00 */
[----:B------:R-:W-:-:S11]  /*c730*/  CS2R R6, SRZ ;  /* 0x0000000000067805 */ /* 0x000fd6000001ff00 */
[----:B------:R-:W-:Y:S05]  /*c740*/  @!P0 BRA `(.L_x_0) ;  /* 0x00028eb000008947 */ /* 0x000fea0003800000 */
[----:B-1---5:R1:W-:Y:S04]  /*c750*/  STL.64 [R1+0x968], R12 ;  /* 0x0009680c01007387 */ /* 0x0223e80000100a00 */
[----:B-1----:R-:W2:Y:S04]  /*c760*/  LDL.LU.64 R12, [R1+0x4a8] ;  /* 0x0004a800010c7983 */ /* 0x002ea80000300a00 */
[----:B------:R1:W-:Y:S04]  /*c770*/  STL.64 [R1+0x960], R10 ;  /* 0x0009600a01007387 */ /* 0x0003e80000100a00 */
[----:B-1----:R-:W3:Y:S04]  /*c780*/  LDL.LU.64 R10, [R1+0x20] ;  /* 0x00002000010a7983 */ /* 0x002ee80000300a00 */
[----:B------:R1:W-:Y:S04]  /*c790*/  STL.64 [R1+0x958], R8 ;  /* 0x0009580801007387 */ /* 0x0003e80000100a00 */
[----:B-1----:R-:W4:Y:S04]  /*c7a0*/  LDL.LU.64 R8, [R1+0x8] ;  /* 0x0000080001087983 */ /* 0x002f280000300a00 */
[----:B------:R-:W4:Y:S04]  /*c7b0*/  LDL.LU.64 R6, [R1+0x288] ;  /* 0x0002880001067983 */ /* 0x000f280000300a00 */
[----:B------:R1:W-:Y:S04]  /*c7c0*/  STL.64 [R1+0x950], R2 ;  /* 0x0009500201007387 */ /* 0x0003e80000100a00 */
[----:B-1----:R-:W4:Y:S04]  /*c7d0*/  LDL.LU.64 R2, [R1] ;  /* 0x0000000001027983 */ /* 0x002f280000300a00 */
[----:B------:R-:W4:Y:S04]  /*c7e0*/  LDL.LU.64 R4, [R1+0x50] ;  /* 0x0000500001047983 */ /* 0x000f280000300a00 */
[----:B------:R-:W-:Y:S04]  /*c7f0*/  STL.64 [R1+0x948], R22 ;  /* 0x0009481601007387 */ /* 0x000fe80000100a00 */
[----:B------:R1:W-:Y:S04]  /*c800*/  STL.64 [R1+0x940], R28 ;  /* 0x0009401c01007387 */ /* 0x0003e80000100a00 */
[----:B-1----:R-:W4:Y:S01]  /*c810*/  LDL.LU.64 R28, [R1+0x38] ;  /* 0x00003800011c7983 */ /* 0x002f220000300a00 */
[----:B--2---:R-:W-:-:S03]  /*c820*/  IMAD.MOV.U32 R0, RZ, RZ, R13 ;  /* 0x000000ffff007224 */ /* 0x004fc600078e000d */
[----:B------:R1:W-:Y:S04]  /*c830*/  STL [R1+0x900], R12 ;  /* 0x0009000c01007387 */ /* 0x0003e80000100800 */
[----:B------:R-:W2:Y:S04]  /*c840*/  LDL.LU.64 R22, [R1+0x248] ;  /* 0x0002480001167983 */ /* 0x000ea80000300a00 */
[----:B-1----:R-:W2:Y:S04]  /*c850*/  LDL.LU.64 R12, [R1+0x968] ;  /* 0x00096800010c7983 */ /* 0x002ea80000300a00 */
[----:B---3--:R-:W-:Y:S04]  /*c860*/  STL [R1+0x908], R10 ;  /* 0x0009080a01007387 */ /* 0x008fe80000100800 */
[----:B------:R1:W-:Y:S02]  /*c870*/  STL [R1+0x8fc], R0 ;  /* 0x0008fc0001007387 */ /* 0x0003e40000100800 */
[----:B-1----:R-:W-:-:S02]  /*c880*/  IMAD.MOV.U32 R0, RZ, RZ, R11 ;  /* 0x000000ffff007224 */ /* 0x002fc400078e000b */
[----:B------:R-:W3:Y:S04]  /*c890*/  LDL.LU.64 R10, [R1+0x960] ;  /* 0x00096000010a7983 */ /* 0x000ee80000300a00 */
[----:B----4-:R-:W-:Y:S04]  /*c8a0*/  STL [R1+0x90c], R8 ;  /* 0x00090c0801007387 */ /* 0x010fe80000100800 */
[----:B------:R1:W-:Y:S02]  /*c8b0*/  STL [R1+0x904], R0 ;  /* 0x0009040001007387 */ /* 0x0003e40000100800 */
[----:B-1----:R-:W-:-:S02]  /*c8c0*/  IMAD.MOV.U32 R0, RZ, RZ, R9 ;  /* 0x000000ffff007224 */ /* 0x002fc400078e0009 */
[----:B------:R-:W4:Y:S04]  /*c8d0*/  LDL.LU.64 R8, [R1+0x958] ;  /* 0x0009580001087983 */ /* 0x000f280000300a00 */
[----:B------:R-:W-:Y:S04]  /*c8e0*/  STL [R1+0x8f8], R20 ;  /* 0x0008f81401007387 */ /* 0x000fe80000100800 */
[----:B------:R-:W-:Y:S04]  /*c8f0*/  STL [R1+0x8f4], R0 ;  /* 0x0008f40001007387 */ /* 0x000fe80000100800 */
[----:B------:R1:W-:Y:S04]  /*c900*/  STL [R1+0x8dc], R21 ;  /* 0x0008dc1501007387 */ /* 0x0003e80000100800 */
[----:B-1----:R-:W2:Y:S01]  /*c910*/  LDL.LU.64 R20, [R1+0x268] ;  /* 0x0002680001147983 */ /* 0x002ea20000300a00 */
[----:B------:R-:W-:-:S03]  /*c920*/  IMAD.MOV.U32 R0, RZ, RZ, R7 ;  /* 0x000000ffff007224 */ /* 0x000fc600078e0007 */
[----:B------:R1:W-:Y:S04]  /*c930*/  STL [R1+0x8e4], R6 ;  /* 0x0008e40601007387 */ /* 0x0003e80000100800 */
[----:B------:R-:W-:Y:S04]  /*c940*/  STL [R1+0x8ec], R28 ;  /* 0x0008ec1c01007387 */ /* 0x000fe80000100800 */
[----:B------:R1:W-:Y:S04]  /*c950*/  STL [R1+0x8e0], R0 ;  /* 0x0008e00001007387 */ /* 0x0003e80000100800 */
[----:B-1----:R-:W3:Y:S04]  /*c960*/  LDL.LU.64 R6, [R1+0xf8] ;  /* 0x0000f80001067983 */ /* 0x002ee80000300a00 */
[----:B------:R-:W-:Y:S01]  /*c970*/  STL [R1+0x8f0], R2 ;  /* 0x0008f00201007387 */ /* 0x000fe20000100800 */
[----:B------:R-:W-:-:S05]  /*c980*/  IMAD.MOV.U32 R0, RZ, RZ, R29 ;  /* 0x000000ffff007224 */ /* 0x000fca00078e001d */
[----:B------:R1:W-:Y:S04]  /*c990*/  STL [R1+0x8e8], R0 ;  /* 0x0008e80001007387 */ /* 0x0003e80000100800 */
[----:B------:R-:W3:Y:S01]  /*c9a0*/  LDL.LU.64 R28, [R1+0x18] ;  /* 0x00001800011c7983 */ /* 0x000ee20000300a00 */
[----:B-1----:R-:W-:-:S03]  /*c9b0*/  IMAD.MOV.U32 R0, RZ, RZ, R3 ;  /* 0x000000ffff007224 */ /* 0x002fc600078e0003 */
[----:B------:R-:W3:Y:S04]  /*c9c0*/  LDL.LU.64 R2, [R1+0x950] ;  /* 0x0009500001027983 */ /* 0x000ee80000300a00 */
[----:B------:R-:W-:Y:S04]  /*c9d0*/  STL [R1+0x8d8], R18 ;  /* 0x0008d81201007387 */ /* 0x000fe80000100800 */
[----:B------:R2:W-:Y:S04]  /*c9e0*/  STL [R1+0x8d4], R0 ;  /* 0x0008d40001007387 */ /* 0x0005e80000100800 */
[----:B------:R1:W-:Y:S01]  /*c9f0*/  STL [R1+0x8bc], R19 ;  /* 0x0008bc1301007387 */ /* 0x0003e20000100800 */
[----:B--2---:R-:W-:-:S03]  /*ca00*/  IMAD.MOV.U32 R0, RZ, RZ, R21 ;  /* 0x000000ffff007224 */ /* 0x004fc600078e0015 */
[----:B------:R2:W-:Y:S04]  /*ca10*/  STL [R1+0x8c4], R20 ;  /* 0x0008c41401007387 */ /* 0x0005e80000100800 */
[----:B-1----:R-:W3:Y:S04]  /*ca20*/  LDL.LU.64 R18, [R1+0x4b0] ;  /* 0x0004b00001127983 */ /* 0x002ee80000300a00 */
[----:B------:R1:W-:Y:S04]  /*ca30*/  STL [R1+0x8c0], R0 ;  /* 0x0008c00001007387 */ /* 0x0003e80000100800 */
[----:B------:R-:W-:Y:S04]  /*ca40*/  STL [R1+0x8cc], R4 ;  /* 0x0008cc0401007387 */ /* 0x000fe80000100800 */
[----:B--2---:R-:W2:Y:S01]  /*ca50*/  LDL.LU.64 R20, [R1+0x128] ;  /* 0x0001280001147983 */ /* 0x004ea20000300a00 */
[----:B-1----:R-:W-:-:S05]  /*ca60*/  IMAD.MOV.U32 R0, RZ, RZ, R5 ;  /* 0x000000ffff007224 */ /* 0x002fca00078e0005 */
[----:B------:R-:W-:Y:S04]  /*ca70*/  STL [R1+0x8c8], R0 ;  /* 0x0008c80001007387 */ /* 0x000fe80000100800 */
[----:B------:R-:W-:Y:S04]  /*ca80*/  STL [R1+0x8d0], R26 ;  /* 0x0008d01a01007387 */ /* 0x000fe80000100800 */
[----:B------:R1:W-:Y:S04]  /*ca90*/  STL [R1+0x8b4], R27 ;  /* 0x0008b41b01007387 */ /* 0x0003e80000100800 */
[----:B-1----:R-:W2:Y:S04]  /*caa0*/  LDL.LU.64 R26, [R1+0x230] ;  /* 0x00023000011a7983 */ /* 0x002ea80000300a00 */
[----:B------:R-:W2:Y:S04]  /*cab0*/  LDL.LU.64 R4, [R1+0x30] ;  /* 0x0000300001047983 */ /* 0x000ea80000300a00 */
[----:B------:R-:W-:Y:S04]  /*cac0*/  STL [R1+0x8b8], R16 ;  /* 0x0008b81001007387 */ /* 0x000fe80000100800 */
[----:B------:R1:W-:Y:S04]  /*cad0*/  STL [R1+0x89c], R17 ;  /* 0x00089c1101007387 */ /* 0x0003e80000100800 */
[----:B-1----:R-:W2:Y:S01]  /*cae0*/  LDL.LU.64 R16, [R1+0xc8] ;  /* 0x0000c80001107983 */ /* 0x002ea20000300a00 */
[----:B------:R-:W-:-:S03]  /*caf0*/  IMAD.MOV.U32 R0, RZ, RZ, R23 ;  /* 0x000000ffff007224 */ /* 0x000fc600078e0017 */
[----:B------:R1:W-:Y:S04]  /*cb00*/  STL [R1+0x8a4], R22 ;  /* 0x0008a41601007387 */ /* 0x0003e80000100800 */
[----:B-1----:R-:W3:Y:S04]  /*cb10*/  LDL.LU.64 R22, [R1+0x948] ;  /* 0x0009480001167983 */ /* 0x002ee80000300a00 */
[----:B--2---:R-:W-:Y:S04]  /*cb20*/  STL [R1+0x8ac], R16 ;  /* 0x0008ac1001007387 */ /* 0x004fe80000100800 */
[----:B------:R1:W-:Y:S04]  /*cb30*/  STL [R1+0x8a0], R0 ;  /* 0x0008a00001007387 */ /* 0x0003e80000100800 */
[----:B------:R-:W-:Y:S01]  /*cb40*/  STL [R1+0x8b0], R24 ;  /* 0x0008b01801007387 */ /* 0x000fe20000100800 */
[----:B-1----:R-:W-:-:S05]  /*cb50*/  IMAD.MOV.U32 R0, RZ, RZ, R17 ;  /* 0x000000ffff007224 */ /* 0x002fca00078e0011 */
[----:B------:R1:W-:Y:S04]  /*cb60*/  STL [R1+0x8a8], R0 ;  /* 0x0008a80001007387 */ /* 0x0003e80000100800 */
[----:B------:R2:W-:Y:S01]  /*cb70*/  STL [R1+0x894], R25 ;  /* 0x0008941901007387 */ /* 0x0005e20000100800 */
[----:B-1----:R-:W-:-:S03]  /*cb80*/  IMAD.MOV.U32 R0, RZ, RZ, R27 ;  /* 0x000000ffff007224 */ /* 0x002fc600078e001b */
[----:B--2---:R-:W2:Y:S04]  /*cb90*/  LDL.LU.64 R24, [R1+0x48] ;  /* 0x0000480001187983 */ /* 0x004ea80000300a00 */
[----:B------:R-:W-:Y:S04]  /*cba0*/  STL [R1+0x898], R14 ;  /* 0x0008980e01007387 */ /* 0x000fe80000100800 */
[----:B------:R1:W-:Y:S04]  /*cbb0*/  STL [R1+0x874], R15 ;  /* 0x0008740f01007387 */ /* 0x0003e80000100800 */
[----:B-1----:R-:W2:Y:S04]  /*cbc0*/  LDL.LU.64 R14, [R1+0x1b8] ;  /* 0x0001b800010e7983 */ /* 0x002ea80000300a00 */
[----:B------:R1:W-:Y:S04]  /*cbd0*/  STL [R1+0x87c], R26 ;  /* 0x00087c1a01007387 */ /* 0x0003e80000100800 */
[----:B------:R-:W2:Y:S04]  /*cbe0*/  LDL.LU.64 R16, [R1+0x4c0] ;  /* 0x0004c00001107983 */ /* 0x000ea80000300a00 */
[----:B------:R4:W-:Y:S04]  /*cbf0*/  STL [R1+0x878], R0 ;  /* 0x0008780001007387 */ /* 0x0009e80000100800 */
[----:B---3--:R3:W-:Y:S04]  /*cc00*/  STL [R1+0x884], R6 ;  /* 0x0008840601007387 */ /* 0x0087e80000100800 */
[----:B-1----:R-:W2:Y:S01]  /*cc10*/  LDL.LU.64 R26, [R1+0x210] ;  /* 0x00021000011a7983 */ /* 0x002ea20000300a00 */
[----:B----4-:R-:W-:-:S03]  /*cc20*/  IMAD.MOV.U32 R0, RZ, RZ, R7 ;  /* 0x000000ffff007224 */ /* 0x010fc600078e0007 */
[----:B------:R-:W-:Y:S04]  /*cc30*/  STL [R1+0x88c], R28 ;  /* 0x00088c1c01007387 */ /* 0x000fe80000100800 */
[----:B------:R1:W-:Y:S04]  /*cc40*/  STL [R1+0x880], R0 ;  /* 0x0008800001007387 */ /* 0x0003e80000100800 */
[----:B---3--:R-:W3:Y:S01]  /*cc50*/  LDL.LU.64 R6, [R1+0xc0] ;  /* 0x0000c00001067983 */ /* 0x008ee20000300a00 */
[----:B-1----:R-:W-:-:S03]  /*cc60*/  IMAD.MOV.U32 R0, RZ, RZ, R29 ;  /* 0x000000ffff007224 */ /* 0x002fc600078e001d */
[----:B------:R-:W4:Y:S04]  /*cc70*/  LDL.LU.64 R28, [R1+0x940] ;  /* 0x00094000011c7983 */ /* 0x000f280000300a00 */
[----:B------:R-:W-:Y:S04]  /*cc80*/  STL [R1+0x890], R12 ;  /* 0x0008900c01007387 */ /* 0x000fe80000100800 */
[----:B------:R-:W-:Y:S04]  /*cc90*/  STL [R1+0x888], R0 ;  /* 0x0008880001007387 */ /* 0x000fe80000100800 */
[----:B------:R1:W-:Y:S04]  /*cca0*/  STL [R1+0x854], R13 ;  /* 0x0008540d01007387 */ /* 0x0003e80000100800 */
[----:B-1----:R-:W2:Y:S01]  /*ccb0*/  LDL.LU.64 R12, [R1+0x4b8] ;  /* 0x0004b800010c7983 */ /* 0x002ea20000300a00 */
[----:B------:R-:W-:-:S03]  /*ccc0*/  IMAD.MOV.U32 R0, RZ, RZ, R19 ;  /* 0x000000ffff007224 */ /* 0x000fc600078e0013 */
[----:B------:R1:W-:Y:S04]  /*ccd0*/  STL [R1+0x85c], R18 ;  /* 0x00085c1201007387 */ /* 0x0003e80000100800 */
[----:B-1----:R-:W3:Y:S04]  /*cce0*/  LDL.LU.64 R18, [R1+0x4d0] ;  /* 0x0004d00001127983 */ /* 0x002ee80000300a00 */
[----:B------:R1:W-:Y:S04]  /*ccf0*/  STL [R1+0x858], R0 ;  /* 0x0008580001007387 */ /* 0x0003e80000100800 */
[----:B------:R1:W-:Y:S02]  /*cd00*/  STL [R1+0x864], R20 ;  /* 0x0008641401007387 */ /* 0x0003e40000100800 */
[----:B-1----:R-:W-:-:S02]  /*cd10*/  IMAD.MOV.U32 R0, RZ, RZ, R21 ;  /* 0x000000ffff007224 */ /* 0x002fc400078e0015 */
[----:B------:R-:W3:Y:S04]  /*cd20*/  LDL.LU.64 R20, [R1+0x1c8] ;  /* 0x0001c80001147983 */ /* 0x000ee80000300a00 */
[----:B------:R1:W-:Y:S04]  /*cd30*/  STL [R1+0x860], R0 ;  /* 0x0008600001007387 */ /* 0x0003e80000100800 */
[----:B------:R1:W-:Y:S02]  /*cd40*/  STL [R1+0x86c], R4 ;  /* 0x00086c0401007387 */ /* 0x0003e40000100800 */
[----:B-1----:R-:W-:-:S02]  /*cd50*/  IMAD.MOV.U32 R0, RZ, RZ, R5 ;  /* 0x000000ffff007224 */ /* 0x002fc400078e0005 */
[----:B------:R-:W3:Y:S04]  /*cd60*/  LDL.LU.64 R4, [R1+0xf0] ;  /* 0x0000f00001047983 */ /* 0x000ee80000300a00 */
[----:B------:R2:W-:Y:S04]  /*cd70*/  STL [R1+0x868], R0 ;  /* 0x0008680001007387 */ /* 0x0005e80000100800 */
[----:B------:R-:W-:Y:S04]  /*cd80*/  STL [R1+0x870], R10 ;  /* 0x0008700a01007387 */ /* 0x000fe80000100800 */
[----:B------:R-:W-:Y:S01]  /*cd90*/  STL [R1+0x834], R11 ;  /* 0x0008340b01007387 */ /* 0x000fe20000100800 */
[----:B--2---:R-:W-:-:S03]  /*cda0*/  IMAD.MOV.U32 R0, RZ, RZ, R13 ;  /* 0x000000ffff007224 */ /* 0x004fc600078e000d */
[----:B------:R1:W-:Y:S04]  /*cdb0*/  STL [R1+0x83c], R12 ;  /* 0x00083c0c01007387 */ /* 0x0003e80000100800 */
[----:B------:R-:W-:Y:S04]  /*cdc0*/  STL [R1+0x844], R14 ;  /* 0x0008440e01007387 */ /* 0x000fe80000100800 */
[----:B------:R2:W-:Y:S04]  /*cdd0*/  STL [R1+0x838], R0 ;  /* 0x0008380001007387 */ /* 0x0005e80000100800 */
[----:B-1----:R-:W4:Y:S01]  /*cde0*/  LDL.LU.64 R12, [R1+0x4e0] ;  /* 0x0004e000010c7983 */ /* 0x002f220000300a00 */
[----:B--2---:R-:W-:-:S03]  /*cdf0*/  IMAD.MOV.U32 R0, RZ, RZ, R15 ;  /* 0x000000ffff007224 */ /* 0x004fc600078e000f */
[----:B------:R-:W-:Y:S04]  /*ce00*/  STL [R1+0x84c], R24 ;  /* 0x00084c1801007387 */ /* 0x000fe80000100800 */
[----:B------:R1:W-:Y:S04]  /*ce10*/  STL [R1+0x840], R0 ;  /* 0x0008400001007387 */ /* 0x0003e80000100800 */
[----:B------:R-:W2:Y:S01]  /*ce20*/  LDL.LU.64 R14, [R1+0x228] ;  /* 0x00022800010e7983 */ /* 0x000ea20000300a00 */
[----:B-1----:R-:W-:-:S03]  /*ce30*/  IMAD.MOV.U32 R0, RZ, RZ, R25 ;  /* 0x000000ffff007224 */ /* 0x002fc600078e0019 */
[----:B------:R-:W-:Y:S04]  /*ce40*/  STL [R1+0x850], R8 ;  /* 0x0008500801007387 */ /* 0x000fe80000100800 */
[----:B------:R1:W-:Y:S04]  /*ce50*/  STL [R1+0x848], R0 ;  /* 0x0008480001007387 */ /* 0x0003e80000100800 */
[----:B------:R-:W2:Y:S04]  /*ce60*/  LDL.LU.64 R24, [R1+0x120] ;  /* 0x0001200001187983 */ /* 0x000ea80000300a00 */
[----:B------:R-:W-:Y:S01]  /*ce70*/  STL [R1+0x814], R9 ;  /* 0x0008140901007387 */ /* 0x000fe20000100800 */
[----:B-1----:R-:W-:-:S03]  /*ce80*/  IMAD.MOV.U32 R0, RZ, RZ, R17 ;  /* 0x000000ffff007224 */ /* 0x002fc600078e0011 */
[----:B------:R1:W-:Y:S04]  /*ce90*/  STL [R1+0x81c], R16 ;  /* 0x00081c1001007387 */ /* 0x0003e80000100800 */
[----:B------:R-:W-:Y:S04]  /*cea0*/  STL [R1+0x824], R26 ;  /* 0x0008241a01007387 */ /* 0x000fe80000100800 */
[----:B------:R3:W-:Y:S04]  /*ceb0*/  STL [R1+0x818], R0 ;  /* 0x0008180001007387 */ /* 0x0007e80000100800 */
[----:B-1----:R-:W2:Y:S01]  /*cec0*/  LDL.LU.64 R16, [R1+0x4f0] ;  /* 0x0004f00001107983 */ /* 0x002ea20000300a00 */
[----:B---3--:R-:W-:-:S05]  /*ced0*/  IMAD.MOV.U32 R0, RZ, RZ, R27 ;  /* 0x000000ffff007224 */ /* 0x008fca00078e001b */
[----:B------:R1:W-:Y:S04]  /*cee0*/  STL [R1+0x820], R0 ;  /* 0x0008200001007387 */ /* 0x0003e80000100800 */
[----:B------:R3:W-:Y:S01]  /*cef0*/  STL [R1+0x82c], R6 ;  /* 0x00082c0601007387 */ /* 0x0007e20000100800 */
[----:B-1----:R-:W-:-:S03]  /*cf00*/  IMAD.MOV.U32 R0, RZ, RZ, R7 ;  /* 0x000000ffff007224 */ /* 0x002fc600078e0007 */
[----:B---3--:R-:W3:Y:S04]  /*cf10*/  LDL.LU.64 R6, [R1+0x260] ;  /* 0x0002600001067983 */ /* 0x008ee80000300a00 */
[----:B------:R1:W-:Y:S04]  /*cf20*/  STL [R1+0x828], R0 ;  /* 0x0008280001007387 */ /* 0x0003e80000100800 */
[----:B------:R-:W-:Y:S04]  /*cf30*/  STL [R1+0x830], R2 ;  /* 0x0008300201007387 */ /* 0x000fe80000100800 */
[----:B------:R-:W-:Y:S04]  /*cf40*/  STL [R1+0x40c], R3 ;  /* 0x00040c0301007387 */ /* 0x000fe80000100800 */
[----:B------:R-:W3:Y:S01]  /*cf50*/  LDL.LU.64 R26, [R1+0x138] ;  /* 0x00013800011a7983 */ /* 0x000ee20000300a00 */
[----:B-1----:R-:W-:-:S03]  /*cf60*/  IMAD.MOV.U32 R0, RZ, RZ, R19 ;  /* 0x000000ffff007224 */ /* 0x002fc600078e0013 */
        /* <DEDUP_REMOVED lines=12> */
[----:B------:R-:W-:Y:S04]  /*d030*/  STL [R1+0x428], R23 ;  /* 0x0004281701007387 */ /* 0x000fe80000100800 */
[----:B------:R-:W3:Y:S04]  /*d040*/  LDL.LU.64 R10, [R1+0x198] ;  /* 0x00019800010a7983 */ /* 0x000ee80000300a00 */
[----:B----4-:R4:W-:Y:S01]  /*d050*/  STL [R1+0x434], R12 ;  /* 0x0004340c01007387 */ /* 0x0109e20000100800 */
[----:B-1----:R-:W-:-:S03]  /*d060*/  IMAD.MOV.U32 R0, RZ, RZ, R13 ;  /* 0x000000ffff007224 */ /* 0x002fc600078e000d */
[----:B----4-:R-:W4:Y:S04]  /*d070*/  LDL.LU.64 R12, [R1+0x28] ;  /* 0x00002800010c7983 */ /* 0x010f280000300a00 */
[----:B------:R1:W-:Y:S04]  /*d080*/  STL [R1+0x430], R0 ;  /* 0x0004300001007387 */ /* 0x0003e80000100800 */
[----:B--2---:R2:W-:Y:S01]  /*d090*/  STL [R1+0x43c], R14 ;  /* 0x00043c0e01007387 */ /* 0x0045e20000100800 */
[----:B-1----:R-:W-:-:S03]  /*d0a0*/  IMAD.MOV.U32 R0, RZ, RZ, R15 ;  /* 0x000000ffff007224 */ /* 0x002fc600078e000f */
[----:B--2---:R-:W2:Y:S04]  /*d0b0*/  LDL.LU.64 R14, [R1+0x508] ;  /* 0x00050800010e7983 */ /* 0x004ea80000300a00 */
[----:B------:R1:W-:Y:S04]  /*d0c0*/  STL [R1+0x438], R0 ;  /* 0x0004380001007387 */ /* 0x0003e80000100800 */
[----:B------:R1:W-:Y:S04]  /*d0d0*/  STL [R1+0x444], R24 ;  /* 0x0004441801007387 */ /* 0x0003e80000100800 */
[----:B------:R-:W2:Y:S01]  /*d0e0*/  LDL.LU.64 R8, [R1+0x4c8] ;  /* 0x0004c80001087983 */ /* 0x000ea20000300a00 */
[----:B-1----:R-:W-:-:S05]  /*d0f0*/  IMAD.MOV.U32 R0, RZ, RZ, R25 ;  /* 0x000000ffff007224 */ /* 0x002fca00078e0019 */
[----:B------:R1:W-:Y:S04]  /*d100*/  STL [R1+0x440], R0 ;  /* 0x0004400001007387 */ /* 0x0003e80000100800 */
[----:B------:R-:W-:Y:S04]  /*d110*/  STL [R1+0x44c], R28 ;  /* 0x00044c1c01007387 */ /* 0x000fe80000100800 */
[----:B------:R-:W-:Y:S04]  /*d120*/  STL [R1+0x448], R29 ;  /* 0x0004481d01007387 */ /* 0x000fe80000100800 */
[----:B------:R-:W2:Y:S01]  /*d130*/  LDL.LU.64 R24, [R1+0x1c0] ;  /* 0x0001c00001187983 */ /* 0x000ea20000300a00 */
[----:B-1----:R-:W-:-:S03]  /*d140*/  IMAD.MOV.U32 R0, RZ, RZ, R17 ;  /* 0x000000ffff007224 */ /* 0x002fc600078e0011 */
[----:B------:R1:W-:Y:S04]  /*d150*/  STL [R1+0x454], R16 ;  /* 0x0004541001007387 */ /* 0x0003e80000100800 */
[----:B-1----:R-:W2:Y:S04]  /*d160*/  LDL.LU.64 R16, [R1+0x40] ;  /* 0x0000400001107983 */ /* 0x002ea80000300a00 */
[----:B------:R1:W-:Y:S04]  /*d170*/  STL [R1+0x450], R0 ;  /* 0x0004500001007387 */ /* 0x0003e80000100800 */
[----:B---3--:R3:W-:Y:S01]  /*d180*/  STL [R1+0x45c], R6 ;  /* 0x00045c0601007387 */ /* 0x0087e20000100800 */
[----:B-1----:R-:W-:-:S03]  /*d190*/  IMAD.MOV.U32 R0, RZ, RZ, R7 ;  /* 0x000000ffff007224 */ /* 0x002fc600078e0007 */
[----:B---3--:R-:W3:Y:S04]  /*d1a0*/  LDL.LU.64 R6, [R1+0x510] ;  /* 0x0005100001067983 */ /* 0x008ee80000300a00 */
        /* <DEDUP_REMOVED lines=29> */
[----:B------:R1:W-:Y:S02]  /*d380*/  STL [R1+0x49c], R8 ;  /* 0x00049c0801007387 */ /* 0x0003e40000100800 */
[----:B-1----:R-:W-:-:S02]  /*d390*/  IMAD.MOV.U32 R0, RZ, RZ, R9 ;  /* 0x000000ffff007224 */ /* 0x002fc400078e0009 */
[----:B------:R-:W2:Y:S04]  /*d3a0*/  LDL.LU.64 R8, [R1+0x528] ;  /* 0x0005280001087983 */ /* 0x000ea80000300a00 */
        /* <DEDUP_REMOVED lines=178> */
[----:B------:R-:W2:Y:S01]  /*ded0*/  LDL.LU.64 R8, [R1+0x660] ;  /* 0x0006600001087983 */ /* 0x000ea20000300a00 */
[----:B-1----:R-:W-:-:S05]  /*dee0*/  IMAD.MOV.U32 R0, RZ, RZ, R25 ;  /* 0x000000ffff007224 */ /* 0x002fca00078e0019 */
[----:B------:R1:W-:Y:S04]  /*def0*/  STL [R1+0x604], R0 ;  /* 0x0006040001007387 */ /* 0x0003e80000100800 */
[----:B------:R-:W-:Y:S01]  /*df00*/  STL [R1+0x610], R16 ;  /* 0x0006101001007387 */ /* 0x000fe20000100800 */
[----:B-1----:R-:W-:-:S03]  /*df10*/  IMAD.MOV.U32 R0, RZ, RZ, R17 ;  /* 0x000000ffff007224 */ /* 0x002fc600078e0011 */
[----:B------:R-:W2:Y:S04]  /*df20*/  LDL.LU.64 R24, [R1+0x668] ;  /* 0x0006680001187983 */ /* 0x000ea80000300a00 */
[----:B------:R1:W-:Y:S04]  /*df30*/  STL [R1+0x60c], R0 ;  /* 0x00060c0001007387 */ /* 0x0003e80000100800 */
[----:B---3--:R3:W-:Y:S01]  /*df40*/  STL [R1+0x618], R6 ;  /* 0x0006180601007387 */ /* 0x0087e20000100800 */
[----:B-1----:R-:W-:-:S03]  /*df50*/  IMAD.MOV.U32 R0, RZ, RZ, R7 ;  /* 0x000000ffff007224 */ /* 0x002fc600078e0007 */
[----:B---3--:R-:W3:Y:S04]  /*df60*/  LDL.LU.64 R6, [R1+0x370] ;  /* 0x0003700001067983 */ /* 0x008ee80000300a00 */
[----:B------:R1:W-:Y:S04]  /*df70*/  STL [R1+0x614], R0 ;  /* 0x0006140001007387 */ /* 0x0003e80000100800 */
[----:B------:R-:W-:Y:S04]  /*df80*/  STL [R1+0x620], R26 ;  /* 0x0006201a01007387 */ /* 0x000fe80000100800 */
[----:B------:R-:W3:Y:S01]  /*df90*/  LDL.LU.64 R16, [R1+0x678] ;  /* 0x0006780001107983 */ /* 0x000ee20000300a00 */
[----:B-1----:R-:W-:-:S05]  /*dfa0*/  IMAD.MOV.U32 R0, RZ, RZ, R27 ;  /* 0x000000ffff007224 */ /* 0x002fca00078e001b */
[----:B------:R1:W-:Y:S04]  /*dfb0*/  STL [R1+0x61c], R0 ;  /* 0x00061c0001007387 */ /* 0x0003e80000100800 */
[----:B------:R-:W-:Y:S01]  /*dfc0*/  STL [R1+0x628], R18 ;  /* 0x0006281201007387 */ /* 0x000fe20000100800 */
[----:B-1----:R-:W-:-:S03]  /*dfd0*/  IMAD.MOV.U32 R0, RZ, RZ, R19 ;  /* 0x000000ffff007224 */ /* 0x002fc600078e0013 */
[----:B------:R-:W3:Y:S04]  /*dfe0*/  LDL.LU.64 R26, [R1+0x680] ;  /* 0x00068000011a7983 */ /* 0x000ee80000300a00 */
[----:B------:R1:W-:Y:S02]  /*dff0*/  STL [R1+0x624], R0 ;  /* 0x0006240001007387 */ /* 0x0003e40000100800 */
[----:B-1----:R-:W-:Y:S02]  /*e000*/  IMAD.MOV.U32 R0, RZ, RZ, R21 ;  /* 0x000000ffff007224 */ /* 0x002fe400078e0015 */
[----:B------:R-:W-:Y:S04]  /*e010*/  STL [R1+0x630], R20 ;  /* 0x0006301401007387 */ /* 0x000fe80000100800 */
[----:B------:R-:W3:Y:S04]  /*e020*/  LDL.LU.64 R18, [R1+0x688] ;  /* 0x0006880001127983 */ /* 0x000ee80000300a00 */
[----:B------:R1:W-:Y:S02]  /*e030*/  STL [R1+0x62c], R0 ;  /* 0x00062c0001007387 */ /* 0x0003e40000100800 */
[----:B-1----:R-:W-:-:S02]  /*e040*/  IMAD.MOV.U32 R0, RZ, RZ, R5 ;  /* 0x000000ffff007224 */ /* 0x002fc400078e0005 */
[----:B------:R1:W-:Y:S04]  /*e050*/  STL [R1+0x638], R4 ;  /* 0x0006380401007387 */ /* 0x0003e80000100800 */
[----:B-1----:R-:W3:Y:S04]  /*e060*/  LDL.LU.64 R4, [R1+0x378] ;  /* 0x0003780001047983 */ /* 0x002ee80000300a00 */
[----:B------:R1:W-:Y:S04]  /*e070*/  STL [R1+0x634], R0 ;  /* 0x0006340001007387 */ /* 0x0003e80000100800 */
[----:B------:R4:W-:Y:S04]  /*e080*/  STL [R1+0x640], R10 ;  /* 0x0006400a01007387 */ /* 0x0009e80000100800 */
[----:B------:R-:W3:Y:S01]  /*e090*/  LDL.LU.64 R20, [R1+0x698] ;  /* 0x0006980001147983 */ /* 0x000ee20000300a00 */
[----:B-1----:R-:W-:-:S03]  /*e0a0*/  IMAD.MOV.U32 R0, RZ, RZ, R11 ;  /* 0x000000ffff007224 */ /* 0x002fc600078e000b */
[----:B----4-:R-:W-:Y:S04]  /*e0b0*/  STL [R1+0x648], R12 ;  /* 0x0006480c01007387 */ /* 0x010fe80000100800 */
[----:B------:R1:W-:Y:S04]  /*e0c0*/  STL [R1+0x63c], R0 ;  /* 0x00063c0001007387 */ /* 0x0003e80000100800 */
[----:B------:R-:W4:Y:S01]  /*e0d0*/  LDL.LU.64 R10, [R1+0x6a0] ;  /* 0x0006a000010a7983 */ /* 0x000f220000300a00 */
[----:B-1----:R-:W-:-:S03]  /*e0e0*/  IMAD.MOV.U32 R0, RZ, RZ, R13 ;  /* 0x000000ffff007224 */ /* 0x002fc600078e000d */
[----:B--2---:R-:W-:Y:S04]  /*e0f0*/  STL [R1+0x650], R14 ;  /* 0x0006500e01007387 */ /* 0x004fe80000100800 */
[----:B------:R1:W-:Y:S04]  /*e100*/  STL [R1+0x644], R0 ;  /* 0x0006440001007387 */ /* 0x0003e80000100800 */
[----:B------:R-:W2:Y:S01]  /*e110*/  LDL.LU.64 R12, [R1+0x6a8] ;  /* 0x0006a800010c7983 */ /* 0x000ea20000300a00 */
[----:B-1----:R-:W-:-:S03]  /*e120*/  IMAD.MOV.U32 R0, RZ, RZ, R15 ;  /* 0x000000ffff007224 */ /* 0x002fc600078e000f */
[----:B------:R-:W-:Y:S04]  /*e130*/  STL [R1+0x658], R2 ;  /* 0x0006580201007387 */ /* 0x000fe80000100800 */
[----:B------:R1:W-:Y:S04]  /*e140*/  STL [R1+0x64c], R0 ;  /* 0x00064c0001007387 */ /* 0x0003e80000100800 */
[----:B------:R-:W2:Y:S01]  /*e150*/  LDL.LU.64 R14, [R1+0x380] ;  /* 0x00038000010e7983 */ /* 0x000ea20000300a00 */
[----:B-1----:R-:W-:-:S03]  /*e160*/  IMAD.MOV.U32 R0, RZ, RZ, R3 ;  /* 0x000000ffff007224 */ /* 0x002fc600078e0003 */
[----:B------:R-:W-:Y:S04]  /*e170*/  STL [R1+0x660], R8 ;  /* 0x0006600801007387 */ /* 0x000fe80000100800 */
[----:B------:R1:W-:Y:S02]  /*e180*/  STL [R1+0x654], R0 ;  /* 0x0006540001007387 */ /* 0x0003e40000100800 */
[----:B-1----:R-:W-:Y:S02]  /*e190*/  IMAD.MOV.U32 R0, RZ, RZ, R9 ;  /* 0x000000ffff007224 */ /* 0x002fe400078e0009 */
        /* <DEDUP_REMOVED lines=24> */
[----:B------:R-:W-:Y:S04]  /*e320*/  STL [R1+0x698], R20 ;  /* 0x0006981401007387 */ /* 0x000fe80000100800 */
        /* <DEDUP_REMOVED lines=15> */
[----:B------:R-:W2:Y:S04]  /*e420*/  LDL.LU.64 R14, [R1+0x708] ;  /* 0x00070800010e7983 */ /* 0x000ea80000300a00 */
[----:B------:R1:W-:Y:S04]  /*e430*/  STL [R1+0x6ac], R0 ;  /* 0x0006ac0001007387 */ /* 0x0003e80000100800 */
[----:B------:R-:W-:Y:S04]  /*e440*/  STL [R1+0x6b8], R8 ;  /* 0x0006b80801007387 */ /* 0x000fe80000100800 */
[----:B------:R-:W2:Y:S01]  /*e450*/  LDL.LU.64 R2, [R1+0x710] ;  /* 0x0007100001027983 */ /* 0x000ea20000300a00 */
[----:B-1----:R-:W-:-:S05]  /*e460*/  IMAD.MOV.U32 R0, RZ, RZ, R9 ;  /* 0x000000ffff007224 */ /* 0x002fca00078e0009 */
[----:B------:R1:W-:Y:S04]  /*e470*/  STL [R1+0x6b4], R0 ;  /* 0x0006b40001007387 */ /* 0x0003e80000100800 */
[----:B------:R1:W-:Y:S02]  /*e480*/  STL [R1+0x6c0], R24 ;  /* 0x0006c01801007387 */ /* 0x0003e40000100800 */
[----:B-1----:R-:W-:Y:S02]  /*e490*/  IMAD.MOV.U32 R0, RZ, RZ, R25 ;  /* 0x000000ffff007224 */ /* 0x002fe400078e0019 */
[----:B------:R-:W2:Y:S04]  /*e4a0*/  LDL.LU.64 R24, [R1+0x718] ;  /* 0x0007180001187983 */ /* 0x000ea80000300a00 */
[----:B------:R1:W-:Y:S04]  /*e4b0*/  STL [R1+0x6bc], R0 ;  /* 0x0006bc0001007387 */ /* 0x0003e80000100800 */
[----:B---3--:R3:W-:Y:S01]  /*e4c0*/  STL [R1+0x6c8], R6 ;  /* 0x0006c80601007387 */ /* 0x0087e20000100800 */
[----:B-1----:R-:W-:-:S03]  /*e4d0*/  IMAD.MOV.U32 R0, RZ, RZ, R7 ;  /* 0x000000ffff007224 */ /* 0x002fc600078e0007 */
[----:B---3--:R-:W3:Y:S04]  /*e4e0*/  LDL.LU.64 R6, [R1+0x3a0] ;  /* 0x0003a00001067983 */ /* 0x008ee80000300a00 */
[----:B------:R1:W-:Y:S04]  /*e4f0*/  STL [R1+0x6c4], R0 ;  /* 0x0006c40001007387 */ /* 0x0003e80000100800 */
[----:B------:R1:W-:Y:S04]  /*e500*/  STL [R1+0x6d0], R16 ;  /* 0x0006d01001007387 */ /* 0x0003e80000100800 */
[----:B------:R-:W3:Y:S01]  /*e510*/  LDL.LU.64 R8, [R1+0x728] ;  /* 0x0007280001087983 */ /* 0x000ee20000300a00 */
[----:B-1----:R-:W-:-:S03]  /*e520*/  IMAD.MOV.U32 R0, RZ, RZ, R17 ;  /* 0x000000ffff007224 */ /* 0x002fc600078e0011 */
[----:B------:R-:W-:Y:S04]  /*e530*/  STL [R1+0x6d8], R26 ;  /* 0x0006d81a01007387 */ /* 0x000fe80000100800 */
[----:B------:R1:W-:Y:S04]  /*e540*/  STL [R1+0x6cc], R0 ;  /* 0x0006cc0001007387 */ /* 0x0003e80000100800 */
[----:B------:R-:W3:Y:S01]  /*e550*/  LDL.LU.64 R16, [R1+0x3b0] ;  /* 0x0003b00001107983 */ /* 0x000ee20000300a00 */
[----:B-1----:R-:W-:-:S03]  /*e560*/  IMAD.MOV.U32 R0, RZ, RZ, R27 ;  /* 0x000000ffff007224 */ /* 0x002fc600078e001b */
[----:B------:R-:W-:Y:S04]  /*e570*/  STL [R1+0x6e0], R18 ;  /* 0x0006e01201007387 */ /* 0x000fe80000100800 */
[----:B------:R1:W-:Y:S04]  /*e580*/  STL [R1+0x6d4], R0 ;  /* 0x0006d40001007387 */ /* 0x0003e80000100800 */
[----:B------:R-:W3:Y:S01]  /*e590*/  LDL.LU.64 R26, [R1+0x738] ;  /* 0x00073800011a7983 */ /* 0x000ee20000300a00 */
[----:B-1----:R-:W-:-:S03]  /*e5a0*/  IMAD.MOV.U32 R0, RZ, RZ, R19 ;  /* 0x000000ffff007224 */ /* 0x002fc600078e0013 */
        /* <DEDUP_REMOVED lines=16> */
[----:B------:R-:W-:Y:S04]  /*e6b0*/  STL [R1+0x708], R14 ;  /* 0x0007080e01007387 */ /* 0x000fe80000100800 */
        /* <DEDUP_REMOVED lines=12> */
[----:B---3--:R3:W-:Y:S01]  /*e780*/  STL [R1+0x720], R6 ;  /* 0x0007200601007387 */ /* 0x0087e20000100800 */
[----:B-1----:R-:W-:-:S03]  /*e790*/  IMAD.MOV.U32 R0, RZ, RZ, R7 ;  /* 0x000000ffff007224 */ /* 0x002fc600078e0007 */
[----:B------:R-:W-:Y:S04]  /*e7a0*/  STL [R1+0x728], R8 ;  /* 0x0007280801007387 */ /* 0x000fe80000100800 */
[----:B------:R1:W-:Y:S04]  /*e7b0*/  STL [R1+0x71c], R0 ;  /* 0x00071c0001007387 */ /* 0x0003e80000100800 */
[----:B---3--:R-:W3:Y:S01]  /*e7c0*/  LDL.LU.64 R6, [R1+0x778] ;  /* 0x0007780001067983 */ /* 0x008ee20000300a00 */
[----:B-1----:R-:W-:-:S03]  /*e7d0*/  IMAD.MOV.U32 R0, RZ, RZ, R9 ;  /* 0x000000ffff007224 */ /* 0x002fc600078e0009 */
[----:B------:R-:W-:Y:S04]  /*e7e0*/  STL [R1+0x730], R16 ;  /* 0x0007301001007387 */ /* 0x000fe80000100800 */
[----:B------:R1:W-:Y:S02]  /*e7f0*/  STL [R1+0x724], R0 ;  /* 0x0007240001007387 */ /* 0x0003e40000100800 */
[----:B-1----:R-:W-:Y:S02]  /*e800*/  IMAD.MOV.U32 R0, RZ, RZ, R17 ;  /* 0x000000ffff007224 */ /* 0x002fe400078e0011 */
        /* <DEDUP_REMOVED lines=18> */
[----:B------:R-:W2:Y:S04]  /*e930*/  LDL.LU.64 R20, [R1+0x7a0] ;  /* 0x0007a00001147983 */ /* 0x000ea80000300a00 */
[----:B------:R-:W2:Y:S01]  /*e940*/  LDL.LU.64 R28, [R1+0x7a8] ;  /* 0x0007a800011c7983 */ /* 0x000ea20000300a00 */
[----:B-1----:R-:W-:-:S05]  /*e950*/  IMAD.MOV.U32 R0, RZ, RZ, R11 ;  /* 0x000000ffff007224 */ /* 0x002fca00078e000b */
[----:B------:R1:W-:Y:S04]  /*e960*/  STL [R1+0x754], R0 ;  /* 0x0007540001007387 */ /* 0x0003e80000100800 */
[----:B------:R-:W-:Y:S04]  /*e970*/  STL [R1+0x760], R12 ;  /* 0x0007600c01007387 */ /* 0x000fe80000100800 */
[----:B------:R-:W2:Y:S01]  /*e980*/  LDL.LU.64 R22, [R1+0x7b0] ;  /* 0x0007b00001167983 */ /* 0x000ea20000300a00 */
[----:B-1----:R-:W-:-:S05]  /*e990*/  IMAD.MOV.U32 R0, RZ, RZ, R13 ;  /* 0x000000ffff007224 */ /* 0x002fca00078e000d */
[----:B------:R1:W-:Y:S04]  /*e9a0*/  STL [R1+0x75c], R0 ;  /* 0x00075c0001007387 */ /* 0x0003e80000100800 */
[----:B------:R-:W-:Y:S04]  /*e9b0*/  STL [R1+0x768], R14 ;  /* 0x0007680e01007387 */ /* 0x000fe80000100800 */
[----:B------:R-:W2:Y:S01]  /*e9c0*/  LDL.LU.64 R2, [R1+0x7b8] ;  /* 0x0007b80001027983 */ /* 0x000ea20000300a00 */
[----:B-1----:R-:W-:-:S03]  /*e9d0*/  IMAD.MOV.U32 R0, RZ, RZ, R15 ;  /* 0x000000ffff007224 */ /* 0x002fc600078e000f */
[----:B------:R-:W2:Y:S04]  /*e9e0*/  LDL.LU.64 R8, [R1+0x3f8] ;  /* 0x0003f80001087983 */ /* 0x000ea80000300a00 */
[----:B------:R1:W-:Y:S04]  /*e9f0*/  STL [R1+0x764], R0 ;  /* 0x0007640001007387 */ /* 0x0003e80000100800 */
[----:B------:R-:W-:Y:S04]  /*ea00*/  STL [R1+0x770], R24 ;  /* 0x0007701801007387 */ /* 0x000fe80000100800 */
[----:B------:R-:W2:Y:S01]  /*ea10*/  LDL.LU.64 R10, [R1+0x7c8] ;  /* 0x0007c800010a7983 */ /* 0x000ea20000300a00 */
[----:B-1----:R-:W-:-:S03]  /*ea20*/  IMAD.MOV.U32 R0, RZ, RZ, R25 ;  /* 0x000000ffff007224 */ /* 0x002fc600078e0019 */
[----:B------:R-:W2:Y:S04]  /*ea30*/  LDL.64 R12, [R1+0x3f0] ;  /* 0x0003f000010c7983 */ /* 0x000ea80000100a00 */
[----:B------:R1:W-:Y:S04]  /*ea40*/  STL [R1+0x76c], R0 ;  /* 0x00076c0001007387 */ /* 0x0003e80000100800 */
[----:B---3--:R-:W-:Y:S04]  /*ea50*/  STL [R1+0x778], R6 ;  /* 0x0007780601007387 */ /* 0x008fe80000100800 */
[----:B------:R-:W3:Y:S01]  /*ea60*/  LDL.LU.64 R14, [R1+0x7d8] ;  /* 0x0007d800010e7983 */ /* 0x000ee20000300a00 */
[----:B-1----:R-:W-:-:S03]  /*ea70*/  IMAD.MOV.U32 R0, RZ, RZ, R7 ;  /* 0x000000ffff007224 */ /* 0x002fc600078e0007 */
[----:B------:R-:W3:Y:S04]  /*ea80*/  LDL.LU.64 R24, [R1+0x3c8] ;  /* 0x0003c80001187983 */ /* 0x000ee80000300a00 */
[----:B------:R1:W-:Y:S04]  /*ea90*/  STL [R1+0x774], R0 ;  /* 0x0007740001007387 */ /* 0x0003e80000100800 */
[----:B------:R1:W-:Y:S02]  /*eaa0*/  STL [R1+0x780], R16 ;  /* 0x0007801001007387 */ /* 0x0003e40000100800 */
[----:B-1----:R-:W-:-:S02]  /*eab0*/  IMAD.MOV.U32 R0, RZ, RZ, R17 ;  /* 0x000000ffff007224 */ /* 0x002fc400078e0011 */
[----:B------:R-:W3:Y:S04]  /*eac0*/  LDL.LU.64 R6, [R1+0x7e8] ;  /* 0x0007e80001067983 */ /* 0x000ee80000300a00 */
        /* <DEDUP_REMOVED lines=9> */
[----:B------:R4:W-:Y:S02]  /*eb60*/  STL [R1+0x78c], R0 ;  /* 0x00078c0001007387 */ /* 0x0009e40000100800 */
[----:B----4-:R-:W-:Y:S02]  /*eb70*/  IMAD.MOV.U32 R0, RZ, RZ, R5 ;  /* 0x000000ffff007224 */ /* 0x010fe400078e0005 */
[----:B------:R1:W-:Y:S04]  /*eb80*/  STL [R1+0x798], R4 ;  /* 0x0007980401007387 */ /* 0x0003e80000100800 */
[----:B-1----:R-:W4:Y:S04]  /*eb90*/  LDL.LU.64 R4, [R1+0x808] ;  /* 0x0008080001047983 */ /* 0x002f280000300a00 */
[----:B------:R1:W-:Y:S04]  /*eba0*/  STL [R1+0x794], R0 ;  /* 0x0007940001007387 */ /* 0x0003e80000100800 */
[----:B--2---:R2:W-:Y:S01]  /*ebb0*/  STL [R1+0x7a0], R20 ;  /* 0x0007a01401007387 */ /* 0x0045e20000100800 */
[----:B-1----:R-:W-:-:S03]  /*ebc0*/  IMAD.MOV.U32 R0, RZ, RZ, R21 ;  /* 0x000000ffff007224 */ /* 0x002fc600078e0015 */
[----:B------:R-:W-:Y:S04]  /*ebd0*/  STL [R1+0x7a8], R28 ;  /* 0x0007a81c01007387 */ /* 0x000fe80000100800 */
[----:B------:R1:W-:Y:S04]  /*ebe0*/  STL [R1+0x79c], R0 ;  /* 0x00079c0001007387 */ /* 0x0003e80000100800 */
[----:B--2---:R-:W2:Y:S01]  /*ebf0*/  LDL.LU.64 R20, [R1+0x398] ;  /* 0x0003980001147983 */ /* 0x004ea20000300a00 */
[----:B-1----:R-:W-:-:S03]  /*ec00*/  IMAD.MOV.U32 R0, RZ, RZ, R29 ;  /* 0x000000ffff007224 */ /* 0x002fc600078e001d */
[----:B------:R-:W-:Y:S04]  /*ec10*/  STL [R1+0x7b0], R22 ;  /* 0x0007b01601007387 */ /* 0x000fe80000100800 */
[----:B------:R1:W-:Y:S02]  /*ec20*/  STL [R1+0x7a4], R0 ;  /* 0x0007a40001007387 */ /* 0x0003e40000100800 */
[----:B-1----:R-:W-:Y:S02]  /*ec30*/  IMAD.MOV.U32 R0, RZ, RZ, R23 ;  /* 0x000000ffff007224 */ /* 0x002fe400078e0017 */
[----:B------:R-:W-:Y:S04]  /*ec40*/  STL [R1+0x7b8], R2 ;  /* 0x0007b80201007387 */ /* 0x000fe80000100800 */
[----:B------:R1:W-:Y:S04]  /*ec50*/  STL [R1+0x7ac], R0 ;  /* 0x0007ac0001007387 */ /* 0x0003e80000100800 */
[----:B------:R-:W-:Y:S01]  /*ec60*/  STL [R1+0x7c0], R8 ;  /* 0x0007c00801007387 */ /* 0x000fe20000100800 */
[----:B-1----:R-:W-:-:S05]  /*ec70*/  IMAD.MOV.U32 R0, RZ, RZ, R3 ;  /* 0x000000ffff007224 */ /* 0x002fca00078e0003 */
[----:B------:R1:W-:Y:S02]  /*ec80*/  STL [R1+0x7b4], R0 ;  /* 0x0007b40001007387 */ /* 0x0003e40000100800 */
[----:B-1----:R-:W-:Y:S02]  /*ec90*/  IMAD.MOV.U32 R0, RZ, RZ, R9 ;  /* 0x000000ffff007224 */ /* 0x002fe400078e0009 */
[----:B------:R-:W-:Y:S04]  /*eca0*/  STL [R1+0x7c8], R10 ;  /* 0x0007c80a01007387 */ /* 0x000fe80000100800 */
[----:B------:R1:W-:Y:S04]  /*ecb0*/  STL [R1+0x7bc], R0 ;  /* 0x0007bc0001007387 */ /* 0x0003e80000100800 */
[----:B------:R-:W-:Y:S01]  /*ecc0*/  STL [R1+0x7d0], R12 ;  /* 0x0007d00c01007387 */ /* 0x000fe20000100800 */
[----:B-1----:R-:W-:-:S05]  /*ecd0*/  IMAD.MOV.U32 R0, RZ, RZ, R11 ;  /* 0x000000ffff007224 */ /* 0x002fca00078e000b */
[----:B------:R1:W-:Y:S04]  /*ece0*/  STL [R1+0x7c4], R0 ;  /* 0x0007c40001007387 */ /* 0x0003e80000100800 */
[----:B---3--:R-:W-:Y:S01]  /*ecf0*/  STL [R1+0x7d8], R14 ;  /* 0x0007d80e01007387 */ /* 0x008fe20000100800 */
[----:B-1----:R-:W-:-:S05]  /*ed00*/  IMAD.MOV.U32 R0, RZ, RZ, R13 ;  /* 0x000000ffff007224 */ /* 0x002fca00078e000d */
        /* <DEDUP_REMOVED lines=8> */
[----:B-1----:R-:W-:-:S03]  /*ed90*/  IMAD.MOV.U32 R0, RZ, RZ, R7 ;  /* 0x000000ffff007224 */ /* 0x002fc600078e0007 */
[----:B------:R-:W1:Y:S04]  /*eda0*/  S2R R7, SR_TID.X ;  /* 0x0000000000077919 */ /* 0x000e680000002100 */
[----:B------:R3:W-:Y:S01]  /*edb0*/  STL [R1+0x7e4], R0 ;  /* 0x0007e40001007387 */ /* 0x0007e20000100800 */
[----:B------:R-:W-:Y:S02]  /*edc0*/  IMAD.MOV.U32 R2, RZ, RZ, R27 ;  /* 0x000000ffff027224 */ /* 0x000fe400078e001b */
[----:B---3--:R-:W-:Y:S01]  /*edd0*/  IMAD.MOV.U32 R0, RZ, RZ, R17 ;  /* 0x000000ffff007224 */ /* 0x008fe200078e0011 */
[----:B------:R-:W-:Y:S04]  /*ede0*/  STL [R1+0x7f8], R26 ;  /* 0x0007f81a01007387 */ /* 0x000fe80000100800 */
[----:B------:R-:W-:Y:S04]  /*edf0*/  STL [R1+0x7ec], R0 ;  /* 0x0007ec0001007387 */ /* 0x000fe80000100800 */
[----:B------:R3:W-:Y:S01]  /*ee00*/  STL [R1+0x7f4], R2 ;  /* 0x0007f40201007387 */ /* 0x0007e20000100800 */
[----:B------:R-:W-:-:S02]  /*ee10*/  IMAD.MOV.U32 R6, RZ, RZ, 0x7f ;  /* 0x0000007fff067424 */ /* 0x000fc400078e00ff */
[----:B---3--:R-:W-:Y:S01]  /*ee20*/  IMAD.MOV.U32 R2, RZ, RZ, R19 ;  /* 0x000000ffff027224 */ /* 0x008fe200078e0013 */
[----:B------:R-:W-:Y:S04]  /*ee30*/  STL [R1+0x800], R18 ;  /* 0x0008001201007387 */ /* 0x000fe80000100800 */
[----:B------:R4:W-:Y:S01]  /*ee40*/  STL [R1+0x7fc], R2 ;  /* 0x0007fc0201007387 */ /* 0x0009e20000100800 */
[C---:B-1----:R-:W-:Y:S01]  /*ee50*/  LOP3.LUT R0, R7.reuse, 0x7, RZ, 0xc0, !PT ;  /* 0x0000000707007812 */ /* 0x042fe200078ec0ff */
[----:B------:R-:W-:-:S04]  /*ee60*/  IMAD.SHL.U32 R3, R7, 0x2, RZ ;  /* 0x0000000207037824 */ /* 0x000fc800078e00ff */
[----:B------:R-:W-:-:S05]  /*ee70*/  IMAD R0, R0, 0x210, RZ ;  /* 0x0000021000007824 */ /* 0x000fca00078e02ff */
[----:B------:R-:W-:Y:S01]  /*ee80*/  LOP3.LUT R0, R0, 0x30, R3, 0x78, !PT ;  /* 0x0000003000007812 */ /* 0x000fe200078e7803 */
[----:B----4-:R-:W-:Y:S01]  /*ee90*/  IMAD.MOV.U32 R2, RZ, RZ, R5 ;  /* 0x000000ffff027224 */ /* 0x010fe200078e0005 */
[----:B------:R1:W-:Y:S04]  /*eea0*/  STL [R1+0x808], R4 ;  /* 0x0008080401007387 */ /* 0x0003e80000100800 */
[----:B------:R3:W-:Y:S01]  /*eeb0*/  STL [R1+0x804], R2 ;  /* 0x0008040201007387 */ /* 0x0007e20000100800 */
[----:B-1----:R-:W-:Y:S01]  /*eec0*/  IADD3 R4, R6, c[0x0][0x180], RZ ;  /* 0x0000600006047a10 */ /* 0x002fe20007ffe0ff */
[----:B------:R-:W-:-:S03]  /*eed0*/  IMAD.MOV.U32 R6, RZ, RZ, c[0x0][0x188] ;  /* 0x00006200ff067624 */ /* 0x000fc600078e00ff */
[----:B---3--:R-:W-:Y:S01]  /*eee0*/  SHF.R.S32.HI R2, RZ, 0x1f, R4 ;  /* 0x0000001fff027819 */ /* 0x008fe20000011404 */
[----:B--2---:R1:W-:Y:S01]  /*eef0*/  STL [R1+0x810], R20 ;  /* 0x0008101401007387 */ /* 0x0043e20000100800 */
[----:B------:R-:W-:Y:S02]  /*ef00*/  IMAD.MOV.U32 R5, RZ, RZ, R21 ;  /* 0x000000ffff057224 */ /* 0x000fe400078e0015 */
[----:B------:R-:W-:-:S03]  /*ef10*/  LEA.HI R2, R2, R4, RZ, 0x7 ;  /* 0x0000000402027211 */ /* 0x000fc600078f38ff */
[----:B------:R2:W-:Y:S01]  /*ef20*/  STL [R1+0x80c], R5 ;  /* 0x00080c0501007387 */ /* 0x0005e20000100800 */
[----:B-1----:R-:W-:Y:S02]  /*ef30*/  IMAD.SHL.U32 R21, R6, 0x80, RZ ;  /* 0x0000008006157824 */ /* 0x002fe400078e00ff */
[----:B------:R-:W-:Y:S02]  /*ef40*/  IMAD.MOV.U32 R6, RZ, RZ, c[0x0][0x18c] ;  /* 0x00006300ff067624 */ /* 0x000fe400078e00ff */
[----:B--2---:R-:W-:Y:S02]  /*ef50*/  IMAD.SHL.U32 R5, R7, 0x80, RZ ;  /* 0x0000008007057824 */ /* 0x004fe400078e00ff */
[----:B------:R-:W-:-:S03]  /*ef60*/  IMAD.SHL.U32 R6, R6, 0x80, RZ ;  /* 0x0000008006067824 */ /* 0x000fc600078e00ff */
[----:B------:R-:W-:Y:S02]  /*ef70*/  LOP3.LUT R8, R0, 0x1000, R5, 0xf8, !PT ;  /* 0x0000100000087812 */ /* 0x000fe400078ef805 */
[----:B------:R-:W-:Y:S01]  /*ef80*/  SHF.R.S32.HI R4, RZ, 0x1f, R6 ;  /* 0x0000001fff047819 */ /* 0x000fe20000011406 */
[----:B------:R-:W-:-:S03]  /*ef90*/  IMAD.MOV.U32 R5, RZ, RZ, 0x1 ;  /* 0x00000001ff057424 */ /* 0x000fc600078e00ff */
[----:B------:R-:W-:Y:S01]  /*efa0*/  SHF.L.U64.HI R4, R6, 0x2, R4 ;  /* 0x0000000206047819 */ /* 0x000fe20000010204 */
[----:B------:R-:W-:Y:S01]  /*efb0*/  IMAD.MOV.U32 R4, RZ, RZ, -0x1 ;  /* 0xffffffffff047424 */ /* 0x000fe200078e00ff */
[----:B------:R-:W-:Y:S04]  /*efc0*/  STL [R1+0x920], R8 ;  /* 0x0009200801007387 */ /* 0x000fe80000100800 */
[----:B------:R-:W-:Y:S04]  /*efd0*/  STL [R1+0x404], RZ ;  /* 0x000404ff01007387 */ /* 0x000fe80000100800 */
[----:B------:R-:W-:Y:S04]  /*efe0*/  STL [R1+0x3f8], R5 ;  /* 0x0003f80501007387 */ /* 0x000fe80000100800 */
[----:B------:R-:W-:Y:S04]  /*eff0*/  STL [R1+0x200], RZ ;  /* 0x000200ff01007387 */ /* 0x000fe80000100800 */
[----:B------:R1:W-:Y:S04]  /*f000*/  STL [R1+0x3f4], R4 ;  /* 0x0003f40401007387 */ /* 0x0003e80000100800 */
        /* <DEDUP_REMOVED lines=104> */
[----:B------:R-:W-:-:S03]  /*f690*/  LOP3.LUT R0, R7, 0x3, RZ, 0xc0, !PT ;  /* 0x0000000307007812 */ /* 0x000fc600078ec0ff */
[----:B------:R2:W-:Y:S04]  /*f6a0*/  STL [R1+0x74], RZ ;  /* 0x000074ff01007387 */ /* 0x0005e80000100800 */
[----:B------:R2:W-:Y:S04]  /*f6b0*/  STL [R1+0x78], RZ ;  /* 0x000078ff01007387 */ /* 0x0005e80000100800 */
[----:B------:R2:W-:Y:S04]  /*f6c0*/  STL [R1+0x7c], RZ ;  /* 0x00007cff01007387 */ /* 0x0005e80000100800 */
[----:B------:R2:W-:Y:S04]  /*f6d0*/  STL [R1+0xe0], RZ ;  /* 0x0000e0ff01007387 */ /* 0x0005e80000100800 */
[----:B------:R2:W-:Y:S01]  /*f6e0*/  STL [R1+0xe4], RZ ;  /* 0x0000e4ff01007387 */ /* 0x0005e20000100800 */
[----:B------:R-:W-:-:S03]  /*f6f0*/  IMAD R0, R0, 0x820, RZ ;  /* 0x0000082000007824 */ /* 0x000fc600078e02ff */
[----:B------:R2:W-:Y:S04]  /*f700*/  STL [R1+0xe8], RZ ;  /* 0x0000e8ff01007387 */ /* 0x0005e80000100800 */
[----:B------:R2:W-:Y:S04]  /*f710*/  STL [R1+0xec], RZ ;  /* 0x0000ecff01007387 */ /* 0x0005e80000100800 */
[----:B------:R2:W-:Y:S04]  /*f720*/  STL [R1+0x90], RZ ;  /* 0x000090ff01007387 */ /* 0x0005e80000100800 */
[----:B------:R2:W-:Y:S04]  /*f730*/  STL [R1+0x94], RZ ;  /* 0x000094ff01007387 */ /* 0x0005e80000100800 */
[----:B------:R2:W-:Y:S01]  /*f740*/  STL [R1+0x98], RZ ;  /* 0x000098ff01007387 */ /* 0x0005e20000100800 */
[----:B------:R-:W-:-:S03]  /*f750*/  LOP3.LUT R9, R0, 0x1dc, R7, 0x78, !PT ;  /* 0x000001dc00097812 */ /* 0x000fc600078e7807 */
[----:B------:R2:W-:Y:S01]  /*f760*/  STL [R1+0x9c], RZ ;  /* 0x00009cff01007387 */ /* 0x0005e20000100800 */
[----:B------:R-:W-:-:S03]  /*f770*/  LOP3.LUT R0, R8, 0x40, RZ, 0x3c, !PT ;  /* 0x0000004008007812 */ /* 0x000fc600078e3cff */
        /* <DEDUP_REMOVED lines=8> */
[----:B------:R2:W-:Y:S01]  /*f800*/  STL [R1+0x934], R0 ;  /* 0x0009340001007387 */ /* 0x0005e20000100800 */
[----:B------:R-:W-:-:S02]  /*f810*/  SHF.R.S32.HI R2, RZ, 0x7, R2 ;  /* 0x00000007ff027819 */ /* 0x000fc40000011402 */
[----:B------:R-:W-:Y:S01]  /*f820*/  SHF.R.S32.HI R3, RZ, 0x1f, R21 ;  /* 0x0000001fff037819 */ /* 0x000fe20000011415 */
[----:B-1----:R-:W-:Y:S01]  /*f830*/  CS2R R4, SRZ ;  /* 0x0000000000047805 */ /* 0x002fe2000001ff00 */
[----:B------:R-:W-:Y:S01]  /*f840*/  IADD3 R10, R2, -0x2, RZ ;  /* 0xfffffffe020a7810 */ /* 0x000fe20007ffe0ff */
[----:B------:R-:W-:Y:S01]  /*f850*/  CS2R R6, SRZ ;  /* 0x0000000000067805 */ /* 0x000fe2000001ff00 */
[----:B------:R-:W-:Y:S02]  /*f860*/  SHF.L.U64.HI R3, R21, 0x2, R3 ;  /* 0x0000000215037819 */ /* 0x000fe40000010203 */
[----:B------:R-:W-:Y:S02]  /*f870*/  LOP3.LUT R2, R9, 0x20, RZ, 0x3c, !PT ;  /* 0x0000002009027812 */ /* 0x000fe400078e3cff */
.L_x_1:
[----:B--23--:R-:W2:Y:S01]  /*f880*/  LDL.LU R0, [R1+0x3f4] ;  /* 0x0003f40001007983 */ /* 0x00cea20000300800 */
[----:B------:R-:W-:-:S04]  /*f890*/  DEPBAR.LE SB0, 0x2 ;  /* 0x000080800000791a */ /* 0x000fc80000000000 */
[----:B------:R-:W1:Y:S04]  /*f8a0*/  S2R R10, SR_TID.X ;  /* 0x00000000000a7919 */ /* 0x000e680000002100 */
[----:B------:R-:W3:Y:S04]  /*f8b0*/  LDL R8, [R1+0x920] ;  /* 0x0009200001087983 */ /* 0x000ee80000100800 */
[----:B-----5:R-:W-:Y:S04]  /*f8c0*/  STL.64 [R1+0x2bb0], R6 ;  /* 0x002bb00601007387 */ /* 0x020fe80000100a00 */
[----:B------:R-:W-:Y:S04]  /*f8d0*/  STL.64 [R1+0x2ba8], R4 ;  /* 0x002ba80401007387 */ /* 0x000fe80000100a00 */
[----:B------:R-:W-:Y:S01]  /*f8e0*/  STL [R1+0x9e0], R3 ;  /* 0x0009e00301007387 */ /* 0x000fe20000100800 */
[----:B-1----:R-:W-:-:S02]  /*f8f0*/  LOP3.LUT R9, R10, 0x3, RZ, 0xc0, !PT ;  /* 0x000000030a097812 */ /* 0x002fc400078ec0ff */
[----:B------:R-:W-:-:S03]  /*f900*/  LOP3.LUT R2, R10, 0x3, RZ, 0xc0, !PT ;  /* 0x000000030a027812 */ /* 0x000fc600078ec0ff */
[----:B------:R-:W-:Y:S02]  /*f910*/  IMAD R9, R9, 0x820, RZ ;  /* 0x0000082009097824 */ /* 0x000fe400078e02ff */
[----:B------:R-:W-:-:S03]  /*f920*/  IMAD R2, R2, 0x820, RZ ;  /* 0x0000082002027824 */ /* 0x000fc600078e02ff */
[--C-:B------:R-:W-:Y:S02]  /*f930*/  LOP3.LUT R9, R9, 0x1dc, R10.reuse, 0x78, !PT ;  /* 0x000001dc09097812 */ /* 0x100fe400078e780a */
[----:B------:R-:W-:Y:S02]  /*f940*/  LOP3.LUT R2, R2, 0x1dc, R10, 0x78, !PT ;  /* 0x000001dc02027812 */ /* 0x000fe400078e780a */
[----:B------:R-:W-:Y:S01]  /*f950*/  LOP3.LUT R9, R9, 0x20, RZ, 0x3c, !PT ;  /* 0x0000002009097812 */ /* 0x000fe200078e3cff */
[----:B------:R-:W-:Y:S01]  /*f960*/  BAR.SYNC.DEFER_BLOCKING 0x0 ;  /* 0x0000000000007b1d */ /* 0x000fe20000010000 */
[----:B--2---:R-:W-:-:S04]  /*f970*/  IADD3 R0, R0, 0x1, RZ ;  /* 0x0000000100007810 */ /* 0x004fc80007ffe0ff */
[----:B------:R-:W-:-:S04]  /*f980*/  ISETP.GT.AND P0, PT, R0, 0x1, PT ;  /* 0x000000010000780c */ /* 0x000fc80003f04270 */
[----:B------:R-:W-:-:S05]  /*f990*/  SEL R28, R0, RZ, !P0 ;  /* 0x000000ff001c7207 */ /* 0x000fca0004000000 */
[C---:B------:R-:W-:Y:S01]  /*f9a0*/  IMAD R2, R28.reuse, 0x40000, R2 ;  /* 0x000400001c027824 */ /* 0x040fe200078e0202 */
[----:B------:R-:W-:Y:S01]  /*f9b0*/  STL [R1+0x3f4], R28 ;  /* 0x0003f41c01007387 */ /* 0x000fe20000100800 */
[C---:B------:R-:W-:Y:S02]  /*f9c0*/  IMAD R0, R28.reuse, 0x40000, R9 ;  /* 0x000400001c007824 */ /* 0x040fe400078e0209 */
[----:B---3--:R-:W-:Y:S01]  /*f9d0*/  IMAD R29, R28, 0x10000, R8 ;  /* 0x000100001c1d7824 */ /* 0x008fe200078e0208 */
[----:B------:R-:W-:Y:S04]  /*f9e0*/  LDS R26, [R2+0x2200] ;  /* 0x00220000021a7984 */ /* 0x000fe80000000800 */
[----:B------:R-:W1:Y:S04]  /*f9f0*/  LDS R27, [R0+0x2200] ;  /* 0x00220000001b7984 */ /* 0x000e680000000800 */
[----:B------:R-:W-:Y:S04]  /*fa00*/  LDS R24, [R2+0x200] ;  /* 0x0002000002187984 */ /* 0x000fe80000000800 */
[----:B------:R-:W2:Y:S04]  /*fa10*/  LDS R25, [R0+0x200] ;  /* 0x0002000000197984 */ /* 0x000ea80000000800 */
[----:B------:R-:W-:Y:S04]  /*fa20*/  LDS R22, [R2+0x2400] ;  /* 0x0024000002167984 */ /* 0x000fe80000000800 */
[----:B------:R-:W3:Y:S04]  /*fa30*/  LDS R23, [R0+0x2400] ;  /* 0x0024000000177984 */ /* 0x000ee80000000800 */
[----:B------:R-:W-:Y:S04]  /*fa40*/  LDS R20, [R2+0x400] ;  /* 0x0004000002147984 */ /* 0x000fe80000000800 */
[----:B------:R-:W4:Y:S04]  /*fa50*/  LDS R21, [R0+0x400] ;  /* 0x0004000000157984 */ /* 0x000f280000000800 */
[----:B------:R-:W-:Y:S04]  /*fa60*/  STL [R1+0x2938], R28 ;  /* 0x0029381c01007387 */ /* 0x000fe80000100800 */
[----:B------:R-:W-:Y:S04]  /*fa70*/  LDS R12, [R2] ;  /* 0x00000000020c7984 */ /* 0x000fe80000000800 */
[----:B------:R-:W-:Y:S04]  /*fa80*/  LDS R14, [R2+0x2000] ;  /* 0x00200000020e7984 */ /* 0x000fe80000000800 */
[----:B-1----:R-:W-:Y:S04]  /*fa90*/  STL.64 [R1+0x2c78], R26 ;  /* 0x002c781a01007387 */ /* 0x002fe80000100a00 */
[----:B------:R-:W-:Y:S04]  /*faa0*/  LDS R13, [R0] ;  /* 0x00000000000d7984 */ /* 0x000fe80000000800 */
[----:B--2---:R-:W-:Y:S04]  /*fab0*/  STL.64 [R1+0x2c70], R24 ;  /* 0x002c701801007387 */ /* 0x004fe80000100a00 */
[----:B------:R-:W-:Y:S04]  /*fac0*/  LDS R15, [R0+0x2000] ;  /* 0x00200000000f7984 */ /* 0x000fe80000000800 */
[----:B---3--:R-:W-:Y:S04]  /*fad0*/  STL.64 [R1+0x2c60], R22 ;  /* 0x002c601601007387 */ /* 0x008fe80000100a00 */
[----:B------:R-:W-:Y:S04]  /*fae0*/  LDSM.16.M88.4 R24, [R29+0x80000] ;  /* 0x080000001d18783b */ /* 0x000fe80000000200 */
[----:B----4-:R1:W-:Y:S04]  /*faf0*/  STL.64 [R1+0x2c58], R20 ;  /* 0x002c581401007387 */ /* 0x0103e80000100a00 */
[----:B------:R-:W2:Y:S04]  /*fb00*/  LDS R16, [R2+0x600] ;  /* 0x0006000002107984 */ /* 0x000ea80000000800 */
[----:B------:R-:W3:Y:S04]  /*fb10*/  LDS R18, [R2+0x2600] ;  /* 0x0026000002127984 */ /* 0x000ee80000000800 */
[----:B-1----:R-:W4:Y:S04]  /*fb20*/  LDL.LU.64 R20, [R1+0x180] ;  /* 0x0001800001147983 */ /* 0x002f280000300a00 */
[----:B------:R-:W2:Y:S04]  /*fb30*/  LDL.LU.64 R22, [R1+0x188] ;  /* 0x0001880001167983 */ /* 0x000ea80000300a00 */
[----:B------:R-:W1:Y:S04]  /*fb40*/  LDSM.16.M88.4 R4, [R29+0x82000] ;  /* 0x082000001d04783b */ /* 0x000e680000000200 */
[----:B------:R-:W1:Y:S04]  /*fb50*/  LDSM.16.M88.4 R8, [R29+0x84000] ;  /* 0x084000001d08783b */ /* 0x000e680000000200 */
[----:B------:R-:W-:Y:S04]  /*fb60*/  LDS R17, [R0+0x600] ;  /* 0x0006000000117984 */ /* 0x000fe80000000800 */
[----:B------:R-:W-:Y:S04]  /*fb70*/  LDS R19, [R0+0x2600] ;  /* 0x0026000000137984 */ /* 0x000fe80000000800 */
[----:B--2---:R-:W-:Y:S04]  /*fb80*/  STL.64 [R1+0x2c88], R22 ;  /* 0x002c881601007387 */ /* 0x004fe80000100a00 */
[----:B----4-:R2:W-:Y:S04]  /*fb90*/  STL.64 [R1+0x2c80], R20 ;  /* 0x002c801401007387 */ /* 0x0105e80000100a00 */
[----:B--2---:R-:W2:Y:S04]  /*fba0*/  LDL.LU.64 R20, [R1+0x200] ;  /* 0x0002000001147983 */ /* 0x004ea80000300a00 */
[----:B------:R-:W2:Y:S04]  /*fbb0*/  LDL.LU.64 R22, [R1+0x208] ;  /* 0x0002080001167983 */ /* 0x000ea80000300a00 */
[----:B------:R-:W-:Y:S04]  /*fbc0*/  STL [R1+0x2c68], R16 ;  /* 0x002c681001007387 */ /* 0x000fe80000100800 */
[----:B---3--:R-:W-:Y:S04]  /*fbd0*/  STL [R1+0x2c6c], R18 ;  /* 0x002c6c1201007387 */ /* 0x008fe80000100800 */
[----:B------:R3:W-:Y:S04]  /*fbe0*/  STL [R1+0x2ab4], R2 ;  /* 0x002ab40201007387 */ /* 0x0007e80000100800 */
[----:B------:R4:W-:Y:S04]  /*fbf0*/  STL [R1+0x2ab0], R0 ;  /* 0x002ab00001007387 */ /* 0x0009e80000100800 */
[----:B-1----:R1:W-:Y:S01]  /*fc00*/  STL.64 [R1+0x48], R6 ;  /* 0x0000480601007387 */ /* 0x0023e20000100a00 */
[----:B---3--:R-:W-:-:S03]  /*fc10*/  IMAD.MOV.U32 R2, RZ, RZ, R4 ;  /* 0x000000ffff027224 */ /* 0x008fc600078e0004 */
[----:B------:R-:W-:Y:S01]  /*fc20*/  STL.64 [R1+0x58], R26 ;  /* 0x0000581a01007387 */ /* 0x000fe20000100a00 */
[----:B----4-:R-:W-:-:S03]  /*fc30*/  IMAD.MOV.U32 R0, RZ, RZ, R5 ;  /* 0x000000ffff007224 */ /* 0x010fc600078e0005 */
[----:B------:R-:W3:Y:S04]  /*fc40*/  LDL.LU.64 R4, [R1+0x100] ;  /* 0x0001000001047983 */ /* 0x000ee80000300a00 */
[----:B-1----:R-:W3:Y:S01]  /*fc50*/  LDL.LU.64 R6, [R1+0x108] ;  /* 0x0001080001067983 */ /* 0x002ee20000300a00 */
[----:B------:R-:W-:Y:S02]  /*fc60*/  IMAD.MOV.U32 R28, RZ, RZ, R8 ;  /* 0x000000ffff1c7224 */ /* 0x000fe400078e0008 */
[----:B------:R-:W-:Y:S01]  /*fc70*/  IMAD.MOV.U32 R3, RZ, RZ, R9 ;  /* 0x000000ffff037224 */ /* 0x000fe200078e0009 */
[----:B------:R-:W-:Y:S01]  /*fc80*/  STL.64 [R1+0x38], R10 ;  /* 0x0000380a01007387 */ /* 0x000fe20000100a00 */
[----:B------:R-:W-:Y:S02]  /*fc90*/  IMAD.MOV.U32 R18, RZ, RZ, R24 ;  /* 0x000000ffff127224 */ /* 0x000fe400078e0018 */
[----:B------:R-:W-:Y:S01]  /*fca0*/  IMAD.MOV.U32 R16, RZ, RZ, R25 ;  /* 0x000000ffff107224 */ /* 0x000fe200078e0019 */
[----:B------:R-:W1:Y:S01]  /*fcb0*/  LDSM.16.M88.4 R8, [R29+0x86000] ;  /* 0x086000001d08783b */ /* 0x000e620000000200 */
[----:B--2---:R-:W-:Y:S11]  /*fcc0*/  HMMA.1688.F32.TF32 R20, R12, R24, R20 ;  /* 0x000000180c14723c */ /* 0x004ff60000081014 */
[----:B------:R-:W-:Y:S11]  /*fcd0*/  @!UPT UIADD3 URZ, URZ, URZ, URZ ;  /* 0x0000003f3f3ff290 */ /* 0x000ff6000fffe03f */
[----:B------:R-:W-:Y:S01]  /*fce0*/  @!UPT UIADD3 URZ, URZ, URZ, URZ ;  /* 0x0000003f3f3ff290 */ /* 0x000fe2000fffe03f */
[----:B------:R-:W-:Y:S04]  /*fcf0*/  STL.64 [R1+0x130], R20 ;  /* 0x0001301401007387 */ /* 0x000fe80000100a00 */
[----:B------:R2:W-:Y:S04]  /*fd00*/  STL.64 [R1+0x138], R22 ;  /* 0x0001381601007387 */ /* 0x0005e80000100a00 */
[----:B--2---:R-:W2:Y:S04]  /*fd10*/  LDL.LU.64 R22, [R1+0x2c88] ;  /* 0x002c880001167983 */ /* 0x004ea80000300a00 */
[----:B------:R-:W2:Y:S04]  /*fd20*/  LDL.LU.64 R20, [R1+0x2c80] ;  /* 0x002c800001147983 */ /* 0x000ea80000300a00 */
[----:B------:R-:W2:Y:S04]  /*fd30*/  LDL.LU.64 R26, [R1+0x2c78] ;  /* 0x002c7800011a7983 */ /* 0x000ea80000300a00 */
[----:B------:R-:W2:Y:S04]  /*fd40*/  LDL.LU.64 R24, [R1+0x2c70] ;  /* 0x002c700001187983 */ /* 0x000ea80000300a00 */
[----:B------:R-:W-:Y:S04]  /*fd50*/  STL.64 [R1+0x2c40], R14 ;  /* 0x002c400e01007387 */ /* 0x000fe80000100a00 */
[----:B------:R4:W-:Y:S02]  /*fd60*/  STL.64 [R1+0x2c38], R12 ;  /* 0x002c380c01007387 */ /* 0x0009e40000100a00 */
[----:B----4-:R-:W-:-:S02]  /*fd70*/  IMAD.MOV.U32 R12, RZ, RZ, R18 ;  /* 0x000000ffff0c7224 */ /* 0x010fc400078e0012 */
[----:B------:R-:W-:Y:S01]  /*fd80*/  IMAD.MOV.U32 R13, RZ, RZ, R16 ;  /* 0x000000ffff0d7224 */ /* 0x000fe200078e0010 */
[----:B------:R-:W4:Y:S04]  /*fd90*/  LDL.LU R18, [R1+0x2c6c] ;  /* 0x002c6c0001127983 */ /* 0x000f280000300800 */
[----:B------:R-:W4:Y:S02]  /*fda0*/  LDL.LU R16, [R1+0x2c68] ;  /* 0x002c680001107983 */ /* 0x000f240000300800 */
[-C--:B--2---:R-:W-:Y:S11]  /*fdb0*/  HMMA.1688.F32.TF32 R20, R24, R12.reuse, R20 ;  /* 0x0000000c1814723c */ /* 0x084ff60000081014 */
[----:B------:R-:W-:Y:S11]  /*fdc0*/  @!UPT UIADD3 URZ, URZ, URZ, URZ ;  /* 0x0000003f3f3ff290 */ /* 0x000ff6000fffe03f */
[----:B------:R-:W-:Y:S01]  /*fdd0*/  @!UPT UIADD3 URZ, URZ, URZ, URZ ;  /* 0x0000003f3f3ff290 */ /* 0x000fe2000fffe03f */
[----:B------:R-:W-:Y:S04]  /*fde0*/  STL.64 [R1+0xf0], R20 ;  /* 0x0000f01401007387 */ /* 0x000fe80000100a00 */
[----:B------:R2:W-:Y:S04]  /*fdf0*/  STL.64 [R1+0xf8], R22 ;  /* 0x0000f81601007387 */ /* 0x0005e80000100a00 */
[----:B--2---:R-:W3:Y:S04]  /*fe00*/  LDL.LU.64 R22, [R1+0x2c60] ;  /* 0x002c600001167983 */ /* 0x004ee80000300a00 */
[----:B------:R-:W3:Y:S04]  /*fe10*/  LDL.LU.64 R20, [R1+0x2c58] ;  /* 0x002c580001147983 */ /* 0x000ee80000300a00 */
[----:B------:R-:W-:Y:S04]  /*fe20*/  STL.64 [R1+0x2c30], R26 ;  /* 0x002c301a01007387 */ /* 0x000fe80000100a00 */
[----:B------:R2:W-:Y:S04]  /*fe30*/  STL.64 [R1+0x2c28], R24 ;  /* 0x002c281801007387 */ /* 0x0005e80000100a00 */
[----:B--2---:R-:W2:Y:S04]  /*fe40*/  LDL.LU.64 R24, [R1+0x1f0] ;  /* 0x0001f00001187983 */ /* 0x004ea80000300a00 */
[----:B------:R-:W2:Y:S04]  /*fe50*/  LDL.LU.64 R26, [R1+0x1f8] ;  /* 0x0001f800011a7983 */ /* 0x000ea80000300a00 */
[----:B--2---:R-:W-:Y:S04]  /*fe60*/  STL.64 [R1+0x2c50], R26 ;  /* 0x002c501a01007387 */ /* 0x004fe80000100a00 */
[----:B------:R2:W-:Y:S04]  /*fe70*/  STL.64 [R1+0x2c48], R24 ;  /* 0x002c481801007387 */ /* 0x0005e80000100a00 */
[----:B--2---:R-:W4:Y:S04]  /*fe80*/  LDL.LU.64 R24, [R1+0xa0] ;  /* 0x0000a00001187983 */ /* 0x004f280000300a00 */
[----:B------:R-:W4:Y:S01]  /*fe90*/  LDL.LU.64 R26, [R1+0xa8] ;  /* 0x0000a800011a7983 */ /* 0x000f220000300a00 */
[----:B---3--:R-:W-:Y:S11]  /*fea0*/  HMMA.1688.F32.TF32 R4, R20, R12, R4 ;  /* 0x0000000c1404723c */ /* 0x008ff60000081004 */
[----:B------:R-:W-:Y:S11]  /*feb0*/  @!UPT UIADD3 URZ, URZ, URZ, URZ ;  /* 0x0000003f3f3ff290 */ /* 0x000ff6000fffe03f */
[----:B------:R-:W-:Y:S01]  /*fec0*/  @!UPT UIADD3 URZ, URZ, URZ, URZ ;  /* 0x0000003f3f3ff290 */ /* 0x000fe2000fffe03f */
[----:B------:R2:W-:Y:S04]  /*fed0*/  STL.64 [R1+0x1b0], R4 ;  /* 0x0001b00401007387 */ /* 0x0005e80000100a00 */
[----:B------:R3:W-:Y:S04]  /*fee0*/  STL.64 [R1+0x1b8], R6 ;  /* 0x0001b80601007387 */ /* 0x0007e80000100a00 */
[----:B--2---:R-:W2:Y:S04]  /*fef0*/  LDL.LU.64 R4, [R1+0x110] ;  /* 0x0001100001047983 */ /* 0x004ea80000300a00 */
[----:B---3--:R-:W2:Y:S04]  /*ff00*/  LDL.LU.64 R6, [R1+0x118] ;  /* 0x0001180001067983 */ /* 0x008ea80000300a00 */
[----:B-1----:R-:W-:Y:S04]  /*ff10*/  STL.64 [R1+0x28], R10 ;  /* 0x0000280a01007387 */ /* 0x002fe80000100a00 */
[----:B------:R1:W-:Y:S02]  /*ff20*/  STL.64 [R1+0x2bc8], R8 ;  /* 0x002bc80801007387 */ /* 0x0003e40000100a00 */
[----:B-1----:R-:W-:-:S02]  /*ff30*/  IMAD.MOV.U32 R8, RZ, RZ, R28 ;  /* 0x000000ffff087224 */ /* 0x002fc400078e001c */
[----:B------:R-:W-:-:S05]  /*ff40*/  IMAD.MOV.U32 R9, RZ, RZ, R3 ;  /* 0x000000ffff097224 */ /* 0x000fca00078e0003 */
[----:B------:R1:W-:Y:S02]  /*ff50*/  STL.64 [R1+0x2c10], R8 ;  /* 0x002c100801007387 */ /* 0x0003e40000100a00 */
[----:B-1----:R-:W-:Y:S02]  /*ff60*/  IMAD.MOV.U32 R8, RZ, RZ, R2 ;  /* 0x000000ffff087224 */ /* 0x002fe400078e0002 */
[----:B------:R-:W-:Y:S01]  /*ff70*/  IMAD.MOV.U32 R9, RZ, RZ, R0 ;  /* 0x000000ffff097224 */ /* 0x000fe200078e0000 */
[----:B----4-:R-:W-:Y:S01]  /*ff80*/  HMMA.1688.F32.TF32 R12, R16, R12, R24 ;  /* 0x0000000c100c723c */ /* 0x010fe20000081018 */
[----:B------:R-:W3:Y:S04]  /*ff90*/  LDL.LU.64 R26, [R1+0x2c50] ;  /* 0x002c5000011a7983 */ /* 0x000ee80000300a00 */
[----:B------:R-:W3:Y:S11]  /*ffa0*/  LDL.LU.64 R24, [R1+0x2c48] ;  /* 0x002c480001187983 */ /* 0x000ef60000300a00 */
[----:B------:R-:W-:Y:S07]  /*ffb0*/  @!UPT UIADD3 URZ, URZ, URZ, URZ ;  /* 0x0000003f3f3ff290 */ /* 0x000fee000fffe03f */
[----:B------:R-:W-:Y:S01]  /*ffc0*/  STL.64 [R1+0x260], R12 ;  /* 0x0002600c01007387 */ /* 0x000fe20000100a00 */
[----:B------:R-:W-:-:S03]  /*ffd0*/  IMAD.MOV.U32 R28, RZ, RZ, R15 ;  /* 0x000000ffff1c7224 */ /* 0x000fc600078e000f */
[----:B------:R1:W-:Y:S04]  /*ffe0*/  STL [R1+0x268], R14 ;  /* 0x0002680e01007387 */ /* 0x0003e80000100800 */
[----:B-1----:R-:W3:Y:S04]  /*fff0*/  LDL.LU.64 R14, [R1+0x2c40] ;  /* 0x002c4000010e7983 */ /* 0x002ee80000300a00 */
[----:B------:R-:W3:Y:S04]  /*10000*/  LDL.LU.64 R12, [R1+0x2c38] ;  /* 0x002c3800010c7983 */ /* 0x000ee80000300a00 */
[----:B------:R-:W-:Y:S01]  /*10010*/  STL [R1+0x293c], R28 ;  /* 0x00293c1c01007387 */ /* 0x000fe20000100800 */
[-C--:B---3--:R-:W-:Y:S11]  /*10020*/  HMMA.1688.F32.TF32 R24, R12, R8.reuse, R24 ;  /* 0x000000080c18723c */ /* 0x088ff60000081018 */
[----:B------:R-:W-:Y:S11]  /*10030*/  @!UPT UIADD3 URZ, URZ, URZ, URZ ;  /* 0x0000003f3f3ff290 */ /* 0x000ff6000fffe03f */
[----:B------:R-:W-:Y:S01]  /*10040*/  @!UPT UIADD3 URZ, URZ, URZ, URZ ;  /* 0x0000003f3f3ff290 */ /* 0x000fe2000fffe03f */
[----:B------:R-:W-:Y:S04]  /*10050*/  STL.64 [R1+0x120], R24 ;  /* 0x0001201801007387 */ /* 0x000fe80000100a00 */
[----:B------:R1:W-:Y:S04]  /*10060*/  STL.64 [R1+0x128], R26 ;  /* 0x0001281a01007387 */ /* 0x0003e80000100a00 */
[----:B-1----:R-:W3:Y:S04]  /*10070*/  LDL.LU.64 R26, [R1+0x2c30] ;  /* 0x002c3000011a7983 */ /* 0x002ee80000300a00 */
[----:B------:R-:W4:Y:S04]  /*10080*/  LDL.LU.64 R24, [R1+0x2c28] ;  /* 0x002c280001187983 */ /* 0x000f280000300a00 */
[----:B------:R-:W-:Y:S04]  /*10090*/  STL.64 [R1+0x2c20], R14 ;  /* 0x002c200e01007387 */ /* 0x000fe80000100a00 */
[----:B------:R1:W-:Y:S04]  /*100a0*/  STL.64 [R1+0x2c18], R12 ;  /* 0x002c180c01007387 */ /* 0x0003e80000100a00 */
[----:B-1----:R-:W4:Y:S04]  /*100b0*/  LDL.LU.64 R12, [R1+0x170] ;  /* 0x00017000010c7983 */ /* 0x002f280000300a00 */
[----:B------:R-:W4:Y:S01]  /*100c0*/  LDL.LU.64 R14, [R1+0x178] ;  /* 0x00017800010e7983 */ /* 0x000f220000300a00 */
[-C--:B--2---:R-:W-:Y:S03]  /*100d0*/  HMMA.1688.F32.TF32 R4, R20, R8.reuse, R4 ;  /* 0x000000081404723c */ /* 0x084fe60000081004 */
[----:B---3--:R-:W-:Y:S04]  /*100e0*/  STL.64 [R1+0x2c08], R26 ;  /* 0x002c081a01007387 */ /* 0x008fe80000100a00 */
[----:B----4-:R-:W-:Y:S01]  /*100f0*/  STL.64 [R1+0x2c00], R24 ;  /* 0x002c001801007387 */ /* 0x010fe20000100a00 */
[-C--:B------:R-:W-:Y:S11]  /*10100*/  HMMA.1688.F32.TF32 R12, R24, R8.reuse, R12 ;  /* 0x00000008180c723c */ /* 0x080ff6000008100c */
[----:B------:R-:W-:Y:S11]  /*10110*/  @!UPT UIADD3 URZ, URZ, URZ, URZ ;  /* 0x0000003f3f3ff290 */ /* 0x000ff6000fffe03f */
[----:B------:R-:W-:Y:S01]  /*10120*/  @!UPT UIADD3 URZ, URZ, URZ, URZ ;  /* 0x0000003f3f3ff290 */ /* 0x000fe2000fffe03f */
[----:B------:R1:W-:Y:S04]  /*10130*/  STL.64 [R1+0x170], R12 ;  /* 0x0001700c01007387 */ /* 0x0003e80000100a00 */
[----:B------:R2:W-:Y:S04]  /*10140*/  STL.64 [R1+0x178], R14 ;  /* 0x0001780e01007387 */ /* 0x0005e80000100a00 */
[----:B-1----:R-:W3:Y:S04]  /*10150*/  LDL.LU.64 R12, [R1+0xb0] ;  /* 0x0000b000010c7983 */ /* 0x002ee80000300a00 */
[----:B--2---:R-:W3:Y:S04]  /*10160*/  LDL.LU.64 R14, [R1+0xb8] ;  /* 0x0000b800010e7983 */ /* 0x004ee80000300a00 */
[----:B------:R-:W-:Y:S04]  /*10170*/  STL.64 [R1+0x210], R4 ;  /* 0x0002100401007387 */ /* 0x000fe80000100a00 */
[----:B------:R-:W-:Y:S04]  /*10180*/  STL.64 [R1+0x218], R6 ;  /* 0x0002180601007387 */ /* 0x000fe80000100a00 */
[----:B------:R-:W2:Y:S04]  /*10190*/  LDL.LU.64 R24, [R1+0x1e0] ;  /* 0x0001e00001187983 */ /* 0x000ea80000300a00 */
[----:B------:R-:W2:Y:S04]  /*101a0*/  LDL.LU.64 R26, [R1+0x1e8] ;  /* 0x0001e800011a7983 */ /* 0x000ea80000300a00 */
[----:B------:R-:W-:Y:S04]  /*101b0*/  STL.64 [R1+0x2bf8], R22 ;  /* 0x002bf81601007387 */ /* 0x000fe80000100a00 */
[----:B------:R1:W-:Y:S04]  /*101c0*/  STL.64 [R1+0x2bf0], R20 ;  /* 0x002bf01401007387 */ /* 0x0003e80000100a00 */
[----:B-1----:R-:W4:Y:S04]  /*101d0*/  LDL.LU.64 R20, [R1+0x160] ;  /* 0x0001600001147983 */ /* 0x002f280000300a00 */
[----:B------:R-:W4:Y:S04]  /*101e0*/  LDL.LU.64 R22, [R1+0x168] ;  /* 0x0001680001167983 */ /* 0x000f280000300a00 */
[----:B------:R-:W2:Y:S04]  /*101f0*/  LDL.LU.64 R4, [R1+0x150] ;  /* 0x0001500001047983 */ /* 0x000ea80000300a00 */
[----:B------:R-:W2:Y:S04]  /*10200*/  LDL.LU.64 R6, [R1+0x158] ;  /* 0x0001580001067983 */ /* 0x000ea80000300a00 */
[----:B--2---:R-:W-:Y:S04]  /*10210*/  STL.64 [R1+0x2bc0], R6 ;  /* 0x002bc00601007387 */ /* 0x004fe80000100a00 */
[----:B------:R1:W-:Y:S04]  /*10220*/  STL.64 [R1+0x2bb8], R4 ;  /* 0x002bb80401007387 */ /* 0x0003e80000100a00 */
[----:B-1----:R-:W2:Y:S04]  /*10230*/  LDL.LU.64 R4, [R1+0x1d0] ;  /* 0x0001d00001047983 */ /* 0x002ea80000300a00 */
[----:B------:R-:W2:Y:S01]  /*10240*/  LDL.LU.64 R6, [R1+0x1d8] ;  /* 0x0001d80001067983 */ /* 0x000ea20000300a00 */
[----:B---3--:R-:W-:Y:S03]  /*10250*/  HMMA.1688.F32.TF32 R8, R16, R8, R12 ;  /* 0x000000081008723c */ /* 0x008fe6000008100c */
[----:B--2---:R-:W-:Y:S04]  /*10260*/  STL.64 [R1+0x2bd8], R6 ;  /* 0x002bd80601007387 */ /* 0x004fe80000100a00 */
[----:B------:R1:W-:Y:S04]  /*10270*/  STL.64 [R1+0x2bd0], R4 ;  /* 0x002bd00401007387 */ /* 0x0003e80000100a00 */
[----:B-1----:R-:W2:Y:S04]  /*10280*/  LDL.LU.64 R4, [R1+0x70] ;  /* 0x0000700001047983 */ /* 0x002ea80000300a00 */
[----:B------:R-:W3:Y:S04]  /*10290*/  LDL.LU.64 R6, [R1+0x78] ;  /* 0x0000780001067983 */ /* 0x000ee80000300a00 */
[----:B---3--:R-:W-:Y:S04]  /*102a0*/  STL.64 [R1+0x2be8], R6 ;  /* 0x002be80601007387 */ /* 0x008fe80000100a00 */
[----:B--2---:R1:W-:Y:S04]  /*102b0*/  STL.64 [R1+0x2be0], R4 ;  /* 0x002be00401007387 */ /* 0x0043e80000100a00 */
[----:B-1----:R-:W2:Y:S04]  /*102c0*/  LDL.LU.64 R4, [R1+0x140] ;  /* 0x0001400001047983 */ /* 0x002ea80000300a00 */
[----:B------:R-:W2:Y:S04]  /*102d0*/  LDL.LU.64 R6, [R1+0x148] ;  /* 0x0001480001067983 */ /* 0x000ea80000300a00 */
[----:B------:R-:W3:Y:S04]  /*102e0*/  LDL.LU.64 R14, [R1+0x2c20] ;  /* 0x002c2000010e7983 */ /* 0x000ee80000300a00 */
[----:B------:R-:W3:Y:S04]  /*102f0*/  LDL.LU.64 R12, [R1+0x2c18] ;  /* 0x002c1800010c7983 */ /* 0x000ee80000300a00 */
[----:B------:R1:W-:Y:S04]  /*10300*/  STL.64 [R1+0x270], R8 ;  /* 0x0002700801007387 */ /* 0x0003e80000100a00 */
[----:B------:R-:W-:Y:S04]  /*10310*/  STL.64 [R1+0x278], R10 ;  /* 0x0002780a01007387 */ /* 0x000fe80000100a00 */
[----:B-1----:R-:W3:Y:S02]  /*10320*/  LDL.LU.64 R8, [R1+0x2c10] ;  /* 0x002c100001087983 */ /* 0x002ee40000300a00 */
[-C--:B---3--:R-:W-:Y:S11]  /*10330*/  HMMA.1688.F32.TF32 R24, R12, R8.reuse, R24 ;  /* 0x000000080c18723c */ /* 0x088ff60000081018 */
[----:B------:R-:W-:Y:S11]  /*10340*/  @!UPT UIADD3 URZ, URZ, URZ, URZ ;  /* 0x0000003f3f3ff290 */ /* 0x000ff6000fffe03f */
[----:B------:R-:W-:Y:S01]  /*10350*/  @!UPT UIADD3 URZ, URZ, URZ, URZ ;  /* 0x0000003f3f3ff290 */ /* 0x000fe2000fffe03f */
[----:B------:R1:W-:Y:S01]  /*10360*/  STL.64 [R1+0x110], R24 ;  /* 0x0001101801007387 */ /* 0x0003e20000100a00 */
[----:B------:R-:W-:Y:S02]  /*10370*/  IMAD.MOV.U32 R2, RZ, RZ, R26 ;  /* 0x000000ffff027224 */ /* 0x000fe400078e001a */
[----:B------:R-:W-:Y:S02]  /*10380*/  IMAD.MOV.U32 R0, RZ, RZ, R27 ;  /* 0x000000ffff007224 */ /* 0x000fe400078e001b */
[----:B------:R-:W4:Y:S04]  /*10390*/  LDL.LU.64 R26, [R1+0x2c08] ;  /* 0x002c0800011a7983 */ /* 0x000f280000300a00 */
[----:B-1----:R-:W4:Y:S04]  /*103a0*/  LDL.LU.64 R24, [R1+0x2c00] ;  /* 0x002c000001187983 */ /* 0x002f280000300a00 */
[----:B------:R-:W-:Y:S04]  /*103b0*/  STL [R1+0x2abc], R0 ;  /* 0x002abc0001007387 */ /* 0x000fe80000100800 */
[----:B------:R-:W-:Y:S01]  /*103c0*/  STL [R1+0x2ab8], R2 ;  /* 0x002ab80201007387 */ /* 0x000fe20000100800 */
[-C--:B----4-:R-:W-:Y:S11]  /*103d0*/  HMMA.1688.F32.TF32 R20, R24, R8.reuse, R20 ;  /* 0x000000081814723c */ /* 0x090ff60000081014 */
[----:B------:R-:W-:Y:S11]  /*103e0*/  @!UPT UIADD3 URZ, URZ, URZ, URZ ;  /* 0x0000003f3f3ff290 */ /* 0x000ff6000fffe03f */
[----:B------:R-:W-:Y:S01]  /*103f0*/  @!UPT UIADD3 URZ, URZ, URZ, URZ ;  /* 0x0000003f3f3ff290 */ /* 0x000fe2000fffe03f */
[----:B------:R-:W-:Y:S04]  /*10400*/  STL.64 [R1+0x190], R20 ;  /* 0x0001901401007387 */ /* 0x000fe80000100a00 */
[----:B------:R1:W-:Y:S04]  /*10410*/  STL.64 [R1+0x198], R22 ;  /* 0x0001981601007387 */ /* 0x0003e80000100a00 */
[----:B-1----:R-:W2:Y:S04]  /*10420*/  LDL.LU.64 R22, [R1+0x2bf8] ;  /* 0x002bf80001167983 */ /* 0x002ea80000300a00 */
[----:B------:R-:W2:Y:S02]  /*10430*/  LDL.LU.64 R20, [R1+0x2bf0] ;  /* 0x002bf00001147983 */ /* 0x000ea40000300a00 */
[-C--:B--2---:R-:W-:Y:S11]  /*10440*/  HMMA.1688.F32.TF32 R4, R20, R8.reuse, R4 ;  /* 0x000000081404723c */ /* 0x084ff60000081004 */
[----:B------:R-:W-:Y:S11]  /*10450*/  @!UPT UIADD3 URZ, URZ, URZ, URZ ;  /* 0x0000003f3f3ff290 */ /* 0x000ff6000fffe03f */
[----:B------:R-:W-:Y:S01]  /*10460*/  @!UPT UIADD3 URZ, URZ, URZ, URZ ;  /* 0x0000003f3f3ff290 */ /* 0x000fe2000fffe03f */
[----:B------:R-:W-:Y:S04]  /*10470*/  STL.64 [R1+0x230], R4 ;  /* 0x0002300401007387 */ /* 0x000fe80000100a00 */
[----:B------:R1:W-:Y:S04]  /*10480*/  STL.64 [R1+0x238], R6 ;  /* 0x0002380601007387 */ /* 0x0003e80000100a00 */
[----:B-1----:R-:W2:Y:S04]  /*10490*/  LDL.LU.64 R6, [R1+0x2be8] ;  /* 0x002be80001067983 */ /* 0x002ea80000300a00 */
[----:B------:R-:W2:Y:S02]  /*104a0*/  LDL.LU.64 R4, [R1+0x2be0] ;  /* 0x002be00001047983 */ /* 0x000ea40000300a00 */
[----:B--2---:R-:W-:Y:S02]  /*104b0*/  HMMA.1688.F32.TF32 R8, R16, R8, R4 ;  /* 0x000000081008723c */ /* 0x004fe40000081004 */
[----:B------:R-:W2:Y:S04]  /*104c0*/  LDL.LU.64 R6, [R1+0x2bd8] ;  /* 0x002bd80001067983 */ /* 0x000ea80000300a00 */
[----:B------:R-:W2:Y:S11]  /*104d0*/  LDL.LU.64 R4, [R1+0x2bd0] ;  /* 0x002bd00001047983 */ /* 0x000eb60000300a00 */
[----:B------:R-:W-:Y:S06]  /*104e0*/  @!UPT UIADD3 URZ, URZ, URZ, URZ ;  /* 0x0000003f3f3ff290 */ /* 0x000fec000fffe03f */
[----:B------:R1:W-:Y:S01]  /*104f0*/  STL.64 [R1+0x290], R8 ;  /* 0x0002900801007387 */ /* 0x0003e20000100a00 */
[----:B------:R-:W-:-:S03]  /*10500*/  IMAD.MOV.U32 R28, RZ, RZ, R10 ;  /* 0x000000ffff1c7224 */ /* 0x000fc600078e000a */
[----:B------:R-:W-:Y:S04]  /*10510*/  STL [R1+0x29c], R11 ;  /* 0x00029c0b01007387 */ /* 0x000fe80000100800 */
[----:B-1----:R-:W2:Y:S04]  /*10520*/  LDL.LU.64 R8, [R1+0x2bc8] ;  /* 0x002bc80001087983 */ /* 0x002ea80000300a00 */
[----:B------:R-:W-:Y:S01]  /*10530*/  STL [R1+0x2940], R28 ;  /* 0x0029401c01007387 */ /* 0x000fe20000100800 */
[-C--:B--2---:R-:W-:Y:S11]  /*10540*/  HMMA.1688.F32.TF32 R4, R12, R8.reuse, R4 ;  /* 0x000000080c04723c */ /* 0x084ff60000081004 */
[----:B------:R-:W-:Y:S11]  /*10550*/  @!UPT UIADD3 URZ, URZ, URZ, URZ ;  /* 0x0000003f3f3ff290 */ /* 0x000ff6000fffe03f */
[----:B------:R-:W-:Y:S01]  /*10560*/  @!UPT UIADD3 URZ, URZ, URZ, URZ ;  /* 0x0000003f3f3ff290 */ /* 0x000fe2000fffe03f */
[----:B------:R1:W-:Y:S01]  /*10570*/  STL.64 [R1+0x100], R4 ;  /* 0x0001000401007387 */ /* 0x0003e20000100a00 */
[----:B------:R-:W-:Y:S02]  /*10580*/  IMAD.MOV.U32 R0, RZ, RZ, R6 ;  /* 0x000000ffff007224 */ /* 0x000fe400078e0006 */
[----:B------:R-:W-:Y:S02]  /*10590*/  IMAD.MOV.U32 R2, RZ, RZ, R7 ;  /* 0x000000ffff027224 */ /* 0x000fe400078e0007 */
[----:B------:R-:W2:Y:S04]  /*105a0*/  LDL.LU.64 R6, [R1+0x2bc0] ;  /* 0x002bc00001067983 */ /* 0x000ea80000300a00 */
[----:B-1----:R-:W2:Y:S04]  /*105b0*/  LDL.LU.64 R4, [R1+0x2bb8] ;  /* 0x002bb80001047983 */ /* 0x002ea80000300a00 */
[----:B------:R-:W-:Y:S04]  /*105c0*/  STL [R1+0x2ac4], R0 ;  /* 0x002ac40001007387 */ /* 0x000fe80000100800 */
[----:B------:R-:W-:Y:S01]  /*105d0*/  STL [R1+0x2ac0], R2 ;  /* 0x002ac00201007387 */ /* 0x000fe20000100800 */
[-C--:B--2---:R-:W-:Y:S11]  /*105e0*/  HMMA.1688.F32.TF32 R4, R24, R8.reuse, R4 ;  /* 0x000000081804723c */ /* 0x084ff60000081004 */
[----:B------:R-:W-:Y:S11]  /*105f0*/  @!UPT UIADD3 URZ, URZ, URZ, URZ ;  /* 0x0000003f3f3ff290 */ /* 0x000ff6000fffe03f */
[----:B------:R-:W-:Y:S01]  /*10600*/  @!UPT UIADD3 URZ, URZ, URZ, URZ ;  /* 0x0000003f3f3ff290 */ /* 0x000fe2000fffe03f */
[----:B------:R-:W-:Y:S04]  /*10610*/  STL.64 [R1+0x1c0], R4 ;  /* 0x0001c00401007387 */ /* 0x000fe80000100a00 */
[----:B------:R1:W-:Y:S04]  /*10620*/  STL.64 [R1+0x1c8], R6 ;  /* 0x0001c80601007387 */ /* 0x0003e80000100a00 */
[----:B-1----:R-:W2:Y:S04]  /*10630*/  LDL.LU.64 R6, [R1+0x2bb0] ;  /* 0x002bb00001067983 */ /* 0x002ea80000300a00 */
[----:B------:R-:W2:Y:S04]  /*10640*/  LDL.LU.64 R4, [R1+0x2ba8] ;  /* 0x002ba80001047983 */ /* 0x000ea80000300a00 */
[----:B------:R-:W-:Y:S04]  /*10650*/  STL.64 [R1+0x2b70], R26 ;  /* 0x002b701a01007387 */ /* 0x000fe80000100a00 */
[----:B------:R1:W-:Y:S04]  /*10660*/  STL.64 [R1+0x2b68], R24 ;  /* 0x002b681801007387 */ /* 0x0003e80000100a00 */
[----:B-1----:R-:W3:Y:S04]  /*10670*/  LDL.LU.64 R24, [R1+0xd0] ;  /* 0x0000d00001187983 */ /* 0x002ee80000300a00 */
[----:B------:R-:W3:Y:S04]  /*10680*/  LDL.LU.64 R26, [R1+0xd8] ;  /* 0x0000d800011a7983 */ /* 0x000ee80000300a00 */
[----:B------:R-:W-:Y:S04]  /*10690*/  STL.64 [R1+0x2b48], R22 ;  /* 0x002b481601007387 */ /* 0x000fe80000100a00 */
[----:B------:R-:W-:Y:S01]  /*106a0*/  STL.64 [R1+0x2b40], R20 ;  /* 0x002b401401007387 */ /* 0x000fe20000100a00 */
[-C--:B--2---:R-:W-:Y:S08]  /*106b0*/  HMMA.1688.F32.TF32 R4, R16, R8.reuse, R4 ;  /* 0x000000081004723c */ /* 0x084ff00000081004 */
[----:B---3--:R-:W-:Y:S11]  /*106c0*/  HMMA.1688.F32.TF32 R24, R20, R8, R24 ;  /* 0x000000081418723c */ /* 0x008ff60000081018 */
[----:B------:R-:W-:Y:S05]  /*106d0*/  @!UPT UIADD3 URZ, URZ, URZ, URZ ;  /* 0x0000003f3f3ff290 */ /* 0x000fea000fffe03f */
[----:B------:R-:W-:Y:S01]  /*106e0*/  IMAD.MOV.U32 R28, RZ, RZ, R5 ;  /* 0x000000ffff1c7224 */ /* 0x000fe200078e0005 */
[----:B------:R-:W-:Y:S04]  /*106f0*/  LDSM.16.M88.4 R20, [R29+0x8a000] ;  /* 0x08a000001d14783b */ /* 0x000fe80000000200 */
[----:B------:R-:W-:Y:S04]  /*10700*/  LDSM.16.M88.4 R8, [R29+0x8e000] ;  /* 0x08e000001d08783b */ /* 0x000fe80000000200 */
[----:B------:R1:W-:Y:S04]  /*10710*/  STL.64 [R1+0x250], R24 ;  /* 0x0002501801007387 */ /* 0x0003e80000100a00 */
[----:B------:R2:W-:Y:S04]  /*10720*/  STL.64 [R1+0x258], R26 ;  /* 0x0002581a01007387 */ /* 0x0005e80000100a00 */
[----:B------:R-:W-:Y:S04]  /*10730*/  STL [R1+0x280], R4 ;  /* 0x0002800401007387 */ /* 0x000fe80000100800 */
[----:B------:R-:W-:Y:S04]  /*10740*/  STL.64 [R1+0x288], R6 ;  /* 0x0002880601007387 */ /* 0x000fe80000100a00 */
[----:B-1----:R-:W3:Y:S04]  /*10750*/  LDL.LU.64 R24, [R1+0x2f0] ;  /* 0x0002f00001187983 */ /* 0x002ee80000300a00 */
[----:B--2---:R-:W2:Y:S04]  /*10760*/  LDL.LU.64 R26, [R1+0x2f8] ;  /* 0x0002f800011a7983 */ /* 0x004ea80000300a00 */
[----:B------:R-:W1:Y:S04]  /*10770*/  LDSM.16.M88.4 R4, [R29+0x8c000] ;  /* 0x08c000001d04783b */ /* 0x000e680000000200 */
[----:B--2---:R-:W-:Y:S04]  /*10780*/  STL.64 [R1+0x2b80], R26 ;  /* 0x002b801a01007387 */ /* 0x004fe80000100a00 */
[----:B---3--:R2:W-:Y:S04]  /*10790*/  STL.64 [R1+0x2b78], R24 ;  /* 0x002b781801007387 */ /* 0x0085e80000100a00 */
[----:B--2---:R-:W2:Y:S04]  /*107a0*/  LDL.LU.64 R24, [R1+0x320] ;  /* 0x0003200001187983 */ /* 0x004ea80000300a00 */
[----:B------:R-:W3:Y:S04]  /*107b0*/  LDL.LU.64 R26, [R1+0x328] ;  /* 0x00032800011a7983 */ /* 0x000ee80000300a00 */
[----:B---3--:R-:W-:Y:S04]  /*107c0*/  STL.64 [R1+0x2b90], R26 ;  /* 0x002b901a01007387 */ /* 0x008fe80000100a00 */
[----:B--2---:R-:W-:Y:S04]  /*107d0*/  STL.64 [R1+0x2b88], R24 ;  /* 0x002b881801007387 */ /* 0x004fe80000100a00 */
[----:B------:R-:W-:Y:S04]  /*107e0*/  STL.64 [R1+0x2b00], R18 ;  /* 0x002b001201007387 */ /* 0x000fe80000100a00 */
[----:B------:R2:W-:Y:S04]  /*107f0*/  STL.64 [R1+0x2af8], R16 ;  /* 0x002af81001007387 */ /* 0x0005e80000100a00 */
[----:B------:R-:W3:Y:S04]  /*10800*/  LDSM.16.M88.4 R24, [R29+0x88000] ;  /* 0x088000001d18783b */ /* 0x000ee80000000200 */
[----:B--2---:R-:W2:Y:S04]  /*10810*/  LDL.LU.64 R16, [R1+0x2d0] ;  /* 0x0002d00001107983 */ /* 0x004ea80000300a00 */
[----:B------:R-:W4:Y:S04]  /*10820*/  LDL.LU.64 R18, [R1+0x2d8] ;  /* 0x0002d80001127983 */ /* 0x000f280000300a00 */
[----:B----4-:R-:W-:Y:S04]  /*10830*/  STL.64 [R1+0x2ba0], R18 ;  /* 0x002ba01201007387 */ /* 0x010fe80000100a00 */
[----:B--2---:R2:W-:Y:S04]  /*10840*/  STL.64 [R1+0x2b98], R16 ;  /* 0x002b981001007387 */ /* 0x0045e80000100a00 */
[----:B--2---:R-:W2:Y:S04]  /*10850*/  LDL.LU.64 R16, [R1+0x2e0] ;  /* 0x0002e00001107983 */ /* 0x004ea80000300a00 */
[----:B------:R-:W2:Y:S04]  /*10860*/  LDL.LU.64 R18, [R1+0x2e8] ;  /* 0x0002e80001127983 */ /* 0x000ea80000300a00 */
[----:B------:R-:W-:Y:S04]  /*10870*/  STL [R1+0x2944], R28 ;  /* 0x0029441c01007387 */ /* 0x000fe80000100800 */
[----:B-1----:R-:W-:Y:S04]  /*10880*/  STL [R1+0x2a3c], R6 ;  /* 0x002a3c0601007387 */ /* 0x002fe80000100800 */
[----:B---3--:R-:W-:Y:S04]  /*10890*/  STL.64 [R1+0x10], R24 ;  /* 0x0000101801007387 */ /* 0x008fe80000100a00 */
[----:B------:R2:W-:Y:S04]  /*108a0*/  STL.64 [R1+0x18], R26 ;  /* 0x0000181a01007387 */ /* 0x0005e80000100a00 */
[----:B------:R-:W-:Y:S04]  /*108b0*/  STL [R1+0x2a38], R7 ;  /* 0x002a380701007387 */ /* 0x000fe80000100800 */
[----:B------:R-:W-:Y:S04]  /*108c0*/  STL.64 [R1], R20 ;  /* 0x0000001401007387 */ /* 0x000fe80000100a00 */
[----:B------:R-:W-:Y:S04]  /*108d0*/  STL.64 [R1+0x8], R22 ;  /* 0x0000081601007387 */ /* 0x000fe80000100a00 */
[----:B------:R-:W-:Y:S04]  /*108e0*/  STL [R1+0x2a34], R10 ;  /* 0x002a340a01007387 */ /* 0x000fe80000100800 */
[----:B------:R-:W-:Y:S04]  /*108f0*/  STL [R1+0x2a30], R11 ;  /* 0x002a300b01007387 */ /* 0x000fe80000100800 */
[----:B------:R-:W-:Y:S01]  /*10900*/  STL [R1+0x23e0], R29 ;  /* 0x0023e01d01007387 */ /* 0x000fe20000100800 */
[C---:B--2---:R-:W-:Y:S03]  /*10910*/  HMMA.1688.F32.TF32 R24, R12.reuse, R24, R16 ;  /* 0x000000180c18723c */ /* 0x044fe60000081010 */
[----:B------:R-:W2:Y:S04]  /*10920*/  LDL.LU.64 R18, [R1+0x2ba0] ;  /* 0x002ba00001127983 */ /* 0x000ea80000300a00 */
[----:B------:R-:W2:Y:S11]  /*10930*/  LDL.LU.64 R16, [R1+0x2b98] ;  /* 0x002b980001107983 */ /* 0x000eb60000300a00 */
[----:B------:R-:W-:Y:S05]  /*10940*/  @!UPT UIADD3 URZ, URZ, URZ, URZ ;  /* 0x0000003f3f3ff290 */ /* 0x000fea000fffe03f */
[----:B------:R1:W-:Y:S01]  /*10950*/  STL.64 [R1+0xd8], R26 ;  /* 0x0000d81a01007387 */ /* 0x0003e20000100a00 */
[----:B------:R-:W-:Y:S02]  /*10960*/  IMAD.MOV.U32 R0, RZ, RZ, R24 ;  /* 0x000000ffff007224 */ /* 0x000fe400078e0018 */
[----:B------:R-:W-:Y:S01]  /*10970*/  IMAD.MOV.U32 R2, RZ, RZ, R25 ;  /* 0x000000ffff027224 */ /* 0x000fe200078e0019 */
[----:B-1----:R-:W3:Y:S04]  /*10980*/  LDL.LU.64 R26, [R1+0x2b90] ;  /* 0x002b9000011a7983 */ /* 0x002ee80000300a00 */
[----:B------:R-:W3:Y:S04]  /*10990*/  LDL.LU.64 R24, [R1+0x2b88] ;  /* 0x002b880001187983 */ /* 0x000ee80000300a00 */
[----:B------:R1:W-:Y:S01]  /*109a0*/  STL.64 [R1+0x2b50], R20 ;  /* 0x002b501401007387 */ /* 0x0003e20000100a00 */
[C---:B--2---:R-:W-:Y:S03]  /*109b0*/  HMMA.1688.F32.TF32 R16, R12.reuse, R20, R16 ;  /* 0x000000140c10723c */ /* 0x044fe60000081010 */
[----:B-1----:R-:W2:Y:S11]  /*109c0*/  LDL.LU.64 R20, [R1+0x2c0] ;  /* 0x0002c00001147983 */ /* 0x002eb60000300a00 */
[----:B------:R-:W-:Y:S09]  /*109d0*/  @!UPT UIADD3 URZ, URZ, URZ, URZ ;  /* 0x0000003f3f3ff290 */ /* 0x000ff2000fffe03f */
[----:B------:R1:W-:Y:S04]  /*109e0*/  STL.64 [R1+0xc0], R16 ;  /* 0x0000c01001007387 */ /* 0x0003e80000100a00 */
[----:B------:R4:W-:Y:S04]  /*109f0*/  STL.64 [R1+0xc8], R18 ;  /* 0x0000c81201007387 */ /* 0x0009e80000100a00 */
[----:B------:R-:W2:Y:S04]  /*10a00*/  LDL.LU.64 R22, [R1+0x2c8] ;  /* 0x0002c80001167983 */ /* 0x000ea80000300a00 */
[----:B-1----:R-:W2:Y:S04]  /*10a10*/  LDL.LU.64 R16, [R1+0x340] ;  /* 0x0003400001107983 */ /* 0x002ea80000300a00 */
[----:B----4-:R-:W4:Y:S01]  /*10a20*/  LDL.LU.64 R18, [R1+0x348] ;  /* 0x0003480001127983 */ /* 0x010f220000300a00 */
[C---:B---3--:R-:W-:Y:S11]  /*10a30*/  HMMA.1688.F32.TF32 R24, R12.reuse, R4, R24 ;  /* 0x000000040c18723c */ /* 0x048ff60000081018 */
[----:B------:R-:W-:Y:S11]  /*10a40*/  @!UPT UIADD3 URZ, URZ, URZ, URZ ;  /* 0x0000003f3f3ff290 */ /* 0x000ff6000fffe03f */
[----:B------:R-:W-:Y:S02]  /*10a50*/  @!UPT UIADD3 URZ, URZ, URZ, URZ ;  /* 0x0000003f3f3ff290 */ /* 0x000fe4000fffe03f */
[----:B------:R-:W-:Y:S01]  /*10a60*/  IMAD.MOV.U32 R29, RZ, RZ, R27 ;  /* 0x000000ffff1d7224 */ /* 0x000fe200078e001b */
[----:B----4-:R-:W-:Y:S04]  /*10a70*/  STL.64 [R1+0x2b60], R18 ;  /* 0x002b601201007387 */ /* 0x010fe80000100a00 */
[----:B--2---:R1:W-:Y:S04]  /*10a80*/  STL.64 [R1+0x2b58], R16 ;  /* 0x002b581001007387 */ /* 0x0043e80000100a00 */
[----:B-1----:R-:W2:Y:S04]  /*10a90*/  LDL.LU.64 R16, [R1+0x10] ;  /* 0x0000100001107983 */ /* 0x002ea80000300a00 */
[----:B------:R-:W-:Y:S04]  /*10aa0*/  STL.64 [R1+0xb0], R24 ;  /* 0x0000b01801007387 */ /* 0x000fe80000100a00 */
[----:B------:R1:W-:Y:S04]  /*10ab0*/  STL [R1+0xb8], R26 ;  /* 0x0000b81a01007387 */ /* 0x0003e80000100800 */
[----:B-1----:R-:W3:Y:S04]  /*10ac0*/  LDL.LU.64 R26, [R1+0x2b80] ;  /* 0x002b8000011a7983 */ /* 0x002ee80000300a00 */
[----:B------:R-:W3:Y:S04]  /*10ad0*/  LDL.LU.64 R24, [R1+0x2b78] ;  /* 0x002b780001187983 */ /* 0x000ee80000300a00 */
[----:B------:R-:W-:Y:S01]  /*10ae0*/  STL [R1+0x2a50], R29 ;  /* 0x002a501d01007387 */ /* 0x000fe20000100800 */
[----:B---3--:R-:W-:Y:S03]  /*10af0*/  HMMA.1688.F32.TF32 R12, R12, R8, R24 ;  /* 0x000000080c0c723c */ /* 0x008fe60000081018 */
[----:B------:R-:W3:Y:S04]  /*10b00*/  LDL.LU.64 R26, [R1+0x2b70] ;  /* 0x002b7000011a7983 */ /* 0x000ee80000300a00 */
[----:B------:R-:W3:Y:S01]  /*10b10*/  LDL.LU.64 R24, [R1+0x2b68] ;  /* 0x002b680001187983 */ /* 0x000ee20000300a00 */
[----:B--2---:R-:W-:-:S02]  /*10b20*/  IMAD.MOV.U32 R28, RZ, RZ, R16 ;  /* 0x000000ffff1c7224 */ /* 0x004fc400078e0010 */
[----:B------:R-:W-:Y:S11]  /*10b30*/  IMAD.MOV.U32 R3, RZ, RZ, R17 ;  /* 0x000000ffff037224 */ /* 0x000ff600078e0011 */
[----:B------:R-:W-:Y:S02]  /*10b40*/  @!UPT UIADD3 URZ, URZ, URZ, URZ ;  /* 0x0000003f3f3ff290 */ /* 0x000fe4000fffe03f */
[----:B------:R1:W-:Y:S01]  /*10b50*/  STL [R1+0xa0], R12 ;  /* 0x0000a00c01007387 */ /* 0x0003e20000100800 */
[----:B------:R-:W-:Y:S02]  /*10b60*/  IMAD.MOV.U32 R7, RZ, RZ, R14 ;  /* 0x000000ffff077224 */ /* 0x000fe400078e000e */
[----:B------:R-:W-:Y:S01]  /*10b70*/  IMAD.MOV.U32 R6, RZ, RZ, R13 ;  /* 0x000000ffff067224 */ /* 0x000fe200078e000d */
[----:B------:R2:W-:Y:S04]  /*10b80*/  STL [R1+0xac], R15 ;  /* 0x0000ac0f01007387 */ /* 0x0005e80000100800 */
[----:B-1----:R-:W4:Y:S04]  /*10b90*/  LDL.LU.64 R12, [R1+0x2b0] ;  /* 0x0002b000010c7983 */ /* 0x002f280000300a00 */
[----:B--2---:R-:W4:Y:S04]  /*10ba0*/  LDL.LU.64 R14, [R1+0x2b8] ;  /* 0x0002b800010e7983 */ /* 0x004f280000300a00 */
[----:B------:R-:W-:Y:S04]  /*10bb0*/  STL [R1+0x2a58], R7 ;  /* 0x002a580701007387 */ /* 0x000fe80000100800 */
[----:B------:R-:W-:Y:S04]  /*10bc0*/  STL [R1+0x2a54], R6 ;  /* 0x002a540601007387 */ /* 0x000fe80000100800 */
[----:B------:R-:W2:Y:S01]  /*10bd0*/  LDL.LU.64 R18, [R1+0x2b60] ;  /* 0x002b600001127983 */ /* 0x000ea20000300a00 */
[----:B---3--:R-:W-:Y:S03]  /*10be0*/  HMMA.1688.F32.TF32 R20, R24, R16, R20 ;  /* 0x000000101814723c */ /* 0x008fe60000081014 */
[----:B------:R-:W2:Y:S11]  /*10bf0*/  LDL.LU.64 R16, [R1+0x2b58] ;  /* 0x002b580001107983 */ /* 0x000eb60000300a00 */
[----:B------:R-:W-:Y:S09]  /*10c00*/  @!UPT UIADD3 URZ, URZ, URZ, URZ ;  /* 0x0000003f3f3ff290 */ /* 0x000ff2000fffe03f */
[----:B------:R1:W-:Y:S04]  /*10c10*/  STL.64 [R1+0x160], R20 ;  /* 0x0001601401007387 */ /* 0x0003e80000100a00 */
[----:B-1----:R-:W4:Y:S01]  /*10c20*/  LDL.LU.64 R20, [R1+0x2b50] ;  /* 0x002b500001147983 */ /* 0x002f220000300a00 */
[----:B------:R-:W-:Y:S02]  /*10c30*/  IMAD.MOV.U32 R10, RZ, RZ, R22 ;  /* 0x000000ffff0a7224 */ /* 0x000fe400078e0016 */
[----:B------:R-:W-:-:S05]  /*10c40*/  IMAD.MOV.U32 R11, RZ, RZ, R23 ;  /* 0x000000ffff0b7224 */ /* 0x000fca00078e0017 */
[----:B------:R-:W-:Y:S04]  /*10c50*/  STL [R1+0x2a60], R11 ;  /* 0x002a600b01007387 */ /* 0x000fe80000100800 */
[----:B------:R-:W-:Y:S01]  /*10c60*/  STL [R1+0x2a5c], R10 ;  /* 0x002a5c0a01007387 */ /* 0x000fe20000100800 */
[C---:B----4-:R-:W-:Y:S08]  /*10c70*/  HMMA.1688.F32.TF32 R20, R24.reuse, R20, R12 ;  /* 0x000000141814723c */ /* 0x050ff0000008100c */
[----:B--2---:R-:W-:Y:S11]  /*10c80*/  HMMA.1688.F32.TF32 R12, R24, R4, R16 ;  /* 0x00000004180c723c */ /* 0x004ff60000081010 */
[----:B------:R-:W-:Y:S04]  /*10c90*/  @!UPT UIADD3 URZ, URZ, URZ, URZ ;  /* 0x0000003f3f3ff290 */ /* 0x000fe8000fffe03f */
[----:B------:R1:W-:Y:S04]  /*10ca0*/  STL.64 [R1+0x150], R20 ;  /* 0x0001501401007387 */ /* 0x0003e80000100a00 */
[----:B------:R2:W-:Y:S05]  /*10cb0*/  STL.64 [R1+0x158], R22 ;  /* 0x0001581601007387 */ /* 0x0005ea0000100a00 */
[----:B------:R-:W-:Y:S02]  /*10cc0*/  IMAD.MOV.U32 R7, RZ, RZ, R13 ;  /* 0x000000ffff077224 */ /* 0x000fe400078e000d */
[----:B------:R-:W-:Y:S01]  /*10cd0*/  IMAD.MOV.U32 R6, RZ, RZ, R14 ;  /* 0x000000ffff067224 */ /* 0x000fe200078e000e */
[----:B-1----:R-:W3:Y:S04]  /*10ce0*/  LDL.LU.64 R20, [R1+0x310] ;  /* 0x0003100001147983 */ /* 0x002ee80000300a00 */
[----:B--2---:R-:W3:Y:S04]  /*10cf0*/  LDL.LU.64 R22, [R1+0x318] ;  /* 0x0003180001167983 */ /* 0x004ee80000300a00 */
[----:B------:R-:W-:Y:S04]  /*10d00*/  STL.64 [R1+0x2b20], R6 ;  /* 0x002b200601007387 */ /* 0x000fe80000100a00 */
[----:B------:R1:W-:Y:S04]  /*10d10*/  STL.64 [R1+0x2b18], R4 ;  /* 0x002b180401007387 */ /* 0x0003e80000100a00 */
[----:B-1----:R-:W2:Y:S04]  /*10d20*/  LDL.LU.64 R4, [R1] ;  /* 0x0000000001047983 */ /* 0x002ea80000300a00 */
[----:B--2---:R1:W-:Y:S04]  /*10d30*/  STL.64 [R1+0x2b38], R4 ;  /* 0x002b380401007387 */ /* 0x0043e80000100a00 */
[----:B-1----:R-:W2:Y:S04]  /*10d40*/  LDL.LU.64 R4, [R1+0x2a0] ;  /* 0x0002a00001047983 */ /* 0x002ea80000300a00 */
[----:B------:R-:W2:Y:S04]  /*10d50*/  LDL.LU.64 R6, [R1+0x2a8] ;  /* 0x0002a80001067983 */ /* 0x000ea80000300a00 */
[----:B------:R-:W4:Y:S04]  /*10d60*/  LDL.LU.64 R16, [R1+0x300] ;  /* 0x0003000001107983 */ /* 0x000f280000300a00 */
[----:B------:R-:W2:Y:S04]  /*10d70*/  LDL.LU.64 R18, [R1+0x308] ;  /* 0x0003080001127983 */ /* 0x000ea80000300a00 */
[----:B--2---:R-:W-:Y:S04]  /*10d80*/  STL.64 [R1+0x2b10], R18 ;  /* 0x002b101201007387 */ /* 0x004fe80000100a00 */
[----:B----4-:R1:W-:Y:S04]  /*10d90*/  STL.64 [R1+0x2b08], R16 ;  /* 0x002b081001007387 */ /* 0x0103e80000100a00 */
[----:B-1----:R-:W2:Y:S04]  /*10da0*/  LDL.LU.64 R16, [R1+0x330] ;  /* 0x0003300001107983 */ /* 0x002ea80000300a00 */
[----:B------:R-:W4:Y:S01]  /*10db0*/  LDL.LU.64 R18, [R1+0x338] ;  /* 0x0003380001127983 */ /* 0x000f220000300a00 */
[----:B------:R-:W-:-:S02]  /*10dc0*/  IMAD.MOV.U32 R10, RZ, RZ, R12 ;  /* 0x000000ffff0a7224 */ /* 0x000fc400078e000c */
[----:B------:R-:W-:Y:S01]  /*10dd0*/  IMAD.MOV.U32 R29, RZ, RZ, R15 ;  /* 0x000000ffff1d7224 */ /* 0x000fe200078e000f */
[----:B----4-:R-:W-:Y:S04]  /*10de0*/  STL.64 [R1+0x2b30], R18 ;  /* 0x002b301201007387 */ /* 0x010fe80000100a00 */
[----:B--2---:R1:W-:Y:S04]  /*10df0*/  STL.64 [R1+0x2b28], R16 ;  /* 0x002b281001007387 */ /* 0x0043e80000100a00 */
[----:B-1----:R-:W2:Y:S04]  /*10e00*/  LDL.LU.64 R16, [R1+0x1a0] ;  /* 0x0001a00001107983 */ /* 0x002ea80000300a00 */
[----:B------:R-:W2:Y:S04]  /*10e10*/  LDL.LU.64 R18, [R1+0x1a8] ;  /* 0x0001a80001127983 */ /* 0x000ea80000300a00 */
[----:B------:R-:W4:Y:S04]  /*10e20*/  LDL.LU.64 R12, [R1+0x60] ;  /* 0x00006000010c7983 */ /* 0x000f280000300a00 */
[----:B------:R-:W2:Y:S01]  /*10e30*/  LDL.LU.64 R14, [R1+0x68] ;  /* 0x00006800010e7983 */ /* 0x000ea20000300a00 */
[----:B---3--:R-:W-:Y:S03]  /*10e40*/  HMMA.1688.F32.TF32 R24, R24, R8, R20 ;  /* 0x000000081818723c */ /* 0x008fe60000081014 */
[----:B--2---:R-:W-:Y:S04]  /*10e50*/  STL.64 [R1+0x2ad0], R14 ;  /* 0x002ad00e01007387 */ /* 0x004fe80000100a00 */
[----:B----4-:R1:W-:Y:S04]  /*10e60*/  STL.64 [R1+0x2ac8], R12 ;  /* 0x002ac80c01007387 */ /* 0x0103e80000100a00 */
[----:B-1----:R-:W2:Y:S04]  /*10e70*/  LDL.LU.64 R12, [R1+0x90] ;  /* 0x00009000010c7983 */ /* 0x002ea80000300a00 */
[----:B------:R-:W3:Y:S09]  /*10e80*/  LDL.LU.64 R14, [R1+0x98] ;  /* 0x00009800010e7983 */ /* 0x000ef20000300a00 */
[----:B------:R-:W-:Y:S01]  /*10e90*/  IMAD.MOV.U32 R11, RZ, RZ, R27 ;  /* 0x000000ffff0b7224 */ /* 0x000fe200078e001b */
[----:B---3--:R-:W-:Y:S04]  /*10ea0*/  STL.64 [R1+0x2ae0], R14 ;  /* 0x002ae00e01007387 */ /* 0x008fe80000100a00 */
[----:B--2---:R-:W-:Y:S04]  /*10eb0*/  STL.64 [R1+0x2ad8], R12 ;  /* 0x002ad80c01007387 */ /* 0x004fe80000100a00 */
[----:B------:R-:W2:Y:S04]  /*10ec0*/  LDL.LU.64 R22, [R1+0x2b48] ;  /* 0x002b480001167983 */ /* 0x000ea80000300a00 */
[----:B------:R-:W2:Y:S04]  /*10ed0*/  LDL.LU.64 R20, [R1+0x2b40] ;  /* 0x002b400001147983 */ /* 0x000ea80000300a00 */
[----:B------:R1:W-:Y:S04]  /*10ee0*/  STL.64 [R1+0x70], R24 ;  /* 0x0000701801007387 */ /* 0x0003e80000100a00 */
[----:B------:R3:W-:Y:S04]  /*10ef0*/  STL [R1+0x78], R26 ;  /* 0x0000781a01007387 */ /* 0x0007e80000100800 */
[----:B-1----:R-:W4:Y:S04]  /*10f00*/  LDL.LU.64 R24, [R1+0x80] ;  /* 0x0000800001187983 */ /* 0x002f280000300a00 */
[----:B---3--:R-:W3:Y:S01]  /*10f10*/  LDL.LU.64 R26, [R1+0x88] ;  /* 0x00008800011a7983 */ /* 0x008ee20000300a00 */
[----:B------:R-:W-:-:S02]  /*10f20*/  IMAD.MOV.U32 R12, RZ, RZ, R28 ;  /* 0x000000ffff0c7224 */ /* 0x000fc400078e001c */
[----:B------:R-:W-:-:S07]  /*10f30*/  IMAD.MOV.U32 R13, RZ, RZ, R3 ;  /* 0x000000ffff0d7224 */ /* 0x000fce00078e0003 */
[----:B--2---:R-:W-:Y:S01]  /*10f40*/  HMMA.1688.F32.TF32 R4, R20, R12, R4 ;  /* 0x0000000c1404723c */ /* 0x004fe20000081004 */
[----:B---3--:R-:W-:Y:S04]  /*10f50*/  STL.64 [R1+0x2af0], R26 ;  /* 0x002af01a01007387 */ /* 0x008fe80000100a00 */
[----:B----4-:R1:W-:Y:S04]  /*10f60*/  STL.64 [R1+0x2ae8], R24 ;  /* 0x002ae81801007387 */ /* 0x0103e80000100a00 */
[----:B-1----:R-:W2:Y:S04]  /*10f70*/  LDL.LU.64 R24, [R1+0xe0] ;  /* 0x0000e00001187983 */ /* 0x002ea80000300a00 */
[----:B------:R-:W2:Y:S10]  /*10f80*/  LDL.LU.64 R26, [R1+0xe8] ;  /* 0x0000e800011a7983 */ /* 0x000eb40000300a00 */
[----:B------:R1:W-:Y:S04]  /*10f90*/  STL.64 [R1+0x200], R4 ;  /* 0x0002000401007387 */ /* 0x0003e80000100a00 */
[----:B------:R-:W-:Y:S04]  /*10fa0*/  STL [R1+0x208], R6 ;  /* 0x0002080601007387 */ /* 0x000fe80000100800 */
[----:B-1----:R-:W3:Y:S01]  /*10fb0*/  LDL.LU.64 R4, [R1+0x2b38] ;  /* 0x002b380001047983 */ /* 0x002ee20000300a00 */
[----:B------:R-:W-:-:S05]  /*10fc0*/  IMAD.MOV.U32 R3, RZ, RZ, R7 ;  /* 0x000000ffff037224 */ /* 0x000fca00078e0007 */
[----:B------:R1:W-:Y:S01]  /*10fd0*/  STL [R1+0x2988], R3 ;  /* 0x0029880301007387 */ /* 0x0003e20000100800 */
[C---:B---3--:R-:W-:Y:S01]  /*10fe0*/  HMMA.1688.F32.TF32 R16, R20.reuse, R4, R16 ;  /* 0x000000041410723c */ /* 0x048fe20000081010 */
[----:B------:R-:W-:Y:S02]  /*10ff0*/  IMAD.MOV.U32 R14, RZ, RZ, R4 ;  /* 0x000000ffff0e7224 */ /* 0x000fe400078e0004 */
[----:B-1----:R-:W-:Y:S11]  /*11000*/  IMAD.MOV.U32 R3, RZ, RZ, R5 ;  /* 0x000000ffff037224 */ /* 0x002ff600078e0005 */
[----:B------:R-:W-:Y:S09]  /*11010*/  @!UPT UIADD3 URZ, URZ, URZ, URZ ;  /* 0x0000003f3f3ff290 */ /* 0x000ff2000fffe03f */
[----:B------:R-:W-:Y:S04]  /*11020*/  STL.64 [R1+0x1f0], R16 ;  /* 0x0001f01001007387 */ /* 0x000fe80000100a00 */
[----:B------:R1:W-:Y:S04]  /*11030*/  STL.64 [R1+0x1f8], R18 ;  /* 0x0001f81201007387 */ /* 0x0003e80000100a00 */
[----:B-1----:R-:W3:Y:S04]  /*11040*/  LDL.LU.64 R18, [R1+0x2b30] ;  /* 0x002b300001127983 */ /* 0x002ee80000300a00 */
[----:B------:R-:W3:Y:S04]  /*11050*/  LDL.LU.64 R16, [R1+0x2b28] ;  /* 0x002b280001107983 */ /* 0x000ee80000300a00 */
[----:B------:R-:W4:Y:S04]  /*11060*/  LDL.LU.64 R6, [R1+0x2b20] ;  /* 0x002b200001067983 */ /* 0x000f280000300a00 */
[----:B------:R-:W3:Y:S02]  /*11070*/  LDL.LU.64 R4, [R1+0x2b18] ;  /* 0x002b180001047983 */ /* 0x000ee40000300a00 */
[C---:B---3--:R-:W-:Y:S11]  /*11080*/  HMMA.1688.F32.TF32 R16, R20.reuse, R4, R16 ;  /* 0x000000041410723c */ /* 0x048ff60000081010 */
[----:B------:R-:W-:Y:S11]  /*11090*/  @!UPT UIADD3 URZ, URZ, URZ, URZ ;  /* 0x0000003f3f3ff290 */ /* 0x000ff6000fffe03f */
[----:B------:R-:W-:Y:S01]  /*110a0*/  @!UPT UIADD3 URZ, URZ, URZ, URZ ;  /* 0x0000003f3f3ff290 */ /* 0x000fe2000fffe03f */
[----:B------:R-:W-:Y:S04]  /*110b0*/  STL.64 [R1+0x1e0], R16 ;  /* 0x0001e01001007387 */ /* 0x000fe80000100a00 */
[----:B------:R1:W-:Y:S04]  /*110c0*/  STL.64 [R1+0x1e8], R18 ;  /* 0x0001e81201007387 */ /* 0x0003e80000100a00 */
[----:B-1----:R-:W3:Y:S04]  /*110d0*/  LDL.LU.64 R18, [R1+0x2b10] ;  /* 0x002b100001127983 */ /* 0x002ee80000300a00 */
[----:B------:R-:W3:Y:S02]  /*110e0*/  LDL.LU.64 R16, [R1+0x2b08] ;  /* 0x002b080001107983 */ /* 0x000ee40000300a00 */
[----:B---3--:R-:W-:Y:S02]  /*110f0*/  HMMA.1688.F32.TF32 R20, R20, R8, R16 ;  /* 0x000000081414723c */ /* 0x008fe40000081010 */
[----:B------:R-:W2:Y:S04]  /*11100*/  LDL.LU.64 R18, [R1+0x2b00] ;  /* 0x002b000001127983 */ /* 0x000ea80000300a00 */
[----:B------:R-:W2:Y:S11]  /*11110*/  LDL.LU.64 R16, [R1+0x2af8] ;  /* 0x002af80001107983 */ /* 0x000eb60000300a00 */
[----:B------:R-:W-:Y:S06]  /*11120*/  @!UPT UIADD3 URZ, URZ, URZ, URZ ;  /* 0x0000003f3f3ff290 */ /* 0x000fec000fffe03f */
[----:B------:R1:W-:Y:S02]  /*11130*/  STL.64 [R1+0x1a0], R20 ;  /* 0x0001a01401007387 */ /* 0x0003e40000100a00 */
[----:B-1----:R-:W-:Y:S02]  /*11140*/  IMAD.MOV.U32 R20, RZ, RZ, R14 ;  /* 0x000000ffff147224 */ /* 0x002fe400078e000e */
[----:B------:R-:W-:Y:S01]  /*11150*/  STL.64 [R1+0x1a8], R22 ;  /* 0x0001a81601007387 */ /* 0x000fe20000100a00 */
[----:B--2---:R-:W-:Y:S03]  /*11160*/  HMMA.1688.F32.TF32 R12, R16, R12, R24 ;  /* 0x0000000c100c723c */ /* 0x004fe60000081018 */
[----:B------:R-:W2:Y:S04]  /*11170*/  LDL.LU.64 R26, [R1+0x2af0] ;  /* 0x002af000011a7983 */ /* 0x000ea80000300a00 */
[----:B------:R-:W2:Y:S11]  /*11180*/  LDL.LU.64 R24, [R1+0x2ae8] ;  /* 0x002ae80001187983 */ /* 0x000eb60000300a00 */
[----:B------:R-:W-:Y:S05]  /*11190*/  @!UPT UIADD3 URZ, URZ, URZ, URZ ;  /* 0x0000003f3f3ff290 */ /* 0x000fea000fffe03f */
[----:B------:R-:W-:Y:S01]  /*111a0*/  STL [R1+0x244], R13 ;  /* 0x0002440d01007387 */ /* 0x000fe20000100800 */
[----:B------:R-:W-:-:S03]  /*111b0*/  IMAD.MOV.U32 R28, RZ, RZ, R12 ;  /* 0x000000ffff1c7224 */ /* 0x000fc600078e000c */
[----:B------:R1:W-:Y:S04]  /*111c0*/  STL.64 [R1+0x248], R14 ;  /* 0x0002480e01007387 */ /* 0x0003e80000100a00 */
[----:B-1----:R-:W3:Y:S04]  /*111d0*/  LDL.LU.64 R14, [R1+0x2ae0] ;  /* 0x002ae000010e7983 */ /* 0x002ee80000300a00 */
[----:B------:R-:W3:Y:S01]  /*111e0*/  LDL.LU.64 R12, [R1+0x2ad8] ;  /* 0x002ad800010c7983 */ /* 0x000ee20000300a00 */
[----:B------:R-:W-:-:S03]  /*111f0*/  IMAD.MOV.U32 R21, RZ, RZ, R3 ;  /* 0x000000ffff157224 */ /* 0x000fc600078e0003 */
[----:B------:R-:W-:Y:S04]  /*11200*/  STL [R1+0x2960], R28 ;  /* 0x0029601c01007387 */ /* 0x000fe80000100800 */
[C---:B---3--:R-:W-:Y:S01]  /*11210*/  HMMA.1688.F32.TF32 R20, R16.reuse, R20, R12 ;  /* 0x000000141014723c */ /* 0x048fe2000008100c */
[----:B------:R-:W3:Y:S04]  /*11220*/  LDL.LU.64 R14, [R1+0x2ad0] ;  /* 0x002ad000010e7983 */ /* 0x000ee80000300a00 */
[----:B------:R-:W3:Y:S11]  /*11230*/  LDL.LU.64 R12, [R1+0x2ac8] ;  /* 0x002ac800010c7983 */ /* 0x000ef60000300a00 */
[----:B------:R-:W-:Y:S07]  /*11240*/  @!UPT UIADD3 URZ, URZ, URZ, URZ ;  /* 0x0000003f3f3ff290 */ /* 0x000fee000fffe03f */
[----:B------:R-:W-:Y:S04]  /*11250*/  STL.64 [R1+0x220], R20 ;  /* 0x0002201401007387 */ /* 0x000fe80000100a00 */
[----:B------:R2:W-:Y:S02]  /*11260*/  STL.64 [R1+0x228], R22 ;  /* 0x0002281601007387 */ /* 0x0005e40000100a00 */
[----:B--2---:R-:W-:Y:S07]  /*11270*/  HMMA.1688.F32.TF32 R20, R16, R4, R24 ;  /* 0x000000041014723c */ /* 0x004fee0000081018 */
[----:B------:R-:W-:-:S02]  /*11280*/  IMAD.MOV.U32 R4, RZ, RZ, R0 ;  /* 0x000000ffff047224 */ /* 0x000fc400078e0000 */
[----:B------:R-:W-:Y:S11]  /*11290*/  IMAD.MOV.U32 R5, RZ, RZ, R2 ;  /* 0x000000ffff057224 */ /* 0x000ff600078e0002 */
[----:B------:R-:W-:Y:S03]  /*112a0*/  @!UPT UIADD3 URZ, URZ, URZ, URZ ;  /* 0x0000003f3f3ff290 */ /* 0x000fe6000fffe03f */
[----:B------:R-:W-:Y:S04]  /*112b0*/  STL.64 [R1+0x1d0], R20 ;  /* 0x0001d01401007387 */ /* 0x000fe80000100a00 */
[----:B------:R-:W-:Y:S04]  /*112c0*/  STL [R1+0x1d8], R22 ;  /* 0x0001d81601007387 */ /* 0x000fe80000100800 */
[----:B----4-:R1:W-:Y:S04]  /*112d0*/  STL.64 [R1+0x2a68], R6 ;  /* 0x002a680601007387 */ /* 0x0103e80000100a00 */
[----:B------:R2:W-:Y:S01]  /*112e0*/  STL.64 [R1+0x2a70], R10 ;  /* 0x002a700a01007387 */ /* 0x0005e20000100a00 */
[----:B---3--:R-:W-:Y:S11]  /*112f0*/  HMMA.1688.F32.TF32 R12, R16, R8, R12 ;  /* 0x00000008100c723c */ /* 0x008ff6000008100c */
[----:B------:R-:W-:Y:S11]  /*11300*/  @!UPT UIADD3 URZ, URZ, URZ, URZ ;  /* 0x0000003f3f3ff290 */ /* 0x000ff6000fffe03f */
[----:B------:R-:W-:Y:S01]  /*11310*/  @!UPT UIADD3 URZ, URZ, URZ, URZ ;  /* 0x0000003f3f3ff290 */ /* 0x000fe2000fffe03f */
[----:B------:R-:W-:Y:S04]  /*11320*/  STL.64 [R1+0x180], R12 ;  /* 0x0001800c01007387 */ /* 0x000fe80000100a00 */
[----:B------:R-:W-:Y:S04]  /*11330*/  STL.64 [R1+0x188], R14 ;  /* 0x0001880e01007387 */ /* 0x000fe80000100a00 */
[----:B------:R-:W2:Y:S04]  /*11340*/  LDL.LU R0, [R1+0x2ac4] ;  /* 0x002ac40001007983 */ /* 0x000ea80000300800 */
[----:B------:R-:W3:Y:S04]  /*11350*/  LDL.LU R2, [R1+0x2ac0] ;  /* 0x002ac00001027983 */ /* 0x000ee80000300800 */
[----:B-1----:R-:W4:Y:S04]  /*11360*/  LDL.LU R6, [R1+0xd8] ;  /* 0x0000d80001067983 */ /* 0x002f280000300800 */
[----:B------:R-:W4:Y:S04]  /*11370*/  LDL.LU R7, [R1+0xdc] ;  /* 0x0000dc0001077983 */ /* 0x000f280000300800 */
[----:B------:R-:W4:Y:S04]  /*11380*/  LDL.LU R8, [R1+0x100] ;  /* 0x0001000001087983 */ /* 0x000f280000300800 */
[----:B------:R-:W4:Y:S01]  /*11390*/  LDL.LU R9, [R1+0x104] ;  /* 0x0001040001097983 */ /* 0x000f220000300800 */
[----:B--2---:R-:W-:-:S03]  /*113a0*/  IMAD.MOV.U32 R10, RZ, RZ, R0 ;  /* 0x000000ffff0a7224 */ /* 0x004fc600078e0000 */
[----:B------:R-:W2:Y:S01]  /*113b0*/  LDL.LU R0, [R1+0x2abc] ;  /* 0x002abc0001007983 */ /* 0x000ea20000300800 */
[----:B---3--:R-:W-:-:S03]  /*113c0*/  IMAD.MOV.U32 R11, RZ, RZ, R2 ;  /* 0x000000ffff0b7224 */ /* 0x008fc600078e0002 */
[----:B------:R-:W3:Y:S04]  /*113d0*/  LDL.LU R2, [R1+0x2ab8] ;  /* 0x002ab80001027983 */ /* 0x000ee80000300800 */
[----:B------:R1:W-:Y:S04]  /*113e0*/  STL.64 [R1+0x2a90], R10 ;  /* 0x002a900a01007387 */ /* 0x0003e80000100a00 */
[----:B----4-:R-:W-:Y:S04]  /*113f0*/  STL.64 [R1+0x2a88], R8 ;  /* 0x002a880801007387 */ /* 0x010fe80000100a00 */
[----:B-1----:R-:W4:Y:S04]  /*11400*/  LDL.64 R10, [R1+0x38] ;  /* 0x00003800010a7983 */ /* 0x002f280000100a00 */
[----:B----4-:R1:W-:Y:S04]  /*11410*/  STL.64 [R1+0x2aa0], R10 ;  /* 0x002aa00a01007387 */ /* 0x0103e80000100a00 */
[----:B-1----:R-:W4:Y:S04]  /*11420*/  LDL.64 R10, [R1+0x48] ;  /* 0x00004800010a7983 */ /* 0x002f280000100a00 */
[----:B----4-:R-:W-:Y:S04]  /*11430*/  STL.64 [R1+0x2aa8], R10 ;  /* 0x002aa80a01007387 */ /* 0x010fe80000100a00 */
[----:B------:R1:W-:Y:S04]  /*11440*/  STL.64 [R1+0x2a80], R6 ;  /* 0x002a800601007387 */ /* 0x0003e80000100a00 */
[----:B------:R4:W-:Y:S04]  /*11450*/  STL.64 [R1+0x2a78], R4 ;  /* 0x002a780401007387 */ /* 0x0009e80000100a00 */
[----:B-1----:R-:W2:Y:S04]  /*11460*/  LDL.64 R6, [R1+0x28] ;  /* 0x0000280001067983 */ /* 0x002ea80000100a00 */
[----:B--2---:R3:W-:Y:S04]  /*11470*/  STL.64 [R1+0x2a98], R6 ;  /* 0x002a980601007387 */ /* 0x0047e80000100a00 */
[----:B----4-:R-:W2:Y:S04]  /*11480*/  LDL.LU R4, [R1+0x110] ;  /* 0x0001100001047983 */ /* 0x010ea80000300800 */
[----:B------:R-:W2:Y:S01]  /*11490*/  LDL.LU R5, [R1+0x114] ;  /* 0x0001140001057983 */ /* 0x000ea20000300800 */
[----:B---3--:R-:W-:-:S03]  /*114a0*/  IMAD.MOV.U32 R6, RZ, RZ, R2 ;  /* 0x000000ffff067224 */ /* 0x008fc600078e0002 */
[----:B------:R-:W3:Y:S01]  /*114b0*/  LDL.LU R2, [R1+0x2ab4] ;  /* 0x002ab40001027983 */ /* 0x000ee20000300800 */
[----:B------:R-:W-:-:S03]  /*114c0*/  IMAD.MOV.U32 R7, RZ, RZ, R0 ;  /* 0x000000ffff077224 */ /* 0x000fc600078e0000 */
[----:B------:R-:W4:Y:S01]  /*114d0*/  LDL.LU R0, [R1+0x2ab0] ;  /* 0x002ab00001007983 */ /* 0x000f220000300800 */
[----:B------:R-:W-:-:S03]  /*114e0*/  IMAD.MOV.U32 R3, RZ, RZ, R23 ;  /* 0x000000ffff037224 */ /* 0x000fc600078e0017 */
[----:B------:R-:W2:Y:S04]  /*114f0*/  LDL.LU R8, [R1+0x130] ;  /* 0x0001300001087983 */ /* 0x000ea80000300800 */
[----:B------:R-:W2:Y:S04]  /*11500*/  LDL.LU R9, [R1+0x134] ;  /* 0x0001340001097983 */ /* 0x000ea80000300800 */
[----:B------:R-:W2:Y:S04]  /*11510*/  LDL.LU R10, [R1+0x138] ;  /* 0x00013800010a7983 */ /* 0x000ea80000300800 */
[----:B------:R-:W2:Y:S04]  /*11520*/  LDL.LU R11, [R1+0x13c] ;  /* 0x00013c00010b7983 */ /* 0x000ea80000300800 */
[----:B---3--:R-:W-:Y:S04]  /*11530*/  LDS R18, [R2+0x6200] ;  /* 0x0062000002127984 */ /* 0x008fe80000000800 */
[----:B----4-:R-:W1:Y:S04]  /*11540*/  LDS R19, [R0+0x6200] ;  /* 0x0062000000137984 */ /* 0x010e680000000800 */
[----:B------:R-:W-:Y:S04]  /*11550*/  LDS R16, [R2+0x4200] ;  /* 0x0042000002107984 */ /* 0x000fe80000000800 */
[----:B------:R-:W3:Y:S04]  /*11560*/  LDS R17, [R0+0x4200] ;  /* 0x0042000000117984 */ /* 0x000ee80000000800 */
[----:B------:R-:W-:Y:S04]  /*11570*/  LDS R22, [R2+0x6400] ;  /* 0x0064000002167984 */ /* 0x000fe80000000800 */
[----:B------:R-:W4:Y:S04]  /*11580*/  LDS R23, [R0+0x6400] ;  /* 0x0064000000177984 */ /* 0x000f280000000800 */
[----:B------:R-:W-:Y:S04]  /*11590*/  LDS R20, [R2+0x4400] ;  /* 0x0044000002147984 */ /* 0x000fe80000000800 */
[----:B------:R-:W2:Y:S04]  /*115a0*/  LDS R21, [R0+0x4400] ;  /* 0x0044000000157984 */ /* 0x000ea80000000800 */
[----:B------:R-:W-:Y:S04]  /*115b0*/  LDS R26, [R2+0x6600] ;  /* 0x00660000021a7984 */ /* 0x000fe80000000800 */
[----:B------:R-:W2:Y:S04]  /*115c0*/  LDS R27, [R0+0x6600] ;  /* 0x00660000001b7984 */ /* 0x000ea80000000800 */
[----:B------:R-:W-:Y:S04]  /*115d0*/  LDS R24, [R2+0x4600] ;  /* 0x0046000002187984 */ /* 0x000fe80000000800 */
[----:B------:R-:W2:Y:S04]  /*115e0*/  LDS R25, [R0+0x4600] ;  /* 0x0046000000197984 */ /* 0x000ea80000000800 */
[----:B-1----:R-:W-:Y:S04]  /*115f0*/  STL.64 [R1+0x2a28], R18 ;  /* 0x002a281201007387 */ /* 0x002fe80000100a00 */
[----:B---3--:R1:W-:Y:S04]  /*11600*/  STL.64 [R1+0x2a20], R16 ;  /* 0x002a201001007387 */ /* 0x0083e80000100a00 */
[----:B------:R-:W-:Y:S04]  /*11610*/  LDS R12, [R2+0x4000] ;  /* 0x00400000020c7984 */ /* 0x000fe80000000800 */
[----:B------:R-:W-:Y:S04]  /*11620*/  LDS R14, [R2+0x6000] ;  /* 0x00600000020e7984 */ /* 0x000fe80000000800 */
[----:B-1----:R-:W3:Y:S04]  /*11630*/  LDL.LU R16, [R1+0x120] ;  /* 0x0001200001107983 */ /* 0x002ee80000300800 */
[----:B------:R-:W3:Y:S04]  /*11640*/  LDL.LU R17, [R1+0x124] ;  /* 0x0001240001117983 */ /* 0x000ee80000300800 */
[----:B------:R-:W3:Y:S04]  /*11650*/  LDL.LU R18, [R1+0x128] ;  /* 0x0001280001127983 */ /* 0x000ee80000300800 */
[----:B------:R-:W3:Y:S04]  /*11660*/  LDL.LU R19, [R1+0x12c] ;  /* 0x00012c0001137983 */ /* 0x000ee80000300800 */
[----:B----4-:R1:W-:Y:S04]  /*11670*/  STL.64 [R1+0x2998], R22 ;  /* 0x0029981601007387 */ /* 0x0103e80000100a00 */
[----:B--2---:R-:W-:Y:S04]  /*11680*/  STL.64 [R1+0x2990], R20 ;  /* 0x0029901401007387 */ /* 0x004fe80000100a00 */
[----:B------:R-:W-:Y:S04]  /*11690*/  LDS R13, [R0+0x4000] ;  /* 0x00400000000d7984 */ /* 0x000fe80000000800 */
[----:B-1----:R-:W2:Y:S04]  /*116a0*/  LDL R22, [R1+0x18] ;  /* 0x0000180001167983 */ /* 0x002ea80000100800 */
[----:B------:R-:W2:Y:S04]  /*116b0*/  LDL R23, [R1+0x1c] ;  /* 0x00001c0001177983 */ /* 0x000ea80000100800 */
[----:B------:R-:W-:Y:S04]  /*116c0*/  STL [R1+0x2958], R2 ;  /* 0x0029580201007387 */ /* 0x000fe80000100800 */
[----:B------:R1:W-:Y:S04]  /*116d0*/  STL.64 [R1+0x2928], R26 ;  /* 0x0029281a01007387 */ /* 0x0003e80000100a00 */
[----:B------:R-:W-:Y:S04]  /*116e0*/  STL.64 [R1+0x2920], R24 ;  /* 0x0029201801007387 */ /* 0x000fe80000100a00 */
[----:B------:R-:W4:Y:S04]  /*116f0*/  LDS R15, [R0+0x6000] ;  /* 0x00600000000f7984 */ /* 0x000f280000000800 */
[----:B-1----:R-:W4:Y:S04]  /*11700*/  LDL.LU.64 R26, [R1+0x58] ;  /* 0x00005800011a7983 */ /* 0x002f280000300a00 */
[----:B------:R-:W-:Y:S01]  /*11710*/  STL [R1+0x2878], R0 ;  /* 0x0028780001007387 */ /* 0x000fe20000100800 */
[C---:B----4-:R-:W-:Y:S11]  /*11720*/  HMMA.1688.F32.TF32 R8, R12.reuse, R26, R8 ;  /* 0x0000001a0c08723c */ /* 0x050ff60000081008 */
[----:B------:R-:W-:Y:S11]  /*11730*/  @!UPT UIADD3 URZ, URZ, URZ, URZ ;  /* 0x0000003f3f3ff290 */ /* 0x000ff6000fffe03f */
[----:B------:R-:W-:Y:S01]  /*11740*/  @!UPT UIADD3 URZ, URZ, URZ, URZ ;  /* 0x0000003f3f3ff290 */ /* 0x000fe2000fffe03f */
[----:B------:R-:W-:Y:S04]  /*11750*/  STL.64 [R1+0x130], R8 ;  /* 0x0001300801007387 */ /* 0x000fe80000100a00 */
[----:B------:R1:W-:Y:S04]  /*11760*/  STL.64 [R1+0x138], R10 ;  /* 0x0001380a01007387 */ /* 0x0003e80000100a00 */
[----:B-1----:R-:W3:Y:S02]  /*11770*/  LDL.LU.64 R10, [R1+0x2aa8] ;  /* 0x002aa800010a7983 */ /* 0x002ee40000300a00 */
[----:B---3--:R-:W-:Y:S01]  /*11780*/  HMMA.1688.F32.TF32 R16, R12, R10, R16 ;  /* 0x0000000a0c10723c */ /* 0x008fe20000081010 */
[----:B------:R-:W-:Y:S11]  /*11790*/  IMAD.MOV.U32 R2, RZ, RZ, R11 ;  /* 0x000000ffff027224 */ /* 0x000ff600078e000b */
[----:B------:R-:W-:Y:S11]  /*117a0*/  @!UPT UIADD3 URZ, URZ, URZ, URZ ;  /* 0x0000003f3f3ff290 */ /* 0x000ff6000fffe03f */
[----:B------:R1:W-:Y:S04]  /*117b0*/  STL.64 [R1+0x120], R16 ;  /* 0x0001201001007387 */ /* 0x0003e80000100a00 */
[----:B------:R3:W-:Y:S01]  /*117c0*/  STL.64 [R1+0x128], R18 ;  /* 0x0001281201007387 */ /* 0x0007e20000100a00 */
[----:B-1----:R-:W-:-:S03]  /*117d0*/  IMAD.MOV.U32 R16, RZ, RZ, R10 ;  /* 0x000000ffff107224 */ /* 0x002fc600078e000a */
[----:B------:R-:W4:Y:S02]  /*117e0*/  LDL.LU.64 R10, [R1+0x2aa0] ;  /* 0x002aa000010a7983 */ /* 0x000f240000300a00 */
[----:B----4-:R-:W-:Y:S01]  /*117f0*/  HMMA.1688.F32.TF32 R4, R12, R10, R4 ;  /* 0x0000000a0c04723c */ /* 0x010fe20000081004 */
[----:B---3--:R-:W-:Y:S02]  /*11800*/  IMAD.MOV.U32 R18, RZ, RZ, R10 ;  /* 0x000000ffff127224 */ /* 0x008fe400078e000a */
[----:B------:R-:W-:Y:S11]  /*11810*/  IMAD.MOV.U32 R17, RZ, RZ, R11 ;  /* 0x000000ffff117224 */ /* 0x000ff600078e000b */
[----:B------:R-:W-:Y:S09]  /*11820*/  @!UPT UIADD3 URZ, URZ, URZ, URZ ;  /* 0x0000003f3f3ff290 */ /* 0x000ff2000fffe03f */
[----:B------:R-:W-:Y:S04]  /*11830*/  STL.64 [R1+0x2e0], R4 ;  /* 0x0002e00401007387 */ /* 0x000fe80000100a00 */
[----:B------:R1:W-:Y:S04]  /*11840*/  STL.64 [R1+0x2e8], R6 ;  /* 0x0002e80601007387 */ /* 0x0003e80000100a00 */
[----:B-1----:R-:W3:Y:S04]  /*11850*/  LDL.LU.64 R6, [R1+0x2a98] ;  /* 0x002a980001067983 */ /* 0x002ee80000300a00 */
[----:B------:R-:W4:Y:S04]  /*11860*/  LDL.LU.64 R10, [R1+0x2a90] ;  /* 0x002a9000010a7983 */ /* 0x000f280000300a00 */
[----:B------:R-:W4:Y:S01]  /*11870*/  LDL.LU.64 R8, [R1+0x2a88] ;  /* 0x002a880001087983 */ /* 0x000f220000300a00 */
[----:B---3--:R-:W-:-:S02]  /*11880*/  IMAD.MOV.U32 R24, RZ, RZ, R6 ;  /* 0x000000ffff187224 */ /* 0x008fc400078e0006 */
[----:B------:R-:W-:Y:S01]  /*11890*/  IMAD.MOV.U32 R19, RZ, RZ, R7 ;  /* 0x000000ffff137224 */ /* 0x000fe200078e0007 */
[----:B----4-:R-:W-:Y:S01]  /*118a0*/  HMMA.1688.F32.TF32 R8, R12, R6, R8 ;  /* 0x000000060c08723c */ /* 0x010fe20000081008 */
[----:B------:R-:W2:Y:S04]  /*118b0*/  LDL.LU.64 R6, [R1+0x2a80] ;  /* 0x002a800001067983 */ /* 0x000ea80000300a00 */
[----:B------:R-:W2:Y:S11]  /*118c0*/  LDL.LU.64 R4, [R1+0x2a78] ;  /* 0x002a780001047983 */ /* 0x000eb60000300a00 */
[----:B------:R-:W-:Y:S07]  /*118d0*/  @!UPT UIADD3 URZ, URZ, URZ, URZ ;  /* 0x0000003f3f3ff290 */ /* 0x000fee000fffe03f */
[----:B------:R-:W-:Y:S01]  /*118e0*/  STL [R1+0x2f4], R9 ;  /* 0x0002f40901007387 */ /* 0x000fe20000100800 */
[----:B------:R-:W-:-:S03]  /*118f0*/  IMAD.MOV.U32 R0, RZ, RZ, R8 ;  /* 0x000000ffff007224 */ /* 0x000fc600078e0008 */
[----:B------:R1:W-:Y:S04]  /*11900*/  STL.64 [R1+0x2f8], R10 ;  /* 0x0002f80a01007387 */ /* 0x0003e80000100a00 */
[----:B-1----:R-:W3:Y:S04]  /*11910*/  LDL.LU.64 R10, [R1+0x2a70] ;  /* 0x002a7000010a7983 */ /* 0x002ee80000300a00 */
[----:B------:R-:W-:Y:S04]  /*11920*/  STL.64 [R1+0x2a48], R26 ;  /* 0x002a481a01007387 */ /* 0x000fe80000100a00 */
[----:B------:R1:W-:Y:S04]  /*11930*/  STL [R1+0x2a40], R24 ;  /* 0x002a401801007387 */ /* 0x0003e80000100800 */
[----:B-1----:R-:W4:Y:S04]  /*11940*/  LDL.LU R24, [R1+0xc0] ;  /* 0x0000c00001187983 */ /* 0x002f280000300800 */
[----:B------:R-:W4:Y:S04]  /*11950*/  LDL.LU R25, [R1+0xc4] ;  /* 0x0000c40001197983 */ /* 0x000f280000300800 */
[----:B------:R-:W4:Y:S04]  /*11960*/  LDL.LU R26, [R1+0xc8] ;  /* 0x0000c800011a7983 */ /* 0x000f280000300800 */
[----:B------:R-:W4:Y:S04]  /*11970*/  LDL.LU R27, [R1+0xcc] ;  /* 0x0000cc00011b7983 */ /* 0x000f280000300800 */
[----:B------:R-:W-:Y:S01]  /*11980*/  STL [R1+0x295c], R0 ;  /* 0x00295c0001007387 */ /* 0x000fe20000100800 */
[----:B--2---:R-:W-:Y:S03]  /*11990*/  HMMA.1688.F32.TF32 R20, R12, R22, R4 ;  /* 0x000000160c14723c */ /* 0x004fe60000081004 */
[----:B------:R-:W2:Y:S11]  /*119a0*/  LDL.LU.64 R6, [R1+0x2a68] ;  /* 0x002a680001067983 */ /* 0x000eb60000300a00 */
[----:B------:R-:W-:Y:S10]  /*119b0*/  @!UPT UIADD3 URZ, URZ, URZ, URZ ;  /* 0x0000003f3f3ff290 */ /* 0x000ff4000fffe03f */
[----:B------:R-:W-:Y:S02]  /*119c0*/  IMAD.MOV.U32 R9, RZ, RZ, R20 ;  /* 0x000000ffff097224 */ /* 0x000fe400078e0014 */
[----:B------:R-:W-:Y:S01]  /*119d0*/  IMAD.MOV.U32 R8, RZ, RZ, R21 ;  /* 0x000000ffff087224 */ /* 0x000fe200078e0015 */
[----:B------:R-:W2:Y:S01]  /*119e0*/  LDL.LU R20, [R1+0x70] ;  /* 0x0000700001147983 */ /* 0x000ea20000300800 */
[----:B------:R-:W-:-:S03]  /*119f0*/  IMAD.MOV.U32 R5, RZ, RZ, R22 ;  /* 0x000000ffff057224 */ /* 0x000fc600078e0016 */
[----:B------:R-:W2:Y:S04]  /*11a00*/  LDL.LU R21, [R1+0x74] ;  /* 0x0000740001157983 */ /* 0x000ea80000300800 */
[----:B------:R-:W2:Y:S01]  /*11a10*/  LDL.LU R22, [R1+0x78] ;  /* 0x0000780001167983 */ /* 0x000ea20000300800 */
[----:B------:R-:W-:Y:S02]  /*11a20*/  IMAD.MOV.U32 R4, RZ, RZ, R23 ;  /* 0x000000ffff047224 */ /* 0x000fe400078e0017 */
[----:B---3--:R-:W-:Y:S02]  /*11a30*/  IMAD.MOV.U32 R23, RZ, RZ, R11 ;  /* 0x000000ffff177224 */ /* 0x008fe400078e000b */
[----:B------:R-:W3:Y:S04]  /*11a40*/  LDL.LU R11, [R1+0x2a60] ;  /* 0x002a6000010b7983 */ /* 0x000ee80000300800 */
[----:B--2---:R1:W-:Y:S04]  /*11a50*/  STL.64 [R1+0x29a8], R22 ;  /* 0x0029a81601007387 */ /* 0x0043e80000100a00 */
[----:B------:R2:W-:Y:S01]  /*11a60*/  STL.64 [R1+0x29a0], R20 ;  /* 0x0029a01401007387 */ /* 0x0005e20000100a00 */
[----:B-1----:R-:W-:-:S02]  /*11a70*/  IMAD.MOV.U32 R22, RZ, RZ, R6 ;  /* 0x000000ffff167224 */ /* 0x002fc400078e0006 */
[----:B------:R-:W-:Y:S02]  /*11a80*/  IMAD.MOV.U32 R23, RZ, RZ, R29 ;  /* 0x000000ffff177224 */ /* 0x000fe400078e001d */
[----:B--2---:R-:W-:Y:S02]  /*11a90*/  IMAD.MOV.U32 R20, RZ, RZ, R10 ;  /* 0x000000ffff147224 */ /* 0x004fe400078e000a */
[----:B------:R-:W2:Y:S01]  /*11aa0*/  LDL.LU R10, [R1+0x2a5c] ;  /* 0x002a5c00010a7983 */ /* 0x000ea20000300800 */
[----:B------:R-:W-:-:S03]  /*11ab0*/  IMAD.MOV.U32 R21, RZ, RZ, R7 ;  /* 0x000000ffff157224 */ /* 0x000fc600078e0007 */
[----:B------:R-:W2:Y:S04]  /*11ac0*/  LDL.LU R7, [R1+0x2a58] ;  /* 0x002a580001077983 */ /* 0x000ea80000300800 */
[----:B------:R-:W2:Y:S04]  /*11ad0*/  LDL.LU R6, [R1+0x2a54] ;  /* 0x002a540001067983 */ /* 0x000ea80000300800 */
[----:B------:R-:W2:Y:S04]  /*11ae0*/  LDL.LU R29, [R1+0x2a50] ;  /* 0x002a5000011d7983 */ /* 0x000ea80000300800 */
[----:B------:R1:W-:Y:S04]  /*11af0*/  STL.64 [R1+0x29b8], R22 ;  /* 0x0029b81601007387 */ /* 0x0003e80000100a00 */
[----:B------:R-:W-:Y:S04]  /*11b00*/  STL.64 [R1+0x29b0], R20 ;  /* 0x0029b01401007387 */ /* 0x000fe80000100a00 */
[----:B-1----:R-:W4:Y:S04]  /*11b10*/  LDL.LU.64 R22, [R1+0x8] ;  /* 0x0000080001167983 */ /* 0x002f280000300a00 */
[----:B------:R-:W-:Y:S04]  /*11b20*/  STL [R1+0x274c], R5 ;  /* 0x00274c0501007387 */ /* 0x000fe80000100800 */
[----:B------:R-:W-:Y:S04]  /*11b30*/  STL [R1+0x2748], R8 ;  /* 0x0027480801007387 */ /* 0x000fe80000100800 */
[----:B------:R-:W-:Y:S04]  /*11b40*/  STL [R1+0x2744], R9 ;  /* 0x0027440901007387 */ /* 0x000fe80000100800 */
[----:B------:R-:W-:Y:S01]  /*11b50*/  STL [R1+0x2740], R4 ;  /* 0x0027400401007387 */ /* 0x000fe20000100800 */
[----:B----4-:R-:W-:Y:S11]  /*11b60*/  HMMA.1688.F32.TF32 R24, R12, R22, R24 ;  /* 0x000000160c18723c */ /* 0x010ff60000081018 */
[----:B------:R-:W-:Y:S11]  /*11b70*/  @!UPT UIADD3 URZ, URZ, URZ, URZ ;  /* 0x0000003f3f3ff290 */ /* 0x000ff6000fffe03f */
[----:B------:R-:W-:Y:S01]  /*11b80*/  @!UPT UIADD3 URZ, URZ, URZ, URZ ;  /* 0x0000003f3f3ff290 */ /* 0x000fe2000fffe03f */
[----:B------:R-:W-:Y:S04]  /*11b90*/  STL.64 [R1+0x360], R24 ;  /* 0x0003601801007387 */ /* 0x000fe80000100a00 */
[----:B------:R1:W-:Y:S04]  /*11ba0*/  STL.64 [R1+0x368], R26 ;  /* 0x0003681a01007387 */ /* 0x0003e80000100a00 */
[----:B-1----:R-:W4:Y:S04]  /*11bb0*/  LDL.LU.64 R26, [R1+0x2a48] ;  /* 0x002a4800011a7983 */ /* 0x002f280000300a00 */
[----:B------:R-:W2:Y:S04]  /*11bc0*/  LDL.LU R24, [R1+0x2a40] ;  /* 0x002a400001187983 */ /* 0x000ea80000300800 */
[----:B------:R1:W-:Y:S04]  /*11bd0*/  STL.64 [R1+0x29c8], R22 ;  /* 0x0029c81601007387 */ /* 0x0003e80000100a00 */
[----:B-1----:R-:W2:Y:S04]  /*11be0*/  LDL.64 R22, [R1+0x18] ;  /* 0x0000180001167983 */ /* 0x002ea80000100a00 */
[----:B--2---:R1:W-:Y:S02]  /*11bf0*/  STL.64 [R1+0x29e0], R22 ;  /* 0x0029e01601007387 */ /* 0x0043e40000100a00 */
[----:B-1----:R-:W-:-:S02]  /*11c00*/  IMAD.MOV.U32 R22, RZ, RZ, R24 ;  /* 0x000000ffff167224 */ /* 0x002fc400078e0018 */
[----:B------:R-:W-:-:S05]  /*11c10*/  IMAD.MOV.U32 R23, RZ, RZ, R19 ;  /* 0x000000ffff177224 */ /* 0x000fca00078e0013 */
[----:B------:R1:W-:Y:S02]  /*11c20*/  STL.64 [R1+0x29e8], R22 ;  /* 0x0029e81601007387 */ /* 0x0003e40000100a00 */
[----:B-1----:R-:W-:Y:S02]  /*11c30*/  IMAD.MOV.U32 R22, RZ, RZ, R18 ;  /* 0x000000ffff167224 */ /* 0x002fe400078e0012 */
[----:B------:R-:W-:Y:S02]  /*11c40*/  IMAD.MOV.U32 R23, RZ, RZ, R17 ;  /* 0x000000ffff177224 */ /* 0x000fe400078e0011 */
[----:B------:R-:W-:-:S03]  /*11c50*/  IMAD.MOV.U32 R17, RZ, RZ, R6 ;  /* 0x000000ffff117224 */ /* 0x000fc600078e0006 */
[----:B------:R1:W-:Y:S01]  /*11c60*/  STL.64 [R1+0x2a00], R22 ;  /* 0x002a001601007387 */ /* 0x0003e20000100a00 */
[----:B------:R-:W-:Y:S02]  /*11c70*/  IMAD.MOV.U32 R18, RZ, RZ, R7 ;  /* 0x000000ffff127224 */ /* 0x000fe400078e0007 */
[----:B-1----:R-:W-:Y:S02]  /*11c80*/  IMAD.MOV.U32 R22, RZ, RZ, R16 ;  /* 0x000000ffff167224 */ /* 0x002fe400078e0010 */
[----:B------:R-:W-:Y:S01]  /*11c90*/  IMAD.MOV.U32 R23, RZ, RZ, R2 ;  /* 0x000000ffff177224 */ /* 0x000fe200078e0002 */
[----:B------:R-:W2:Y:S04]  /*11ca0*/  LDL.LU R16, [R1+0xa0] ;  /* 0x0000a00001107983 */ /* 0x000ea80000300800 */
[----:B------:R-:W2:Y:S04]  /*11cb0*/  LDL.LU R6, [R1+0x2a3c] ;  /* 0x002a3c0001067983 */ /* 0x000ea80000300800 */
[----:B------:R-:W2:Y:S04]  /*11cc0*/  LDL.LU R7, [R1+0x2a38] ;  /* 0x002a380001077983 */ /* 0x000ea80000300800 */
[----:B------:R-:W2:Y:S04]  /*11cd0*/  LDL.LU R19, [R1+0xac] ;  /* 0x0000ac0001137983 */ /* 0x000ea80000300800 */
[----:B------:R1:W-:Y:S04]  /*11ce0*/  STL.64 [R1+0x2a18], R22 ;  /* 0x002a181601007387 */ /* 0x0003e80000100a00 */
[----:B------:R-:W2:Y:S04]  /*11cf0*/  LDL.LU R20, [R1+0xb0] ;  /* 0x0000b00001147983 */ /* 0x000ea80000300800 */
[----:B------:R-:W2:Y:S04]  /*11d00*/  LDL.LU R21, [R1+0xb4] ;  /* 0x0000b40001157983 */ /* 0x000ea80000300800 */
[----:B-1----:R-:W2:Y:S01]  /*11d10*/  LDL.LU R22, [R1+0xb8] ;  /* 0x0000b80001167983 */ /* 0x002ea20000300800 */
[----:B------:R-:W-:-:S07]  /*11d20*/  IMAD.MOV.U32 R23, RZ, RZ, R29 ;  /* 0x000000ffff177224 */ /* 0x000fce00078e001d */
[----:B--2---:R-:W-:Y:S11]  /*11d30*/  HMMA.1688.F32.TF32 R20, R12, R6, R20 ;  /* 0x000000060c14723c */ /* 0x004ff60000081014 */
[----:B------:R-:W-:Y:S11]  /*11d40*/  @!UPT UIADD3 URZ, URZ, URZ, URZ ;  /* 0x0000003f3f3ff290 */ /* 0x000ff6000fffe03f */
[----:B------:R-:W-:Y:S01]  /*11d50*/  @!UPT UIADD3 URZ, URZ, URZ, URZ ;  /* 0x0000003f3f3ff290 */ /* 0x000fe2000fffe03f */
[----:B------:R1:W-:Y:S01]  /*11d60*/  STL [R1+0x354], R21 ;  /* 0x0003541501007387 */ /* 0x0003e20000100800 */
[----:B------:R-:W-:Y:S02]  /*11d70*/  IMAD.MOV.U32 R4, RZ, RZ, R20 ;  /* 0x000000ffff047224 */ /* 0x000fe400078e0014 */
[----:B------:R-:W-:Y:S01]  /*11d80*/  IMAD.MOV.U32 R29, RZ, RZ, R23 ;  /* 0x000000ffff1d7224 */ /* 0x000fe200078e0017 */
[----:B------:R2:W-:Y:S04]  /*11d90*/  STL [R1+0x358], R22 ;  /* 0x0003581601007387 */ /* 0x0005e80000100800 */
[----:B------:R-:W4:Y:S04]  /*11da0*/  LDL.LU R20, [R1+0xf0] ;  /* 0x0000f00001147983 */ /* 0x000f280000300800 */
[----:B-1----:R-:W4:Y:S04]  /*11db0*/  LDL.LU R21, [R1+0xf4] ;  /* 0x0000f40001157983 */ /* 0x002f280000300800 */
[----:B--2---:R-:W4:Y:S04]  /*11dc0*/  LDL.LU R22, [R1+0xf8] ;  /* 0x0000f80001167983 */ /* 0x004f280000300800 */
[----:B------:R-:W4:Y:S04]  /*11dd0*/  LDL.LU R23, [R1+0xfc] ;  /* 0x0000fc0001177983 */ /* 0x000f280000300800 */
[----:B------:R-:W-:Y:S04]  /*11de0*/  STL [R1+0x2830], R29 ;  /* 0x0028301d01007387 */ /* 0x000fe80000100800 */
[----:B------:R1:W-:Y:S04]  /*11df0*/  STL [R1+0x2750], R4 ;  /* 0x0027500401007387 */ /* 0x0003e80000100800 */
[----:B------:R2:W-:Y:S04]  /*11e00*/  STL.64 [R1+0x29c0], R6 ;  /* 0x0029c00601007387 */ /* 0x0005e80000100a00 */
[----:B-1----:R-:W3:Y:S04]  /*11e10*/  LDL.LU R4, [R1+0x150] ;  /* 0x0001500001047983 */ /* 0x002ee80000300800 */
[----:B------:R-:W3:Y:S04]  /*11e20*/  LDL.LU R5, [R1+0x154] ;  /* 0x0001540001057983 */ /* 0x000ee80000300800 */
[----:B--2---:R-:W2:Y:S04]  /*11e30*/  LDL.LU R6, [R1+0x158] ;  /* 0x0001580001067983 */ /* 0x004ea80000300800 */
[----:B------:R-:W2:Y:S04]  /*11e40*/  LDL.LU R7, [R1+0x15c] ;  /* 0x00015c0001077983 */ /* 0x000ea80000300800 */
[----:B--2---:R-:W-:Y:S04]  /*11e50*/  STL.64 [R1+0x29d8], R6 ;  /* 0x0029d80601007387 */ /* 0x004fe80000100a00 */
[----:B---3--:R1:W-:Y:S04]  /*11e60*/  STL.64 [R1+0x29d0], R4 ;  /* 0x0029d00401007387 */ /* 0x0083e80000100a00 */
[----:B-1----:R-:W2:Y:S04]  /*11e70*/  LDL.LU R4, [R1+0x160] ;  /* 0x0001600001047983 */ /* 0x002ea80000300800 */
[----:B------:R-:W2:Y:S01]  /*11e80*/  LDL.LU R5, [R1+0x164] ;  /* 0x0001640001057983 */ /* 0x000ea20000300800 */
[----:B------:R-:W-:-:S02]  /*11e90*/  IMAD.MOV.U32 R6, RZ, RZ, R10 ;  /* 0x000000ffff067224 */ /* 0x000fc400078e000a */
[----:B------:R-:W-:Y:S01]  /*11ea0*/  IMAD.MOV.U32 R7, RZ, RZ, R11 ;  /* 0x000000ffff077224 */ /* 0x000fe200078e000b */
[----:B------:R-:W3:Y:S04]  /*11eb0*/  LDL.LU R10, [R1+0x2a34] ;  /* 0x002a3400010a7983 */ /* 0x000ee80000300800 */
[----:B------:R-:W3:Y:S04]  /*11ec0*/  LDL.LU R11, [R1+0x2a30] ;  /* 0x002a3000010b7983 */ /* 0x000ee80000300800 */
[----:B------:R-:W-:Y:S04]  /*11ed0*/  STL.64 [R1+0x29f8], R6 ;  /* 0x0029f80601007387 */ /* 0x000fe80000100a00 */
[----:B--2---:R1:W-:Y:S04]  /*11ee0*/  STL.64 [R1+0x29f0], R4 ;  /* 0x0029f00401007387 */ /* 0x0043e80000100a00 */
[----:B-1----:R-:W2:Y:S04]  /*11ef0*/  LDL.LU R4, [R1+0x190] ;  /* 0x0001900001047983 */ /* 0x002ea80000300800 */
[----:B------:R-:W2:Y:S04]  /*11f00*/  LDL.LU R5, [R1+0x194] ;  /* 0x0001940001057983 */ /* 0x000ea80000300800 */
[----:B------:R-:W2:Y:S04]  /*11f10*/  LDL.LU R6, [R1+0x198] ;  /* 0x0001980001067983 */ /* 0x000ea80000300800 */
[----:B------:R-:W2:Y:S01]  /*11f20*/  LDL.LU R7, [R1+0x19c] ;  /* 0x00019c0001077983 */ /* 0x000ea20000300800 */
[----:B---3--:R-:W-:Y:S03]  /*11f30*/  HMMA.1688.F32.TF32 R12, R12, R10, R16 ;  /* 0x0000000a0c0c723c */ /* 0x008fe60000081010 */
[----:B--2---:R-:W-:Y:S04]  /*11f40*/  STL.64 [R1+0x2a10], R6 ;  /* 0x002a100601007387 */ /* 0x004fe80000100a00 */
[----:B------:R1:W-:Y:S04]  /*11f50*/  STL.64 [R1+0x2a08], R4 ;  /* 0x002a080401007387 */ /* 0x0003e80000100a00 */
[----:B-1----:R-:W2:Y:S04]  /*11f60*/  LDL.LU R4, [R1+0x170] ;  /* 0x0001700001047983 */ /* 0x002ea80000300800 */
[----:B------:R-:W2:Y:S04]  /*11f70*/  LDL.LU R5, [R1+0x174] ;  /* 0x0001740001057983 */ /* 0x000ea80000300800 */
[----:B------:R-:W2:Y:S04]  /*11f80*/  LDL.LU R6, [R1+0x178] ;  /* 0x0001780001067983 */ /* 0x000ea80000300800 */
[----:B------:R-:W2:Y:S04]  /*11f90*/  LDL.LU R7, [R1+0x17c] ;  /* 0x00017c0001077983 */ /* 0x000ea80000300800 */
[----:B------:R-:W4:Y:S04]  /*11fa0*/  LDL.LU.64 R18, [R1+0x2a28] ;  /* 0x002a280001127983 */ /* 0x000f280000300a00 */
[----:B------:R-:W4:Y:S04]  /*11fb0*/  LDL.LU.64 R16, [R1+0x2a20] ;  /* 0x002a200001107983 */ /* 0x000f280000300a00 */
[----:B------:R1:W-:Y:S04]  /*11fc0*/  STL.64 [R1+0x340], R12 ;  /* 0x0003400c01007387 */ /* 0x0003e80000100a00 */
[----:B------:R3:W-:Y:S04]  /*11fd0*/  STL.64 [R1+0x348], R14 ;  /* 0x0003480e01007387 */ /* 0x0007e80000100a00 */
[----:B-1----:R-:W2:Y:S04]  /*11fe0*/  LDL.LU R12, [R1+0x1c0] ;  /* 0x0001c000010c7983 */ /* 0x002ea80000300800 */
[----:B------:R-:W2:Y:S04]  /*11ff0*/  LDL.LU R13, [R1+0x1c4] ;  /* 0x0001c400010d7983 */ /* 0x000ea80000300800 */
[----:B---3--:R-:W3:Y:S04]  /*12000*/  LDL.LU R14, [R1+0x1c8] ;  /* 0x0001c800010e7983 */ /* 0x008ee80000300800 */
[----:B------:R-:W3:Y:S01]  /*12010*/  LDL.LU R15, [R1+0x1cc] ;  /* 0x0001cc00010f7983 */ /* 0x000ee20000300800 */
[C---:B----4-:R-:W-:Y:S11]  /*12020*/  HMMA.1688.F32.TF32 R20, R16.reuse, R26, R20 ;  /* 0x0000001a1014723c */ /* 0x050ff60000081014 */
[----:B------:R-:W-:Y:S11]  /*12030*/  @!UPT UIADD3 URZ, URZ, URZ, URZ ;  /* 0x0000003f3f3ff290 */ /* 0x000ff6000fffe03f */
[----:B------:R-:W-:Y:S01]  /*12040*/  @!UPT UIADD3 URZ, URZ, URZ, URZ ;  /* 0x0000003f3f3ff290 */ /* 0x000fe2000fffe03f */
[----:B------:R-:W-:Y:S04]  /*12050*/  STL.64 [R1+0x100], R20 ;  /* 0x0001001401007387 */ /* 0x000fe80000100a00 */
[----:B------:R1:W-:Y:S04]  /*12060*/  STL.64 [R1+0x108], R22 ;  /* 0x0001081601007387 */ /* 0x0003e80000100a00 */
[----:B-1----:R-:W2:Y:S02]  /*12070*/  LDL.LU.64 R22, [R1+0x2a18] ;  /* 0x002a180001167983 */ /* 0x002ea40000300a00 */
[C---:B--2---:R-:W-:Y:S02]  /*12080*/  HMMA.1688.F32.TF32 R20, R16.reuse, R22, R4 ;  /* 0x000000161014723c */ /* 0x044fe40000081004 */
[----:B------:R-:W2:Y:S04]  /*12090*/  LDL.LU.64 R6, [R1+0x2a10] ;  /* 0x002a100001067983 */ /* 0x000ea80000300a00 */
[----:B------:R-:W2:Y:S11]  /*120a0*/  LDL.LU.64 R4, [R1+0x2a08] ;  /* 0x002a080001047983 */ /* 0x000eb60000300a00 */
[----:B------:R-:W-:Y:S06]  /*120b0*/  @!UPT UIADD3 URZ, URZ, URZ, URZ ;  /* 0x0000003f3f3ff290 */ /* 0x000fec000fffe03f */
        /* <DEDUP_REMOVED lines=9> */
[----:B-1----:R-:W3:Y:S02]  /*12150*/  LDL.LU.64 R22, [R1+0x29e8] ;  /* 0x0029e80001167983 */ /* 0x002ee40000300a00 */
[----:B---3--:R-:W-:Y:S11]  /*12160*/  HMMA.1688.F32.TF32 R20, R16, R22, R12 ;  /* 0x000000161014723c */ /* 0x008ff6000008100c */
[----:B------:R-:W-:Y:S11]  /*12170*/  @!UPT UIADD3 URZ, URZ, URZ, URZ ;  /* 0x0000003f3f3ff290 */ /* 0x000ff6000fffe03f */
[----:B------:R-:W-:Y:S02]  /*12180*/  @!UPT UIADD3 URZ, URZ, URZ, URZ ;  /* 0x0000003f3f3ff290 */ /* 0x000fe4000fffe03f */
[----:B------:R-:W-:Y:S02]  /*12190*/  IMAD.MOV.U32 R13, RZ, RZ, R22 ;  /* 0x000000ffff0d7224 */ /* 0x000fe400078e0016 */
[----:B------:R-:W-:Y:S02]  /*121a0*/  IMAD.MOV.U32 R12, RZ, RZ, R23 ;  /* 0x000000ffff0c7224 */ /* 0x000fe400078e0017 */
[----:B------:R-:W2:Y:S01]  /*121b0*/  LDL.LU.64 R22, [R1+0x29e0] ;  /* 0x0029e00001167983 */ /* 0x000ea20000300a00 */
[----:B------:R-:W-:Y:S02]  /*121c0*/  IMAD.MOV.U32 R15, RZ, RZ, R20 ;  /* 0x000000ffff0f7224 */ /* 0x000fe400078e0014 */
[----:B------:R-:W-:-:S05]  /*121d0*/  IMAD.MOV.U32 R14, RZ, RZ, R21 ;  /* 0x000000ffff0e7224 */ /* 0x000fca00078e0015 */
[----:B------:R-:W-:Y:S04]  /*121e0*/  STL.64 [R1+0x2888], R14 ;  /* 0x0028880e01007387 */ /* 0x000fe80000100a00 */
[----:B------:R1:W-:Y:S04]  /*121f0*/  STL.64 [R1+0x2880], R12 ;  /* 0x0028800c01007387 */ /* 0x0003e80000100a00 */
[----:B-1----:R-:W3:Y:S04]  /*12200*/  LDL.LU R12, [R1+0x1b0] ;  /* 0x0001b000010c7983 */ /* 0x002ee80000300800 */
[----:B------:R-:W3:Y:S04]  /*12210*/  LDL.LU R13, [R1+0x1b4] ;  /* 0x0001b400010d7983 */ /* 0x000ee80000300800 */
[----:B------:R-:W3:Y:S04]  /*12220*/  LDL.LU R14, [R1+0x1b8] ;  /* 0x0001b800010e7983 */ /* 0x000ee80000300800 */
[----:B------:R-:W3:Y:S01]  /*12230*/  LDL.LU R15, [R1+0x1bc] ;  /* 0x0001bc00010f7983 */ /* 0x000ee20000300800 */
[C---:B--2---:R-:W-:Y:S01]  /*12240*/  HMMA.1688.F32.TF32 R4, R16.reuse, R22, R4 ;  /* 0x000000161004723c */ /* 0x044fe20000081004 */
[----:B------:R-:W-:Y:S11]  /*12250*/  IMAD.MOV.U32 R28, RZ, RZ, R23 ;  /* 0x000000ffff1c7224 */ /* 0x000ff600078e0017 */
[----:B------:R-:W-:Y:S11]  /*12260*/  @!UPT UIADD3 URZ, URZ, URZ, URZ ;  /* 0x0000003f3f3ff290 */ /* 0x000ff6000fffe03f */
[----:B------:R-:W-:Y:S04]  /*12270*/  STL.64 [R1+0x330], R4 ;  /* 0x0003300401007387 */ /* 0x000fe80000100a00 */
[----:B------:R1:W-:Y:S04]  /*12280*/  STL.64 [R1+0x338], R6 ;  /* 0x0003380601007387 */ /* 0x0003e80000100a00 */
[----:B-1----:R-:W2:Y:S04]  /*12290*/  LDL.LU.64 R6, [R1+0x29d8] ;  /* 0x0029d80001067983 */ /* 0x002ea80000300a00 */
[----:B------:R-:W2:Y:S04]  /*122a0*/  LDL.LU.64 R4, [R1+0x29d0] ;  /* 0x0029d00001047983 */ /* 0x000ea80000300a00 */
[----:B------:R-:W2:Y:S02]  /*122b0*/  LDL.LU.64 R22, [R1+0x29c8] ;  /* 0x0029c80001167983 */ /* 0x000ea40000300a00 */
[C---:B--2---:R-:W-:Y:S11]  /*122c0*/  HMMA.1688.F32.TF32 R4, R16.reuse, R22, R4 ;  /* 0x000000161004723c */ /* 0x044ff60000081004 */
[----:B------:R-:W-:Y:S11]  /*122d0*/  @!UPT UIADD3 URZ, URZ, URZ, URZ ;  /* 0x0000003f3f3ff290 */ /* 0x000ff6000fffe03f */
[----:B------:R-:W-:Y:S01]  /*122e0*/  @!UPT UIADD3 URZ, URZ, URZ, URZ ;  /* 0x0000003f3f3ff290 */ /* 0x000fe2000fffe03f */
[----:B------:R1:W-:Y:S04]  /*122f0*/  STL.64 [R1+0x320], R4 ;  /* 0x0003200401007387 */ /* 0x0003e80000100a00 */
[----:B------:R2:W-:Y:S01]  /*12300*/  STL.64 [R1+0x328], R6 ;  /* 0x0003280601007387 */ /* 0x0005e20000100a00 */
[----:B-1----:R-:W-:Y:S02]  /*12310*/  IMAD.MOV.U32 R5, RZ, RZ, R22 ;  /* 0x000000ffff057224 */ /* 0x002fe400078e0016 */
[----:B------:R-:W-:Y:S01]  /*12320*/  IMAD.MOV.U32 R4, RZ, RZ, R23 ;  /* 0x000000ffff047224 */ /* 0x000fe200078e0017 */
[----:B--2---:R-:W2:Y:S04]  /*12330*/  LDL.LU.64 R6, [R1+0x29c0] ;  /* 0x0029c00001067983 */ /* 0x004ea80000300a00 */
[----:B------:R-:W2:Y:S04]  /*12340*/  LDL.LU.64 R22, [R1+0x29b8] ;  /* 0x0029b80001167983 */ /* 0x000ea80000300a00 */
[----:B------:R-:W2:Y:S02]  /*12350*/  LDL.LU.64 R20, [R1+0x29b0] ;  /* 0x0029b00001147983 */ /* 0x000ea40000300a00 */
[C---:B--2---:R-:W-:Y:S11]  /*12360*/  HMMA.1688.F32.TF32 R20, R16.reuse, R6, R20 ;  /* 0x000000061014723c */ /* 0x044ff60000081014 */
[----:B------:R-:W-:Y:S11]  /*12370*/  @!UPT UIADD3 URZ, URZ, URZ, URZ ;  /* 0x0000003f3f3ff290 */ /* 0x000ff6000fffe03f */
[----:B------:R-:W-:Y:S01]  /*12380*/  @!UPT UIADD3 URZ, URZ, URZ, URZ ;  /* 0x0000003f3f3ff290 */ /* 0x000fe2000fffe03f */
[----:B------:R-:W-:Y:S04]  /*12390*/  STL.64 [R1+0x310], R20 ;  /* 0x0003101401007387 */ /* 0x000fe80000100a00 */
[----:B------:R1:W-:Y:S04]  /*123a0*/  STL.64 [R1+0x318], R22 ;  /* 0x0003181601007387 */ /* 0x0003e80000100a00 */
[----:B-1----:R-:W2:Y:S04]  /*123b0*/  LDL.LU.64 R22, [R1+0x29a8] ;  /* 0x0029a80001167983 */ /* 0x002ea80000300a00 */
[----:B------:R-:W2:Y:S02]  /*123c0*/  LDL.LU.64 R20, [R1+0x29a0] ;  /* 0x0029a00001147983 */ /* 0x000ea40000300a00 */
[----:B--2---:R-:W-:Y:S02]  /*123d0*/  HMMA.1688.F32.TF32 R16, R16, R10, R20 ;  /* 0x0000000a1010723c */ /* 0x004fe40000081014 */
[----:B------:R-:W3:Y:S04]  /*123e0*/  LDL.LU.64 R22, [R1+0x2998] ;  /* 0x0029980001167983 */ /* 0x000ee80000300a00 */
[----:B------:R-:W3:Y:S11]  /*123f0*/  LDL.LU.64 R20, [R1+0x2990] ;  /* 0x0029900001147983 */ /* 0x000ef60000300a00 */
[----:B------:R-:W-:Y:S06]  /*12400*/  @!UPT UIADD3 URZ, URZ, URZ, URZ ;  /* 0x0000003f3f3ff290 */ /* 0x000fec000fffe03f */
[----:B------:R-:W-:Y:S04]  /*12410*/  STL.64 [R1+0x300], R16 ;  /* 0x0003001001007387 */ /* 0x000fe80000100a00 */
[----:B------:R1:W-:Y:S04]  /*12420*/  STL.64 [R1+0x308], R18 ;  /* 0x0003081201007387 */ /* 0x0003e80000100a00 */
[----:B-1----:R-:W2:Y:S04]  /*12430*/  LDL.LU.64 R18, [R1+0x28] ;  /* 0x0000280001127983 */ /* 0x002ea80000300a00 */
[----:B--2---:R1:W-:Y:S04]  /*12440*/  STL.64 [R1+0x2968], R18 ;  /* 0x0029681201007387 */ /* 0x0043e80000100a00 */
[----:B-1----:R-:W2:Y:S04]  /*12450*/  LDL.LU.64 R18, [R1+0x38] ;  /* 0x0000380001127983 */ /* 0x002ea80000300a00 */
[----:B--2---:R1:W-:Y:S04]  /*12460*/  STL.64 [R1+0x2970], R18 ;  /* 0x0029701201007387 */ /* 0x0043e80000100a00 */
[----:B------:R-:W2:Y:S04]  /*12470*/  LDL.LU R16, [R1+0x210] ;  /* 0x0002100001107983 */ /* 0x000ea80000300800 */
[----:B------:R-:W2:Y:S04]  /*12480*/  LDL.LU R17, [R1+0x214] ;  /* 0x0002140001117983 */ /* 0x000ea80000300800 */
[----:B-1----:R-:W2:Y:S04]  /*12490*/  LDL.LU R18, [R1+0x218] ;  /* 0x0002180001127983 */ /* 0x002ea80000300800 */
[----:B------:R-:W2:Y:S04]  /*124a0*/  LDL.LU R19, [R1+0x21c] ;  /* 0x00021c0001137983 */ /* 0x000ea80000300800 */
[----:B------:R1:W-:Y:S04]  /*124b0*/  STL.64 [R1+0x2930], R10 ;  /* 0x0029300a01007387 */ /* 0x0003e80000100a00 */
[----:B------:R-:W4:Y:S04]  /*124c0*/  LDL.LU R8, [R1+0x230] ;  /* 0x0002300001087983 */ /* 0x000f280000300800 */
[----:B------:R-:W4:Y:S04]  /*124d0*/  LDL.LU R9, [R1+0x234] ;  /* 0x0002340001097983 */ /* 0x000f280000300800 */
[----:B-1----:R-:W2:Y:S04]  /*124e0*/  LDL.LU R10, [R1+0x238] ;  /* 0x00023800010a7983 */ /* 0x002ea80000300800 */
[----:B------:R-:W2:Y:S01]  /*124f0*/  LDL.LU R11, [R1+0x23c] ;  /* 0x00023c00010b7983 */ /* 0x000ea20000300800 */
[----:B---3--:R-:W-:Y:S03]  /*12500*/  HMMA.1688.F32.TF32 R12, R20, R26, R12 ;  /* 0x0000001a140c723c */ /* 0x008fe6000008100c */
[----:B--2---:R1:W-:Y:S04]  /*12510*/  STL.64 [R1+0x2980], R10 ;  /* 0x0029800a01007387 */ /* 0x0043e80000100a00 */
[----:B----4-:R-:W-:Y:S04]  /*12520*/  STL.64 [R1+0x2978], R8 ;  /* 0x0029780801007387 */ /* 0x010fe80000100a00 */
[----:B-1----:R-:W2:Y:S11]  /*12530*/  LDL.LU.64 R10, [R1+0x48] ;  /* 0x00004800010a7983 */ /* 0x002eb60000300a00 */
[----:B------:R-:W-:Y:S01]  /*12540*/  @!UPT UIADD3 URZ, URZ, URZ, URZ ;  /* 0x0000003f3f3ff290 */ /* 0x000fe2000fffe03f */
[----:B------:R1:W-:Y:S04]  /*12550*/  STL.64 [R1+0xd0], R12 ;  /* 0x0000d00c01007387 */ /* 0x0003e80000100a00 */
[----:B------:R3:W-:Y:S04]  /*12560*/  STL.64 [R1+0xd8], R14 ;  /* 0x0000d80e01007387 */ /* 0x0007e80000100a00 */
[----:B-1----:R-:W4:Y:S04]  /*12570*/  LDL.LU R12, [R1+0x1d0] ;  /* 0x0001d000010c7983 */ /* 0x002f280000300800 */
[----:B------:R-:W4:Y:S04]  /*12580*/  LDL.LU R13, [R1+0x1d4] ;  /* 0x0001d400010d7983 */ /* 0x000f280000300800 */
[----:B---3--:R-:W3:Y:S01]  /*12590*/  LDL.LU R14, [R1+0x1d8] ;  /* 0x0001d800010e7983 */ /* 0x008ee20000300800 */
[----:B------:R-:W-:-:S03]  /*125a0*/  IMAD.MOV.U32 R15, RZ, RZ, R3 ;  /* 0x000000ffff0f7224 */ /* 0x000fc600078e0003 */
[----:B------:R-:W4:Y:S01]  /*125b0*/  LDL.LU R3, [R1+0x2988] ;  /* 0x0029880001037983 */ /* 0x000f220000300800 */
[----:B------:R-:W-:Y:S02]  /*125c0*/  IMAD.MOV.U32 R0, RZ, RZ, R26 ;  /* 0x000000ffff007224 */ /* 0x000fe400078e001a */
[----:B------:R-:W-:Y:S01]  /*125d0*/  IMAD.MOV.U32 R2, RZ, RZ, R27 ;  /* 0x000000ffff027224 */ /* 0x000fe200078e001b */
[----:B--2---:R-:W-:Y:S01]  /*125e0*/  HMMA.1688.F32.TF32 R16, R20, R10, R16 ;  /* 0x0000000a1410723c */ /* 0x004fe20000081010 */
[----:B---3--:R1:W-:Y:S04]  /*125f0*/  STL.64 [R1+0x2898], R14 ;  /* 0x0028980e01007387 */ /* 0x0083e80000100a00 */
[----:B----4-:R-:W-:Y:S04]  /*12600*/  STL.64 [R1+0x2890], R12 ;  /* 0x0028900c01007387 */ /* 0x010fe80000100a00 */
[----:B------:R-:W2:Y:S01]  /*12610*/  LDL.LU R24, [R1+0x200] ;  /* 0x0002000001187983 */ /* 0x000ea20000300800 */
[----:B------:R-:W-:-:S02]  /*12620*/  IMAD.MOV.U32 R27, RZ, RZ, R3 ;  /* 0x000000ffff1b7224 */ /* 0x000fc400078e0003 */
[----:B-1----:R-:W-:Y:S01]  /*12630*/  IMAD.MOV.U32 R14, RZ, RZ, R5 ;  /* 0x000000ffff0e7224 */ /* 0x002fe200078e0005 */
[----:B------:R-:W2:Y:S01]  /*12640*/  LDL.LU R25, [R1+0x204] ;  /* 0x0002040001197983 */ /* 0x000ea20000300800 */
[----:B------:R-:W-:Y:S02]  /*12650*/  IMAD.MOV.U32 R15, RZ, RZ, R4 ;  /* 0x000000ffff0f7224 */ /* 0x000fe400078e0004 */
[----:B------:R-:W-:Y:S01]  /*12660*/  IMAD.MOV.U32 R5, RZ, RZ, R10 ;  /* 0x000000ffff057224 */ /* 0x000fe200078e000a */
[----:B------:R-:W2:Y:S01]  /*12670*/  LDL.LU R26, [R1+0x208] ;  /* 0x00020800011a7983 */ /* 0x000ea20000300800 */
[----:B------:R-:W-:-:S03]  /*12680*/  IMAD.MOV.U32 R4, RZ, RZ, R11 ;  /* 0x000000ffff047224 */ /* 0x000fc600078e000b */
[----:B------:R-:W3:Y:S03]  /*12690*/  LDL.LU.64 R10, [R1+0x2980] ;  /* 0x00298000010a7983 */ /* 0x000ee60000300a00 */
[----:B------:R-:W-:Y:S02]  /*126a0*/  IMAD.MOV.U32 R29, RZ, RZ, R18 ;  /* 0x000000ffff1d7224 */ /* 0x000fe400078e0012 */
[----:B------:R-:W-:Y:S01]  /*126b0*/  IMAD.MOV.U32 R3, RZ, RZ, R19 ;  /* 0x000000ffff037224 */ /* 0x000fe200078e0013 */
[----:B------:R-:W3:Y:S04]  /*126c0*/  LDL.LU.64 R8, [R1+0x2978] ;  /* 0x0029780001087983 */ /* 0x000ee80000300a00 */
[----:B------:R-:W-:Y:S04]  /*126d0*/  STL.64 [R1+0xc0], R16 ;  /* 0x0000c01001007387 */ /* 0x000fe80000100a00 */
[----:B------:R-:W3:Y:S04]  /*126e0*/  LDL.LU.64 R18, [R1+0x2970] ;  /* 0x0029700001127983 */ /* 0x000ee80000300a00 */
[----:B------:R-:W-:Y:S04]  /*126f0*/  STL.64 [R1+0x2950], R6 ;  /* 0x0029500601007387 */ /* 0x000fe80000100a00 */
[----:B------:R1:W-:Y:S04]  /*12700*/  STL.64 [R1+0x2948], R4 ;  /* 0x0029480401007387 */ /* 0x0003e80000100a00 */
[----:B-1----:R-:W4:Y:S04]  /*12710*/  LDL.LU R4, [R1+0x250] ;  /* 0x0002500001047983 */ /* 0x002f280000300800 */
[----:B------:R-:W4:Y:S04]  /*12720*/  LDL.LU R5, [R1+0x254] ;  /* 0x0002540001057983 */ /* 0x000f280000300800 */
[----:B------:R-:W4:Y:S04]  /*12730*/  LDL.LU R6, [R1+0x258] ;  /* 0x0002580001067983 */ /* 0x000f280000300800 */
[----:B------:R-:W4:Y:S04]  /*12740*/  LDL.LU R7, [R1+0x25c] ;  /* 0x00025c0001077983 */ /* 0x000f280000300800 */
[----:B------:R-:W-:Y:S04]  /*12750*/  STL [R1+0x2838], R29 ;  /* 0x0028381d01007387 */ /* 0x000fe80000100800 */
[----:B------:R1:W-:Y:S01]  /*12760*/  STL [R1+0x2834], R3 ;  /* 0x0028340301007387 */ /* 0x0003e20000100800 */
[----:B---3--:R-:W-:Y:S01]  /*12770*/  HMMA.1688.F32.TF32 R8, R20, R18, R8 ;  /* 0x000000121408723c */ /* 0x008fe20000081008 */
[----:B-1----:R-:W-:Y:S11]  /*12780*/  IMAD.MOV.U32 R3, RZ, RZ, R19 ;  /* 0x000000ffff037224 */ /* 0x002ff600078e0013 */
        /* <DEDUP_REMOVED lines=8> */
[----:B------:R-:W-:Y:S10]  /*12810*/  @!UPT UIADD3 URZ, URZ, URZ, URZ ;  /* 0x0000003f3f3ff290 */ /* 0x000ff4000fffe03f */
[----:B------:R-:W-:Y:S02]  /*12820*/  IMAD.MOV.U32 R19, RZ, RZ, R4 ;  /* 0x000000ffff137224 */ /* 0x000fe400078e0004 */
[----:B------:R-:W-:Y:S01]  /*12830*/  IMAD.MOV.U32 R18, RZ, RZ, R5 ;  /* 0x000000ffff127224 */ /* 0x000fe200078e0005 */
[----:B------:R-:W3:Y:S01]  /*12840*/  LDL.LU R4, [R1+0x1f0] ;  /* 0x0001f00001047983 */ /* 0x000ee20000300800 */
[----:B------:R-:W-:Y:S02]  /*12850*/  IMAD.MOV.U32 R17, RZ, RZ, R6 ;  /* 0x000000ffff117224 */ /* 0x000fe400078e0006 */
[----:B------:R-:W-:Y:S01]  /*12860*/  IMAD.MOV.U32 R16, RZ, RZ, R7 ;  /* 0x000000ffff107224 */ /* 0x000fe200078e0007 */
[----:B------:R-:W3:Y:S04]  /*12870*/  LDL.LU R5, [R1+0x1f4] ;  /* 0x0001f40001057983 */ /* 0x000ee80000300800 */
[----:B------:R-:W3:Y:S04]  /*12880*/  LDL.LU R6, [R1+0x1f8] ;  /* 0x0001f80001067983 */ /* 0x000ee80000300800 */
[----:B------:R-:W3:Y:S04]  /*12890*/  LDL.LU R7, [R1+0x1fc] ;  /* 0x0001fc0001077983 */ /* 0x000ee80000300800 */
[----:B------:R-:W-:Y:S04]  /*128a0*/  STL.64 [R1+0x28a8], R18 ;  /* 0x0028a81201007387 */ /* 0x000fe80000100a00 */
[----:B------:R1:W-:Y:S04]  /*128b0*/  STL.64 [R1+0x28a0], R16 ;  /* 0x0028a01001007387 */ /* 0x0003e80000100a00 */
[----:B-1----:R-:W4:Y:S04]  /*128c0*/  LDL.LU R16, [R1+0x220] ;  /* 0x0002200001107983 */ /* 0x002f280000300800 */
[----:B------:R-:W4:Y:S04]  /*128d0*/  LDL.LU R17, [R1+0x224] ;  /* 0x0002240001117983 */ /* 0x000f280000300800 */
[----:B------:R-:W2:Y:S04]  /*128e0*/  LDL.LU R18, [R1+0x228] ;  /* 0x0002280001127983 */ /* 0x000ea80000300800 */
[----:B------:R-:W2:Y:S04]  /*128f0*/  LDL.LU R19, [R1+0x22c] ;  /* 0x00022c0001137983 */ /* 0x000ea80000300800 */
[----:B--2---:R1:W-:Y:S04]  /*12900*/  STL.64 [R1+0x28b8], R18 ;  /* 0x0028b81201007387 */ /* 0x0043e80000100a00 */
[----:B----4-:R-:W-:Y:S04]  /*12910*/  STL.64 [R1+0x28b0], R16 ;  /* 0x0028b01001007387 */ /* 0x010fe80000100a00 */
[----:B-1----:R-:W2:Y:S01]  /*12920*/  LDL.LU R18, [R1+0x18] ;  /* 0x0000180001127983 */ /* 0x002ea20000300800 */
[----:B------:R-:W-:-:S03]  /*12930*/  IMAD.MOV.U32 R19, RZ, RZ, R28 ;  /* 0x000000ffff137224 */ /* 0x000fc600078e001c */
[----:B------:R-:W2:Y:S04]  /*12940*/  LDL.LU R28, [R1+0x2960] ;  /* 0x00296000011c7983 */ /* 0x000ea80000300800 */
[----:B--2---:R-:W-:Y:S01]  /*12950*/  HMMA.1688.F32.TF32 R24, R20, R18, R24 ;  /* 0x000000121418723c */ /* 0x004fe20000081018 */
[----:B------:R1:W-:Y:S06]  /*12960*/  STL.64 [R1+0x28c8], R18 ;  /* 0x0028c81201007387 */ /* 0x0003ec0000100a00 */
[----:B-1----:R-:W-:-:S02]  /*12970*/  IMAD.MOV.U32 R18, RZ, RZ, R10 ;  /* 0x000000ffff127224 */ /* 0x002fc400078e000a */
[----:B------:R-:W-:Y:S11]  /*12980*/  IMAD.MOV.U32 R19, RZ, RZ, R9 ;  /* 0x000000ffff137224 */ /* 0x000ff600078e0009 */
[----:B------:R-:W-:Y:S03]  /*12990*/  @!UPT UIADD3 URZ, URZ, URZ, URZ ;  /* 0x0000003f3f3ff290 */ /* 0x000fe6000fffe03f */
[----:B------:R1:W-:Y:S04]  /*129a0*/  STL.64 [R1+0x2d0], R24 ;  /* 0x0002d01801007387 */ /* 0x0003e80000100a00 */
[----:B------:R2:W-:Y:S04]  /*129b0*/  STL.64 [R1+0x2d8], R26 ;  /* 0x0002d81a01007387 */ /* 0x0005e80000100a00 */
[----:B------:R2:W-:Y:S04]  /*129c0*/  STL.64 [R1+0x28e0], R18 ;  /* 0x0028e01201007387 */ /* 0x0005e80000100a00 */
[----:B-1----:R-:W4:Y:S04]  /*129d0*/  LDL.LU R24, [R1+0x1a0] ;  /* 0x0001a00001187983 */ /* 0x002f280000300800 */
[----:B------:R-:W4:Y:S04]  /*129e0*/  LDL.LU R25, [R1+0x1a4] ;  /* 0x0001a40001197983 */ /* 0x000f280000300800 */
[----:B--2---:R-:W4:Y:S01]  /*129f0*/  LDL.LU R26, [R1+0x1a8] ;  /* 0x0001a800011a7983 */ /* 0x004f220000300800 */
[----:B------:R-:W-:-:S02]  /*12a00*/  IMAD.MOV.U32 R18, RZ, RZ, R8 ;  /* 0x000000ffff127224 */ /* 0x000fc400078e0008 */
[----:B------:R-:W-:Y:S01]  /*12a10*/  IMAD.MOV.U32 R19, RZ, RZ, R3 ;  /* 0x000000ffff137224 */ /* 0x000fe200078e0003 */
[----:B------:R-:W4:Y:S04]  /*12a20*/  LDL.LU R27, [R1+0x1ac] ;  /* 0x0001ac00011b7983 */ /* 0x000f280000300800 */
[----:B------:R-:W2:Y:S04]  /*12a30*/  LDL.LU R8, [R1+0x1e0] ;  /* 0x0001e00001087983 */ /* 0x000ea80000300800 */
[----:B------:R-:W2:Y:S04]  /*12a40*/  LDL.LU R9, [R1+0x1e4] ;  /* 0x0001e40001097983 */ /* 0x000ea80000300800 */
[----:B------:R-:W2:Y:S04]  /*12a50*/  LDL.LU R10, [R1+0x1e8] ;  /* 0x0001e800010a7983 */ /* 0x000ea80000300800 */
[----:B------:R-:W2:Y:S04]  /*12a60*/  LDL.LU R11, [R1+0x1ec] ;  /* 0x0001ec00010b7983 */ /* 0x000ea80000300800 */
[----:B------:R1:W-:Y:S04]  /*12a70*/  STL.64 [R1+0x28f8], R18 ;  /* 0x0028f81201007387 */ /* 0x0003e80000100a00 */
[----:B------:R-:W2:Y:S04]  /*12a80*/  LDL.LU R16, [R1+0x270] ;  /* 0x0002700001107983 */ /* 0x000ea80000300800 */
[----:B------:R-:W2:Y:S04]  /*12a90*/  LDL.LU R17, [R1+0x274] ;  /* 0x0002740001117983 */ /* 0x000ea80000300800 */
[----:B-1----:R-:W2:Y:S04]  /*12aa0*/  LDL.LU R18, [R1+0x278] ;  /* 0x0002780001127983 */ /* 0x002ea80000300800 */
[----:B------:R-:W2:Y:S01]  /*12ab0*/  LDL.LU R19, [R1+0x27c] ;  /* 0x00027c0001137983 */ /* 0x000ea20000300800 */
[----:B---3--:R-:W-:Y:S01]  /*12ac0*/  HMMA.1688.F32.TF32 R4, R20, R14, R4 ;  /* 0x0000000e1404723c */ /* 0x008fe20000081004 */
[----:B------:R-:W-:-:S02]  /*12ad0*/  IMAD.MOV.U32 R12, RZ, RZ, R28 ;  /* 0x000000ffff0c7224 */ /* 0x000fc400078e001c */
[----:B--2---:R1:W-:Y:S04]  /*12ae0*/  STL.64 [R1+0x2908], R18 ;  /* 0x0029081201007387 */ /* 0x0043e80000100a00 */
[----:B------:R-:W-:Y:S01]  /*12af0*/  STL.64 [R1+0x2900], R16 ;  /* 0x0029001001007387 */ /* 0x000fe20000100a00 */
[----:B-1----:R-:W-:-:S03]  /*12b00*/  IMAD.MOV.U32 R18, RZ, RZ, R0 ;  /* 0x000000ffff127224 */ /* 0x002fc600078e0000 */
[----:B------:R-:W2:Y:S01]  /*12b10*/  LDL.LU R0, [R1+0x295c] ;  /* 0x00295c0001007983 */ /* 0x000ea20000300800 */
[----:B------:R-:W-:-:S03]  /*12b20*/  IMAD.MOV.U32 R19, RZ, RZ, R2 ;  /* 0x000000ffff137224 */ /* 0x000fc600078e0002 */
[----:B------:R-:W3:Y:S08]  /*12b30*/  LDL.LU R2, [R1+0x2958] ;  /* 0x0029580001027983 */ /* 0x000ef00000300800 */
[----:B------:R-:W-:Y:S04]  /*12b40*/  STL.64 [R1+0x2c0], R4 ;  /* 0x0002c00401007387 */ /* 0x000fe80000100a00 */
[----:B------:R1:W-:Y:S04]  /*12b50*/  STL.64 [R1+0x2c8], R6 ;  /* 0x0002c80601007387 */ /* 0x0003e80000100a00 */
[----:B-1----:R-:W2:Y:S04]  /*12b60*/  LDL.LU.64 R6, [R1+0x2950] ;  /* 0x0029500001067983 */ /* 0x002ea80000300a00 */
[----:B------:R-:W2:Y:S04]  /*12b70*/  LDL.LU.64 R4, [R1+0x2948] ;  /* 0x0029480001047983 */ /* 0x000ea80000300a00 */
[----:B------:R1:W-:Y:S04]  /*12b80*/  STL.64 [R1+0x28c0], R14 ;  /* 0x0028c00e01007387 */ /* 0x0003e80000100a00 */
[----:B------:R-:W2:Y:S04]  /*12b90*/  LDL.LU R28, [R1+0x2944] ;  /* 0x00294400011c7983 */ /* 0x000ea80000300800 */
[----:B------:R-:W2:Y:S04]  /*12ba0*/  LDL.LU R13, [R1+0x244] ;  /* 0x00024400010d7983 */ /* 0x000ea80000300800 */
[----:B-1----:R-:W2:Y:S04]  /*12bb0*/  LDL.LU R14, [R1+0x248] ;  /* 0x00024800010e7983 */ /* 0x002ea80000300800 */
[----:B------:R-:W2:Y:S04]  /*12bc0*/  LDL.LU R15, [R1+0x24c] ;  /* 0x00024c00010f7983 */ /* 0x000ea80000300800 */
[----:B--2---:R-:W-:Y:S04]  /*12bd0*/  STL.64 [R1+0x28d8], R14 ;  /* 0x0028d80e01007387 */ /* 0x004fe80000100a00 */
[----:B------:R1:W-:Y:S04]  /*12be0*/  STL.64 [R1+0x28d0], R12 ;  /* 0x0028d00c01007387 */ /* 0x0003e80000100a00 */
[----:B-1----:R-:W2:Y:S01]  /*12bf0*/  LDL.LU R12, [R1+0x280] ;  /* 0x00028000010c7983 */ /* 0x002ea20000300800 */
[----:B------:R-:W-:-:S03]  /*12c00*/  IMAD.MOV.U32 R13, RZ, RZ, R28 ;  /* 0x000000ffff0d7224 */ /* 0x000fc600078e001c */
[----:B------:R-:W2:Y:S04]  /*12c10*/  LDL.LU R28, [R1+0x2940] ;  /* 0x00294000011c7983 */ /* 0x000ea80000300800 */
[----:B------:R-:W2:Y:S04]  /*12c20*/  LDL.LU R14, [R1+0x288] ;  /* 0x00028800010e7983 */ /* 0x000ea80000300800 */
[----:B------:R-:W2:Y:S01]  /*12c30*/  LDL.LU R15, [R1+0x28c] ;  /* 0x00028c00010f7983 */ /* 0x000ea20000300800 */
[----:B------:R-:W-:Y:S03]  /*12c40*/  HMMA.1688.F32.TF32 R8, R20, R6, R8 ;  /* 0x000000061408723c */ /* 0x000fe60000081008 */
[----:B--2---:R1:W-:Y:S04]  /*12c50*/  STL.64 [R1+0x28f0], R14 ;  /* 0x0028f00e01007387 */ /* 0x0043e80000100a00 */
[----:B------:R2:W-:Y:S01]  /*12c60*/  STL.64 [R1+0x28e8], R12 ;  /* 0x0028e80c01007387 */ /* 0x0005e20000100a00 */
[----:B-1----:R-:W-:-:S03]  /*12c70*/  IMAD.MOV.U32 R14, RZ, RZ, R28 ;  /* 0x000000ffff0e7224 */ /* 0x002fc600078e001c */
[----:B--2---:R-:W2:Y:S04]  /*12c80*/  LDL.LU R12, [R1+0x290] ;  /* 0x00029000010c7983 */ /* 0x004ea80000300800 */
[----:B------:R-:W2:Y:S04]  /*12c90*/  LDL.LU R13, [R1+0x294] ;  /* 0x00029400010d7983 */ /* 0x000ea80000300800 */
[----:B------:R-:W2:Y:S04]  /*12ca0*/  LDL.LU R28, [R1+0x293c] ;  /* 0x00293c00011c7983 */ /* 0x000ea80000300800 */
[----:B------:R-:W2:Y:S04]  /*12cb0*/  LDL.LU R15, [R1+0x29c] ;  /* 0x00029c00010f7983 */ /* 0x000ea80000300800 */
[----:B--2---:R1:W-:Y:S04]  /*12cc0*/  STL.64 [R1+0x2918], R14 ;  /* 0x0029180e01007387 */ /* 0x0043e80000100a00 */
[----:B------:R2:W-:Y:S01]  /*12cd0*/  STL.64 [R1+0x2910], R12 ;  /* 0x0029100c01007387 */ /* 0x0005e20000100a00 */
[----:B-1----:R-:W-:-:S03]  /*12ce0*/  IMAD.MOV.U32 R15, RZ, RZ, R28 ;  /* 0x000000ffff0f7224 */ /* 0x002fc600078e001c */
[----:B--2---:R-:W2:Y:S04]  /*12cf0*/  LDL.LU R12, [R1+0x260] ;  /* 0x00026000010c7983 */ /* 0x004ea80000300800 */
[----:B------:R-:W2:Y:S04]  /*12d00*/  LDL.LU R13, [R1+0x264] ;  /* 0x00026400010d7983 */ /* 0x000ea80000300800 */
[----:B------:R-:W2:Y:S04]  /*12d10*/  LDL.LU R14, [R1+0x268] ;  /* 0x00026800010e7983 */ /* 0x000ea80000300800 */
[----:B------:R-:W2:Y:S04]  /*12d20*/  LDL.LU R28, [R1+0x2938] ;  /* 0x00293800011c7983 */ /* 0x000ea80000300800 */
[----:B------:R-:W-:Y:S04]  /*12d30*/  STL.64 [R1+0x2b0], R8 ;  /* 0x0002b00801007387 */ /* 0x000fe80000100a00 */
[----:B------:R1:W-:Y:S04]  /*12d40*/  STL.64 [R1+0x2b8], R10 ;  /* 0x0002b80a01007387 */ /* 0x0003e80000100a00 */
[----:B-1----:R-:W4:Y:S02]  /*12d50*/  LDL.LU.64 R10, [R1+0x2930] ;  /* 0x00293000010a7983 */ /* 0x002f240000300a00 */
[----:B----4-:R-:W-:Y:S02]  /*12d60*/  HMMA.1688.F32.TF32 R20, R20, R10, R24 ;  /* 0x0000000a1414723c */ /* 0x010fe40000081018 */
[----:B------:R-:W2:Y:S04]  /*12d70*/  LDL.LU.64 R26, [R1+0x2928] ;  /* 0x00292800011a7983 */ /* 0x000ea80000300a00 */
[----:B------:R-:W2:Y:S11]  /*12d80*/  LDL.LU.64 R24, [R1+0x2920] ;  /* 0x0029200001187983 */ /* 0x000eb60000300a00 */
[----:B------:R-:W-:Y:S06]  /*12d90*/  @!UPT UIADD3 URZ, URZ, URZ, URZ ;  /* 0x0000003f3f3ff290 */ /* 0x000fec000fffe03f */
[----:B------:R-:W-:Y:S04]  /*12da0*/  STL.64 [R1+0x2a0], R20 ;  /* 0x0002a01401007387 */ /* 0x000fe80000100a00 */
[----:B------:R-:W-:Y:S01]  /*12db0*/  STL.64 [R1+0x2a8], R22 ;  /* 0x0002a81601007387 */ /* 0x000fe20000100a00 */
[----:B--2---:R-:W-:Y:S03]  /*12dc0*/  HMMA.1688.F32.TF32 R16, R24, R18, R12 ;  /* 0x000000121810723c */ /* 0x004fe6000008100c */
[----:B------:R-:W2:Y:S04]  /*12dd0*/  LDL.LU.64 R14, [R1+0x2918] ;  /* 0x00291800010e7983 */ /* 0x000ea80000300a00 */
[----:B------:R-:W2:Y:S11]  /*12de0*/  LDL.LU.64 R12, [R1+0x2910] ;  /* 0x00291000010c7983 */ /* 0x000eb60000300a00 */
[----:B------:R-:W-:Y:S05]  /*12df0*/  @!UPT UIADD3 URZ, URZ, URZ, URZ ;  /* 0x0000003f3f3ff290 */ /* 0x000fea000fffe03f */
[----:B------:R-:W-:Y:S04]  /*12e00*/  STL.64 [R1+0x90], R16 ;  /* 0x0000901001007387 */ /* 0x000fe80000100a00 */
[----:B------:R1:W-:Y:S04]  /*12e10*/  STL.64 [R1+0x98], R18 ;  /* 0x0000981201007387 */ /* 0x0003e80000100a00 */
[----:B-1----:R-:W4:Y:S04]  /*12e20*/  LDL.LU.64 R18, [R1+0x2908] ;  /* 0x0029080001127983 */ /* 0x002f280000300a00 */
[----:B------:R-:W4:Y:S01]  /*12e30*/  LDL.LU.64 R16, [R1+0x2900] ;  /* 0x0029000001107983 */ /* 0x000f220000300a00 */
[----:B------:R-:W-:-:S02]  /*12e40*/  IMAD.MOV.U32 R22, RZ, RZ, R5 ;  /* 0x000000ffff167224 */ /* 0x000fc400078e0005 */
[----:B------:R-:W-:-:S07]  /*12e50*/  IMAD.MOV.U32 R23, RZ, RZ, R4 ;  /* 0x000000ffff177224 */ /* 0x000fce00078e0004 */
[----:B----4-:R-:W-:Y:S01]  /*12e60*/  HMMA.1688.F32.TF32 R20, R24, R22, R16 ;  /* 0x000000161814723c */ /* 0x010fe20000081010 */
[----:B------:R-:W2:Y:S11]  /*12e70*/  LDL.LU.64 R18, [R1+0x28f8] ;  /* 0x0028f80001127983 */ /* 0x000eb60000300a00 */
[----:B------:R-:W-:Y:S11]  /*12e80*/  @!UPT UIADD3 URZ, URZ, URZ, URZ ;  /* 0x0000003f3f3ff290 */ /* 0x000ff6000fffe03f */
[----:B------:R-:W-:Y:S01]  /*12e90*/  @!UPT UIADD3 URZ, URZ, URZ, URZ ;  /* 0x0000003f3f3ff290 */ /* 0x000fe2000fffe03f */
[----:B------:R-:W-:Y:S01]  /*12ea0*/  IMAD.MOV.U32 R3, RZ, RZ, R22 ;  /* 0x000000ffff037224 */ /* 0x000fe200078e0016 */
[----:B------:R1:W-:Y:S01]  /*12eb0*/  STL [R1+0x80], R20 ;  /* 0x0000801401007387 */ /* 0x0003e20000100800 */
[----:B------:R-:W-:-:S03]  /*12ec0*/  IMAD.MOV.U32 R29, RZ, RZ, R21 ;  /* 0x000000ffff1d7224 */ /* 0x000fc600078e0015 */
[----:B------:R-:W-:Y:S04]  /*12ed0*/  STL [R1+0x8c], R23 ;  /* 0x00008c1701007387 */ /* 0x000fe80000100800 */
[----:B---3--:R-:W-:Y:S04]  /*12ee0*/  LDS R22, [R2+0xa400] ;  /* 0x00a4000002167984 */ /* 0x008fe80000000800 */
[----:B-1----:R-:W3:Y:S04]  /*12ef0*/  LDL R20, [R1+0x934] ;  /* 0x0009340001147983 */ /* 0x002ee80000100800 */
[----:B------:R-:W-:Y:S04]  /*12f00*/  STL [R1+0x2850], R3 ;  /* 0x0028500301007387 */ /* 0x000fe80000100800 */
[----:B------:R-:W-:Y:S01]  /*12f10*/  STL [R1+0x283c], R29 ;  /* 0x00283c1d01007387 */ /* 0x000fe20000100800 */
[C---:B--2---:R-:W-:Y:S03]  /*12f20*/  HMMA.1688.F32.TF32 R16, R24.reuse, R18, R12 ;  /* 0x000000121810723c */ /* 0x044fe6000008100c */
[----:B------:R-:W2:Y:S04]  /*12f30*/  LDL.LU.64 R14, [R1+0x28f0] ;  /* 0x0028f000010e7983 */ /* 0x000ea80000300a00 */
[----:B------:R-:W2:Y:S11]  /*12f40*/  LDL.LU.64 R12, [R1+0x28e8] ;  /* 0x0028e800010c7983 */ /* 0x000eb60000300a00 */
[----:B------:R-:W-:Y:S05]  /*12f50*/  @!UPT UIADD3 URZ, URZ, URZ, URZ ;  /* 0x0000003f3f3ff290 */ /* 0x000fea000fffe03f */
[----:B------:R-:W-:Y:S04]  /*12f60*/  STL.64 [R1+0x70], R16 ;  /* 0x0000701001007387 */ /* 0x000fe80000100a00 */
[----:B------:R1:W-:Y:S04]  /*12f70*/  STL.64 [R1+0x78], R18 ;  /* 0x0000781201007387 */ /* 0x0003e80000100a00 */
[----:B-1----:R-:W2:Y:S02]  /*12f80*/  LDL.LU.64 R18, [R1+0x28e0] ;  /* 0x0028e00001127983 */ /* 0x002ea40000300a00 */
[C---:B--2---:R-:W-:Y:S02]  /*12f90*/  HMMA.1688.F32.TF32 R16, R24.reuse, R18, R12 ;  /* 0x000000121810723c */ /* 0x044fe4000008100c */
[----:B------:R-:W2:Y:S04]  /*12fa0*/  LDL.LU.64 R14, [R1+0x28d8] ;  /* 0x0028d800010e7983 */ /* 0x000ea80000300a00 */
[----:B------:R-:W2:Y:S11]  /*12fb0*/  LDL.LU.64 R12, [R1+0x28d0] ;  /* 0x0028d000010c7983 */ /* 0x000eb60000300a00 */
[----:B------:R-:W-:Y:S07]  /*12fc0*/  @!UPT UIADD3 URZ, URZ, URZ, URZ ;  /* 0x0000003f3f3ff290 */ /* 0x000fee000fffe03f */
[----:B------:R-:W-:Y:S02]  /*12fd0*/  IMAD.MOV.U32 R8, RZ, RZ, R18 ;  /* 0x000000ffff087224 */ /* 0x000fe400078e0012 */
[----:B------:R-:W-:Y:S02]  /*12fe0*/  IMAD.MOV.U32 R9, RZ, RZ, R19 ;  /* 0x000000ffff097224 */ /* 0x000fe400078e0013 */
[----:B------:R-:W2:Y:S01]  /*12ff0*/  LDL.LU.64 R18, [R1+0x28c8] ;  /* 0x0028c80001127983 */ /* 0x000ea20000300a00 */
[----:B------:R-:W-:Y:S02]  /*13000*/  IMAD.MOV.U32 R4, RZ, RZ, R16 ;  /* 0x000000ffff047224 */ /* 0x000fe400078e0010 */
[----:B------:R-:W-:Y:S02]  /*13010*/  IMAD.MOV.U32 R5, RZ, RZ, R17 ;  /* 0x000000ffff057224 */ /* 0x000fe400078e0011 */
[C---:B--2---:R-:W-:Y:S01]  /*13020*/  HMMA.1688.F32.TF32 R16, R24.reuse, R18, R12 ;  /* 0x000000121810723c */ /* 0x044fe2000008100c */
[----:B------:R-:W2:Y:S11]  /*13030*/  LDL.LU.64 R14, [R1+0x28c0] ;  /* 0x0028c000010e7983 */ /* 0x000eb60000300a00 */
[----:B------:R-:W-:Y:S11]  /*13040*/  @!UPT UIADD3 URZ, URZ, URZ, URZ ;  /* 0x0000003f3f3ff290 */ /* 0x000ff6000fffe03f */
[----:B------:R-:W-:Y:S04]  /*13050*/  STL.64 [R1+0x190], R16 ;  /* 0x0001901001007387 */ /* 0x000fe80000100a00 */
[----:B------:R1:W-:Y:S04]  /*13060*/  STL.64 [R1+0x198], R18 ;  /* 0x0001981201007387 */ /* 0x0003e80000100a00 */
[----:B-1----:R-:W2:Y:S04]  /*13070*/  LDL.LU.64 R18, [R1+0x28b8] ;  /* 0x0028b80001127983 */ /* 0x002ea80000300a00 */
[----:B------:R-:W2:Y:S02]  /*13080*/  LDL.LU.64 R16, [R1+0x28b0] ;  /* 0x0028b00001107983 */ /* 0x000ea40000300a00 */
[C---:B--2---:R-:W-:Y:S02]  /*13090*/  HMMA.1688.F32.TF32 R12, R24.reuse, R14, R16 ;  /* 0x0000000e180c723c */ /* 0x044fe40000081010 */
[----:B------:R-:W2:Y:S04]  /*130a0*/  LDL.LU.64 R18, [R1+0x28a8] ;  /* 0x0028a80001127983 */ /* 0x000ea80000300a00 */
[----:B------:R-:W4:Y:S11]  /*130b0*/  LDL.LU.64 R16, [R1+0x28a0] ;  /* 0x0028a00001107983 */ /* 0x000f360000300a00 */
[----:B------:R-:W-:Y:S06]  /*130c0*/  @!UPT UIADD3 URZ, URZ, URZ, URZ ;  /* 0x0000003f3f3ff290 */ /* 0x000fec000fffe03f */
[----:B------:R-:W-:Y:S04]  /*130d0*/  STL.64 [R1+0x1e0], R12 ;  /* 0x0001e00c01007387 */ /* 0x000fe80000100a00 */
[----:B------:R1:W-:Y:S04]  /*130e0*/  STL.64 [R1+0x1e8], R14 ;  /* 0x0001e80e01007387 */ /* 0x0003e80000100a00 */
[----:B-1----:R-:W2:Y:S04]  /*130f0*/  LDL.LU.64 R14, [R1+0x2898] ;  /* 0x00289800010e7983 */ /* 0x002ea80000300a00 */
[----:B------:R-:W2:Y:S02]  /*13100*/  LDL.LU.64 R12, [R1+0x2890] ;  /* 0x00289000010c7983 */ /* 0x000ea40000300a00 */
[C---:B--2---:R-:W-:Y:S11]  /*13110*/  HMMA.1688.F32.TF32 R12, R24.reuse, R6, R12 ;  /* 0x00000006180c723c */ /* 0x044ff6000008100c */
[----:B------:R-:W-:Y:S11]  /*13120*/  @!UPT UIADD3 URZ, URZ, URZ, URZ ;  /* 0x0000003f3f3ff290 */ /* 0x000ff6000fffe03f */
[----:B------:R-:W-:Y:S01]  /*13130*/  @!UPT UIADD3 URZ, URZ, URZ, URZ ;  /* 0x0000003f3f3ff290 */ /* 0x000fe2000fffe03f */
[----:B------:R-:W-:Y:S04]  /*13140*/  STL.64 [R1+0x170], R12 ;  /* 0x0001700c01007387 */ /* 0x000fe80000100a00 */
[----:B------:R1:W-:Y:S04]  /*13150*/  STL.64 [R1+0x178], R14 ;  /* 0x0001780e01007387 */ /* 0x0003e80000100a00 */
[----:B-1----:R-:W2:Y:S04]  /*13160*/  LDL.LU.64 R14, [R1+0x2888] ;  /* 0x00288800010e7983 */ /* 0x002ea80000300a00 */
[----:B------:R-:W2:Y:S04]  /*13170*/  LDL.LU.64 R12, [R1+0x2880] ;  /* 0x00288000010c7983 */ /* 0x000ea80000300a00 */
[----:B------:R1:W-:Y:S04]  /*13180*/  STL.64 [R1+0x2758], R4 ;  /* 0x0027580401007387 */ /* 0x0003e80000100a00 */
[----:B-1----:R-:W2:Y:S04]  /*13190*/  LDL.LU R4, [R1+0x180] ;  /* 0x0001800001047983 */ /* 0x002ea80000300800 */
[----:B------:R-:W2:Y:S04]  /*131a0*/  LDL.LU R5, [R1+0x184] ;  /* 0x0001840001057983 */ /* 0x000ea80000300800 */
[----:B------:R-:W2:Y:S04]  /*131b0*/  LDL.LU R6, [R1+0x188] ;  /* 0x0001880001067983 */ /* 0x000ea80000300800 */
[----:B------:R-:W2:Y:S04]  /*131c0*/  LDL.LU R7, [R1+0x18c] ;  /* 0x00018c0001077983 */ /* 0x000ea80000300800 */
[----:B------:R-:W-:Y:S01]  /*131d0*/  STL.64 [R1+0x2760], R8 ;  /* 0x0027600801007387 */ /* 0x000fe20000100a00 */
[----:B--2---:R-:W-:Y:S03]  /*131e0*/  HMMA.1688.F32.TF32 R4, R24, R10, R4 ;  /* 0x0000000a1804723c */ /* 0x004fe60000081004 */
[----:B------:R-:W-:Y:S01]  /*131f0*/  LDS R26, [R2+0xa200] ;  /* 0x00a20000021a7984 */ /* 0x000fe20000000800 */
[----:B---3--:R-:W-:-:S03]  /*13200*/  IMAD R28, R28, 0x10000, R20 ;  /* 0x000100001c1c7824 */ /* 0x008fc600078e0214 */
[----:B------:R-:W-:Y:S04]  /*13210*/  LDS R24, [R2+0x8200] ;  /* 0x0082000002187984 */ /* 0x000fe80000000800 */
[----:B------:R-:W-:Y:S04]  /*13220*/  LDS R20, [R2+0x8400] ;  /* 0x0084000002147984 */ /* 0x000fe80000000800 */
[----:B------:R-:W-:Y:S08]  /*13230*/  LDSM.16.M88.4 R8, [R28+0x86000] ;  /* 0x086000001c08783b */ /* 0x000ff00000000200 */
[----:B------:R1:W-:Y:S04]  /*13240*/  STL.64 [R1+0x140], R4 ;  /* 0x0001400401007387 */ /* 0x0003e80000100a00 */
[----:B------:R4:W-:Y:S01]  /*13250*/  STL.64 [R1+0x148], R6 ;  /* 0x0001480601007387 */ /* 0x0009e20000100a00 */
[----:B-1----:R-:W-:-:S02]  /*13260*/  IMAD.MOV.U32 R4, RZ, RZ, R19 ;  /* 0x000000ffff047224 */ /* 0x002fc400078e0013 */
[----:B------:R-:W-:Y:S02]  /*13270*/  IMAD.MOV.U32 R5, RZ, RZ, R18 ;  /* 0x000000ffff057224 */ /* 0x000fe400078e0012 */
[----:B----4-:R-:W-:Y:S01]  /*13280*/  IMAD.MOV.U32 R6, RZ, RZ, R17 ;  /* 0x000000ffff067224 */ /* 0x010fe200078e0011 */
[----:B------:R-:W-:Y:S01]  /*13290*/  LDS R18, [R2+0xa600] ;  /* 0x00a6000002127984 */ /* 0x000fe20000000800 */
[----:B------:R-:W-:-:S03]  /*132a0*/  IMAD.MOV.U32 R7, RZ, RZ, R16 ;  /* 0x000000ffff077224 */ /* 0x000fc600078e0010 */
[----:B------:R-:W-:Y:S04]  /*132b0*/  LDS R16, [R2+0x8600] ;  /* 0x0086000002107984 */ /* 0x000fe80000000800 */
[----:B------:R1:W-:Y:S04]  /*132c0*/  STL.64 [R1+0x2770], R6 ;  /* 0x0027700601007387 */ /* 0x0003e80000100a00 */
[----:B------:R2:W-:Y:S01]  /*132d0*/  STL.64 [R1+0x2768], R4 ;  /* 0x0027680401007387 */ /* 0x0005e20000100a00 */
[----:B-1----:R-:W-:Y:S02]  /*132e0*/  IMAD.MOV.U32 R6, RZ, RZ, R13 ;  /* 0x000000ffff067224 */ /* 0x002fe400078e000d */
[----:B------:R-:W-:-:S02]  /*132f0*/  IMAD.MOV.U32 R7, RZ, RZ, R12 ;  /* 0x000000ffff077224 */ /* 0x000fc400078e000c */
[----:B--2---:R-:W-:Y:S01]  /*13300*/  IMAD.MOV.U32 R4, RZ, RZ, R15 ;  /* 0x000000ffff047224 */ /* 0x004fe200078e000f */
[----:B------:R-:W-:Y:S01]  /*13310*/  LDS R12, [R2+0x8000] ;  /* 0x00800000020c7984 */ /* 0x000fe20000000800 */
[----:B------:R-:W-:-:S03]  /*13320*/  IMAD.MOV.U32 R5, RZ, RZ, R14 ;  /* 0x000000ffff057224 */ /* 0x000fc600078e000e */
[----:B------:R-:W-:Y:S04]  /*13330*/  STL.64 [R1+0x2780], R6 ;  /* 0x0027800601007387 */ /* 0x000fe80000100a00 */
[----:B------:R1:W-:Y:S04]  /*13340*/  STL.64 [R1+0x2778], R4 ;  /* 0x0027780401007387 */ /* 0x0003e80000100a00 */
[----:B------:R-:W-:Y:S01]  /*13350*/  LDS R14, [R2+0xa000] ;  /* 0x00a00000020e7984 */ /* 0x000fe20000000800 */
[----:B-1----:R-:W-:-:S03]  /*13360*/  IMAD.MOV.U32 R4, RZ, RZ, R0 ;  /* 0x000000ffff047224 */ /* 0x002fc600078e0000 */
[----:B------:R-:W2:Y:S04]  /*13370*/  LDL.LU R0, [R1+0x2878] ;  /* 0x0028780001007983 */ /* 0x000ea80000300800 */
[----:B------:R-:W3:Y:S04]  /*13380*/  LDL.LU R5, [R1+0x2f4] ;  /* 0x0002f40001057983 */ /* 0x000ee80000300800 */
[----:B------:R-:W4:Y:S04]  /*13390*/  LDL.LU R6, [R1+0x2f8] ;  /* 0x0002f80001067983 */ /* 0x000f280000300800 */
[----:B------:R-:W4:Y:S04]  /*133a0*/  LDL.LU R7, [R1+0x2fc] ;  /* 0x0002fc0001077983 */ /* 0x000f280000300800 */
[----:B--2---:R-:W1:Y:S04]  /*133b0*/  LDS R27, [R0+0xa200] ;  /* 0x00a20000001b7984 */ /* 0x004e680000000800 */
[----:B------:R-:W2:Y:S04]  /*133c0*/  LDS R25, [R0+0x8200] ;  /* 0x0082000000197984 */ /* 0x000ea80000000800 */
[----:B------:R-:W2:Y:S04]  /*133d0*/  LDS R23, [R0+0xa400] ;  /* 0x00a4000000177984 */ /* 0x000ea80000000800 */
[----:B------:R-:W2:Y:S04]  /*133e0*/  LDS R21, [R0+0x8400] ;  /* 0x0084000000157984 */ /* 0x000ea80000000800 */
[----:B----4-:R-:W-:Y:S04]  /*133f0*/  STL.64 [R1+0x2790], R6 ;  /* 0x0027900601007387 */ /* 0x010fe80000100a00 */
[----:B---3--:R-:W-:Y:S04]  /*13400*/  STL.64 [R1+0x2788], R4 ;  /* 0x0027880401007387 */ /* 0x008fe80000100a00 */
[----:B------:R-:W-:Y:S04]  /*13410*/  LDS R13, [R0+0x8000] ;  /* 0x00800000000d7984 */ /* 0x000fe80000000800 */
[----:B------:R-:W-:Y:S04]  /*13420*/  LDS R15, [R0+0xa000] ;  /* 0x00a00000000f7984 */ /* 0x000fe80000000800 */
[----:B------:R-:W3:Y:S04]  /*13430*/  LDSM.16.M88.4 R4, [R28+0x82000] ;  /* 0x082000001c04783b */ /* 0x000ee80000000200 */
[----:B------:R-:W-:Y:S04]  /*13440*/  LDS R17, [R0+0x8600] ;  /* 0x0086000000117984 */ /* 0x000fe80000000800 */
[----:B-1----:R-:W-:Y:S04]  /*13450*/  STL.64 [R1+0x2860], R26 ;  /* 0x0028601a01007387 */ /* 0x002fe80000100a00 */
[----:B--2---:R-:W-:Y:S04]  /*13460*/  STL.64 [R1+0x2858], R24 ;  /* 0x0028581801007387 */ /* 0x004fe80000100a00 */
[----:B------:R-:W-:Y:S04]  /*13470*/  STL.64 [R1+0x2848], R22 ;  /* 0x0028481601007387 */ /* 0x000fe80000100a00 */
[----:B------:R1:W-:Y:S04]  /*13480*/  STL.64 [R1+0x2840], R20 ;  /* 0x0028401401007387 */ /* 0x0003e80000100a00 */
[----:B------:R-:W2:Y:S04]  /*13490*/  LDSM.16.M88.4 R24, [R28+0x80000] ;  /* 0x080000001c18783b */ /* 0x000ea80000000200 */
[----:B------:R-:W-:Y:S04]  /*134a0*/  LDS R19, [R0+0xa600] ;  /* 0x00a6000000137984 */ /* 0x000fe80000000800 */
[----:B-1----:R-:W4:Y:S04]  /*134b0*/  LDL.LU R20, [R1+0x100] ;  /* 0x0001000001147983 */ /* 0x002f280000300800 */
[----:B------:R-:W4:Y:S04]  /*134c0*/  LDL.LU R21, [R1+0x104] ;  /* 0x0001040001157983 */ /* 0x000f280000300800 */
[----:B------:R-:W2:Y:S04]  /*134d0*/  LDL.LU R22, [R1+0x108] ;  /* 0x0001080001167983 */ /* 0x000ea80000300800 */
[----:B------:R-:W2:Y:S04]  /*134e0*/  LDL.LU R23, [R1+0x10c] ;  /* 0x00010c0001177983 */ /* 0x000ea80000300800 */
[----:B--2---:R-:W-:Y:S04]  /*134f0*/  STL.64 [R1+0x2870], R22 ;  /* 0x0028701601007387 */ /* 0x004fe80000100a00 */
[----:B----4-:R1:W-:Y:S04]  /*13500*/  STL.64 [R1+0x2868], R20 ;  /* 0x0028681401007387 */ /* 0x0103e80000100a00 */
[----:B-1----:R-:W2:Y:S04]  /*13510*/  LDL.LU R20, [R1+0x130] ;  /* 0x0001300001147983 */ /* 0x002ea80000300800 */
[----:B------:R-:W2:Y:S04]  /*13520*/  LDL.LU R21, [R1+0x134] ;  /* 0x0001340001157983 */ /* 0x000ea80000300800 */
[----:B------:R-:W2:Y:S04]  /*13530*/  LDL.LU R22, [R1+0x138] ;  /* 0x0001380001167983 */ /* 0x000ea80000300800 */
[----:B------:R-:W2:Y:S04]  /*13540*/  LDL.LU R23, [R1+0x13c] ;  /* 0x00013c0001177983 */ /* 0x000ea80000300800 */
[----:B------:R1:W-:Y:S04]  /*13550*/  STL [R1+0x2854], R16 ;  /* 0x0028541001007387 */ /* 0x0003e80000100800 */
[----:B------:R-:W-:Y:S04]  /*13560*/  STL [R1+0x26f8], R2 ;  /* 0x0026f80201007387 */ /* 0x000fe80000100800 */
[----:B---3--:R-:W-:Y:S04]  /*13570*/  STL.64 [R1+0x48], R6 ;  /* 0x0000480601007387 */ /* 0x008fe80000100a00 */
[----:B------:R-:W-:Y:S01]  /*13580*/  STL.64 [R1+0x58], R26 ;  /* 0x0000581a01007387 */ /* 0x000fe20000100a00 */
[----:B-1----:R-:W-:-:S02]  /*13590*/  IMAD.MOV.U32 R16, RZ, RZ, R24 ;  /* 0x000000ffff107224 */ /* 0x002fc400078e0018 */
[----:B------:R-:W-:Y:S01]  /*135a0*/  IMAD.MOV.U32 R3, RZ, RZ, R25 ;  /* 0x000000ffff037224 */ /* 0x000fe200078e0019 */
[----:B--2---:R-:W-:Y:S11]  /*135b0*/  HMMA.1688.F32.TF32 R20, R12, R24, R20 ;  /* 0x000000180c14723c */ /* 0x004ff60000081014 */
[----:B------:R-:W-:Y:S11]  /*135c0*/  @!UPT UIADD3 URZ, URZ, URZ, URZ ;  /* 0x0000003f3f3ff290 */ /* 0x000ff6000fffe03f */
[----:B------:R-:W-:Y:S01]  /*135d0*/  @!UPT UIADD3 URZ, URZ, URZ, URZ ;  /* 0x0000003f3f3ff290 */ /* 0x000fe2000fffe03f */
[----:B------:R-:W-:Y:S04]  /*135e0*/  STL.64 [R1+0x230], R20 ;  /* 0x0002301401007387 */ /* 0x000fe80000100a00 */
[----:B------:R1:W-:Y:S04]  /*135f0*/  STL.64 [R1+0x238], R22 ;  /* 0x0002381601007387 */ /* 0x0003e80000100a00 */
[----:B-1----:R-:W2:Y:S04]  /*13600*/  LDL.LU.64 R22, [R1+0x2870] ;  /* 0x0028700001167983 */ /* 0x002ea80000300a00 */
[----:B------:R-:W2:Y:S04]  /*13610*/  LDL.LU.64 R20, [R1+0x2868] ;  /* 0x0028680001147983 */ /* 0x000ea80000300a00 */
[----:B------:R-:W2:Y:S04]  /*13620*/  LDL.LU.64 R26, [R1+0x2860] ;  /* 0x00286000011a7983 */ /* 0x000ea80000300a00 */
[----:B------:R-:W2:Y:S04]  /*13630*/  LDL.LU.64 R24, [R1+0x2858] ;  /* 0x0028580001187983 */ /* 0x000ea80000300a00 */
[----:B------:R-:W-:Y:S04]  /*13640*/  STL.64 [R1+0x2820], R14 ;  /* 0x0028200e01007387 */ /* 0x000fe80000100a00 */
[----:B------:R1:W-:Y:S02]  /*13650*/  STL.64 [R1+0x2818], R12 ;  /* 0x0028180c01007387 */ /* 0x0003e40000100a00 */
[----:B-1----:R-:W-:-:S02]  /*13660*/  IMAD.MOV.U32 R12, RZ, RZ, R16 ;  /* 0x000000ffff0c7224 */ /* 0x002fc400078e0010 */
[----:B------:R-:W-:Y:S01]  /*13670*/  IMAD.MOV.U32 R13, RZ, RZ, R3 ;  /* 0x000000ffff0d7224 */ /* 0x000fe200078e0003 */
[----:B------:R-:W3:Y:S04]  /*13680*/  LDL.LU R16, [R1+0x2854] ;  /* 0x0028540001107983 */ /* 0x000ee80000300800 */
[----:B------:R-:W4:Y:S02]  /*13690*/  LDL.LU R3, [R1+0x2850] ;  /* 0x0028500001037983 */ /* 0x000f240000300800 */
[----:B--2---:R-:W-:Y:S11]  /*136a0*/  HMMA.1688.F32.TF32 R20, R24, R12, R20 ;  /* 0x0000000c1814723c */ /* 0x004ff60000081014 */
[----:B------:R-:W-:Y:S11]  /*136b0*/  @!UPT UIADD3 URZ, URZ, URZ, URZ ;  /* 0x0000003f3f3ff290 */ /* 0x000ff6000fffe03f */
[----:B------:R-:W-:Y:S01]  /*136c0*/  @!UPT UIADD3 URZ, URZ, URZ, URZ ;  /* 0x0000003f3f3ff290 */ /* 0x000fe2000fffe03f */
[----:B------:R-:W-:Y:S04]  /*136d0*/  STL.64 [R1+0x210], R20 ;  /* 0x0002101401007387 */ /* 0x000fe80000100a00 */
[----:B------:R1:W-:Y:S04]  /*136e0*/  STL.64 [R1+0x218], R22 ;  /* 0x0002181601007387 */ /* 0x0003e80000100a00 */
[----:B-1----:R-:W2:Y:S04]  /*136f0*/  LDL.LU.64 R22, [R1+0x2848] ;  /* 0x0028480001167983 */ /* 0x002ea80000300a00 */
[----:B------:R-:W3:Y:S04]  /*13700*/  LDL.LU.64 R20, [R1+0x2840] ;  /* 0x0028400001147983 */ /* 0x000ee80000300a00 */
[----:B------:R-:W-:Y:S04]  /*13710*/  STL.64 [R1+0x2810], R26 ;  /* 0x0028101a01007387 */ /* 0x000fe80000100a00 */
[----:B------:R1:W-:Y:S04]  /*13720*/  STL.64 [R1+0x2808], R24 ;  /* 0x0028081801007387 */ /* 0x0003e80000100a00 */
[----:B-1----:R-:W4:Y:S04]  /*13730*/  LDL.LU R24, [R1+0xd0] ;  /* 0x0000d00001187983 */ /* 0x002f280000300800 */
[----:B------:R-:W4:Y:S04]  /*13740*/  LDL.LU R25, [R1+0xd4] ;  /* 0x0000d40001197983 */ /* 0x000f280000300800 */
[----:B------:R-:W4:Y:S04]  /*13750*/  LDL.LU R26, [R1+0xd8] ;  /* 0x0000d800011a7983 */ /* 0x000f280000300800 */
[----:B------:R-:W4:Y:S01]  /*13760*/  LDL.LU R27, [R1+0xdc] ;  /* 0x0000dc00011b7983 */ /* 0x000f220000300800 */
[----:B------:R-:W-:-:S02]  /*13770*/  IMAD.MOV.U32 R29, RZ, RZ, R4 ;  /* 0x000000ffff1d7224 */ /* 0x000fc400078e0004 */
[----:B------:R-:W-:Y:S02]  /*13780*/  IMAD.MOV.U32 R2, RZ, RZ, R5 ;  /* 0x000000ffff027224 */ /* 0x000fe400078e0005 */
[----:B------:R-:W1:Y:S04]  /*13790*/  LDSM.16.M88.4 R4, [R28+0x84000] ;  /* 0x084000001c04783b */ /* 0x000e680000000200 */
[----:B-1----:R-:W-:Y:S04]  /*137a0*/  STL.64 [R1+0x38], R6 ;  /* 0x0000380601007387 */ /* 0x002fe80000100a00 */
[----:B------:R1:W-:Y:S02]  /*137b0*/  STL.64 [R1+0x27d0], R4 ;  /* 0x0027d00401007387 */ /* 0x0003e40000100a00 */
[----:B-1----:R-:W-:-:S02]  /*137c0*/  IMAD.MOV.U32 R4, RZ, RZ, R29 ;  /* 0x000000ffff047224 */ /* 0x002fc400078e001d */
[----:B------:R-:W-:Y:S01]  /*137d0*/  IMAD.MOV.U32 R5, RZ, RZ, R2 ;  /* 0x000000ffff057224 */ /* 0x000fe200078e0002 */
[----:B------:R-:W4:Y:S04]  /*137e0*/  LDL.LU R29, [R1+0x283c] ;  /* 0x00283c00011d7983 */ /* 0x000f280000300800 */
[----:B------:R4:W-:Y:S04]  /*137f0*/  STL.64 [R1+0x2828], R4 ;  /* 0x0028280401007387 */ /* 0x0009e80000100a00 */
[----:B--2---:R-:W-:Y:S04]  /*13800*/  STL.64 [R1+0x2800], R22 ;  /* 0x0028001601007387 */ /* 0x004fe80000100a00 */
[----:B---3--:R-:W-:Y:S01]  /*13810*/  STL.64 [R1+0x27f8], R20 ;  /* 0x0027f81401007387 */ /* 0x008fe20000100a00 */
[-C--:B----4-:R-:W-:Y:S11]  /*13820*/  HMMA.1688.F32.TF32 R4, R20, R12.reuse, R24 ;  /* 0x0000000c1404723c */ /* 0x090ff60000081018 */
[----:B------:R-:W-:Y:S11]  /*13830*/  @!UPT UIADD3 URZ, URZ, URZ, URZ ;  /* 0x0000003f3f3ff290 */ /* 0x000ff6000fffe03f */
[----:B------:R-:W-:Y:S01]  /*13840*/  @!UPT UIADD3 URZ, URZ, URZ, URZ ;  /* 0x0000003f3f3ff290 */ /* 0x000fe2000fffe03f */
[----:B------:R-:W-:Y:S04]  /*13850*/  STL.64 [R1+0x240], R4 ;  /* 0x0002400401007387 */ /* 0x000fe80000100a00 */
[----:B------:R-:W-:Y:S04]  /*13860*/  STL.64 [R1+0x248], R6 ;  /* 0x0002480601007387 */ /* 0x000fe80000100a00 */
[----:B------:R-:W-:Y:S04]  /*13870*/  STL.64 [R1+0x28], R10 ;  /* 0x0000280a01007387 */ /* 0x000fe80000100a00 */
[----:B------:R1:W-:Y:S04]  /*13880*/  STL.64 [R1+0x2798], R8 ;  /* 0x0027980801007387 */ /* 0x0003e80000100a00 */
[----:B-1----:R-:W2:Y:S04]  /*13890*/  LDL.LU R8, [R1+0x70] ;  /* 0x0000700001087983 */ /* 0x002ea80000300800 */
[----:B------:R-:W2:Y:S04]  /*138a0*/  LDL.LU R9, [R1+0x74] ;  /* 0x0000740001097983 */ /* 0x000ea80000300800 */
[----:B------:R-:W3:Y:S04]  /*138b0*/  LDL.LU R10, [R1+0x78] ;  /* 0x00007800010a7983 */ /* 0x000ee80000300800 */
[----:B------:R-:W3:Y:S04]  /*138c0*/  LDL.LU R11, [R1+0x7c] ;  /* 0x00007c00010b7983 */ /* 0x000ee80000300800 */
[----:B------:R-:W4:Y:S04]  /*138d0*/  LDL.LU R20, [R1+0xf0] ;  /* 0x0000f00001147983 */ /* 0x000f280000300800 */
        /* <DEDUP_REMOVED lines=11> */
[----:B---3--:R-:W-:Y:S04]  /*13990*/  STL.64 [R1+0x27a8], R10 ;  /* 0x0027a80a01007387 */ /* 0x008fe80000100a00 */
[----:B--2---:R1:W-:Y:S04]  /*139a0*/  STL.64 [R1+0x27a0], R8 ;  /* 0x0027a00801007387 */ /* 0x0043e80000100a00 */
[----:B-1----:R-:W2:Y:S04]  /*139b0*/  LDL.LU R8, [R1+0xb0] ;  /* 0x0000b00001087983 */ /* 0x002ea80000300800 */
[----:B------:R-:W2:Y:S04]  /*139c0*/  LDL.LU R9, [R1+0xb4] ;  /* 0x0000b40001097983 */ /* 0x000ea80000300800 */
[----:B------:R-:W3:Y:S04]  /*139d0*/  LDL.LU R10, [R1+0xb8] ;  /* 0x0000b800010a7983 */ /* 0x000ee80000300800 */
[----:B------:R-:W3:Y:S04]  /*139e0*/  LDL.LU R11, [R1+0xbc] ;  /* 0x0000bc00010b7983 */ /* 0x000ee80000300800 */
        /* <DEDUP_REMOVED lines=11> */
[----:B------:R-:W3:Y:S01]  /*13aa0*/  LDL.LU R11, [R1+0x2ec] ;  /* 0x0002ec00010b7983 */ /* 0x000ee20000300800 */
[----:B----4-:R-:W-:Y:S03]  /*13ab0*/  HMMA.1688.F32.TF32 R12, R16, R12, R4 ;  /* 0x0000000c100c723c */ /* 0x010fe60000081004 */
[----:B---3--:R1:W-:Y:S04]  /*13ac0*/  STL.64 [R1+0x27e0], R10 ;  /* 0x0027e00a01007387 */ /* 0x0083e80000100a00 */
[----:B--2---:R2:W-:Y:S01]  /*13ad0*/  STL.64 [R1+0x27d8], R8 ;  /* 0x0027d80801007387 */ /* 0x0045e20000100a00 */
[----:B-1----:R-:W-:-:S03]  /*13ae0*/  IMAD.MOV.U32 R10, RZ, RZ, R3 ;  /* 0x000000ffff0a7224 */ /* 0x002fc600078e0003 */
[----:B--2---:R-:W2:Y:S01]  /*13af0*/  LDL.LU R8, [R1+0x80] ;  /* 0x0000800001087983 */ /* 0x004ea20000300800 */
[----:B------:R-:W-:-:S03]  /*13b00*/  IMAD.MOV.U32 R9, RZ, RZ, R29 ;  /* 0x000000ffff097224 */ /* 0x000fc600078e001d */
[----:B------:R-:W3:Y:S04]  /*13b10*/  LDL.LU R29, [R1+0x2838] ;  /* 0x00283800011d7983 */ /* 0x000ee80000300800 */
[----:B------:R-:W4:Y:S04]  /*13b20*/  LDL.LU R3, [R1+0x2834] ;  /* 0x0028340001037983 */ /* 0x000f280000300800 */
[----:B------:R-:W2:Y:S04]  /*13b30*/  LDL.LU R11, [R1+0x8c] ;  /* 0x00008c00010b7983 */ /* 0x000ea80000300800 */
[----:B--2---:R3:W-:Y:S04]  /*13b40*/  STL.64 [R1+0x27f0], R10 ;  /* 0x0027f00a01007387 */ /* 0x0047e80000100a00 */
[----:B------:R1:W-:Y:S01]  /*13b50*/  STL.64 [R1+0x27e8], R8 ;  /* 0x0027e80801007387 */ /* 0x0003e20000100a00 */
[----:B---3--:R-:W-:-:S03]  /*13b60*/  IMAD.MOV.U32 R10, RZ, RZ, R29 ;  /* 0x000000ffff0a7224 */ /* 0x008fc600078e001d */
[----:B-1----:R-:W2:Y:S01]  /*13b70*/  LDL.LU R8, [R1+0xc0] ;  /* 0x0000c00001087983 */ /* 0x002ea20000300800 */
[----:B----4-:R-:W-:-:S03]  /*13b80*/  IMAD.MOV.U32 R11, RZ, RZ, R3 ;  /* 0x000000ffff0b7224 */ /* 0x010fc600078e0003 */
[----:B------:R-:W2:Y:S01]  /*13b90*/  LDL.LU R9, [R1+0xc4] ;  /* 0x0000c40001097983 */ /* 0x000ea20000300800 */
[----:B------:R-:W-:-:S03]  /*13ba0*/  IMAD.MOV.U32 R3, RZ, RZ, R15 ;  /* 0x000000ffff037224 */ /* 0x000fc600078e000f */
[----:B------:R-:W3:Y:S04]  /*13bb0*/  LDL.LU R29, [R1+0x2830] ;  /* 0x00283000011d7983 */ /* 0x000ee80000300800 */
[----:B------:R-:W4:Y:S04]  /*13bc0*/  LDL.LU.64 R4, [R1+0x2828] ;  /* 0x0028280001047983 */ /* 0x000f280000300a00 */
[----:B------:R-:W-:Y:S04]  /*13bd0*/  STL.64 [R1+0x380], R12 ;  /* 0x0003800c01007387 */ /* 0x000fe80000100a00 */
[----:B------:R1:W-:Y:S04]  /*13be0*/  STL [R1+0x388], R14 ;  /* 0x0003880e01007387 */ /* 0x0003e80000100800 */
[----:B-1----:R-:W4:Y:S04]  /*13bf0*/  LDL.LU.64 R14, [R1+0x2820] ;  /* 0x00282000010e7983 */ /* 0x002f280000300a00 */
[----:B------:R-:W4:Y:S04]  /*13c00*/  LDL.LU.64 R12, [R1+0x2818] ;  /* 0x00281800010c7983 */ /* 0x000f280000300a00 */
[----:B------:R-:W-:Y:S01]  /*13c10*/  STL [R1+0x24b8], R3 ;  /* 0x0024b80301007387 */ /* 0x000fe20000100800 */
[-C--:B----4-:R-:W-:Y:S11]  /*13c20*/  HMMA.1688.F32.TF32 R24, R12, R4.reuse, R24 ;  /* 0x000000040c18723c */ /* 0x090ff60000081018 */
[----:B------:R-:W-:Y:S11]  /*13c30*/  @!UPT UIADD3 URZ, URZ, URZ, URZ ;  /* 0x0000003f3f3ff290 */ /* 0x000ff6000fffe03f */
[----:B------:R-:W-:Y:S01]  /*13c40*/  @!UPT UIADD3 URZ, URZ, URZ, URZ ;  /* 0x0000003f3f3ff290 */ /* 0x000fe2000fffe03f */
[----:B------:R-:W-:Y:S04]  /*13c50*/  STL.64 [R1+0x1d0], R24 ;  /* 0x0001d01801007387 */ /* 0x000fe80000100a00 */
[----:B------:R1:W-:Y:S04]  /*13c60*/  STL.64 [R1+0x1d8], R26 ;  /* 0x0001d81a01007387 */ /* 0x0003e80000100a00 */
[----:B-1----:R-:W4:Y:S04]  /*13c70*/  LDL.LU.64 R26, [R1+0x2810] ;  /* 0x00281000011a7983 */ /* 0x002f280000300a00 */
[----:B------:R-:W4:Y:S02]  /*13c80*/  LDL.LU.64 R24, [R1+0x2808] ;  /* 0x0028080001187983 */ /* 0x000f240000300a00 */
        /* <DEDUP_REMOVED lines=18> */
[----:B------:R1:W-:Y:S04]  /*13db0*/  STL.64 [R1+0x250], R4 ;  /* 0x0002500401007387 */ /* 0x0003e80000100a00 */
[----:B------:R-:W-:Y:S04]  /*13dc0*/  STL [R1+0x25c], R7 ;  /* 0x00025c0701007387 */ /* 0x000fe80000100800 */
[----:B-1----:R-:W2:Y:S01]  /*13dd0*/  LDL.LU.64 R4, [R1+0x27d0] ;  /* 0x0027d00001047983 */ /* 0x002ea20000300a00 */
[----:B------:R-:W-:-:S05]  /*13de0*/  IMAD.MOV.U32 R3, RZ, RZ, R6 ;  /* 0x000000ffff037224 */ /* 0x000fca00078e0006 */
[----:B------:R-:W-:Y:S01]  /*13df0*/  STL [R1+0x24bc], R3 ;  /* 0x0024bc0301007387 */ /* 0x000fe20000100800 */
[-C--:B--2---:R-:W-:Y:S11]  /*13e00*/  HMMA.1688.F32.TF32 R8, R12, R4.reuse, R8 ;  /* 0x000000040c08723c */ /* 0x084ff60000081008 */
        /* <DEDUP_REMOVED lines=21> */
[----:B------:R-:W2:Y:S11]  /*13f60*/  LDL.LU.64 R8, [R1+0x2798] ;  /* 0x0027980001087983 */ /* 0x000eb60000300a00 */
[----:B------:R-:W-:Y:S10]  /*13f70*/  @!UPT UIADD3 URZ, URZ, URZ, URZ ;  /* 0x0000003f3f3ff290 */ /* 0x000ff4000fffe03f */
[----:B------:R-:W-:Y:S01]  /*13f80*/  STL [R1+0x220], R4 ;  /* 0x0002200401007387 */ /* 0x000fe20000100800 */
[----:B------:R-:W-:-:S03]  /*13f90*/  IMAD.MOV.U32 R3, RZ, RZ, R5 ;  /* 0x000000ffff037224 */ /* 0x000fc600078e0005 */
[----:B------:R1:W-:Y:S04]  /*13fa0*/  STL.64 [R1+0x228], R6 ;  /* 0x0002280601007387 */ /* 0x0003e80000100a00 */
[----:B-1----:R-:W2:Y:S04]  /*13fb0*/  LDL.LU.64 R6, [R1+0x2790] ;  /* 0x0027900001067983 */ /* 0x002ea80000300a00 */
[----:B------:R-:W2:Y:S04]  /*13fc0*/  LDL.LU.64 R4, [R1+0x2788] ;  /* 0x0027880001047983 */ /* 0x000ea80000300a00 */
        /* <DEDUP_REMOVED lines=8> */
[----:B--2---:R-:W-:Y:S11]  /*14050*/  HMMA.1688.F32.TF32 R4, R24, R8, R4 ;  /* 0x000000081804723c */ /* 0x004ff60000081004 */
[----:B------:R-:W-:Y:S11]  /*14060*/  @!UPT UIADD3 URZ, URZ, URZ, URZ ;  /* 0x0000003f3f3ff290 */ /* 0x000ff6000fffe03f */
[----:B------:R-:W-:Y:S01]  /*14070*/  @!UPT UIADD3 URZ, URZ, URZ, URZ ;  /* 0x0000003f3f3ff290 */ /* 0x000fe2000fffe03f */
[----:B------:R-:W-:Y:S04]  /*14080*/  STL.64 [R1+0x120], R4 ;  /* 0x0001200401007387 */ /* 0x000fe80000100a00 */
[----:B------:R1:W-:Y:S04]  /*14090*/  STL.64 [R1+0x128], R6 ;  /* 0x0001280601007387 */ /* 0x0003e80000100a00 */
[----:B-1----:R-:W2:Y:S04]  /*140a0*/  LDL.LU.64 R6, [R1+0x2770] ;  /* 0x0027700001067983 */ /* 0x002ea80000300a00 */
[----:B------:R-:W2:Y:S01]  /*140b0*/  LDL.LU.64 R4, [R1+0x2768] ;  /* 0x0027680001047983 */ /* 0x000ea20000300a00 */
[----:B------:R-:W-:-:S02]  /*140c0*/  IMAD.MOV.U32 R3, RZ, RZ, R8 ;  /* 0x000000ffff037224 */ /* 0x000fc400078e0008 */
[----:B------:R-:W-:Y:S02]  /*140d0*/  IMAD.MOV.U32 R2, RZ, RZ, R9 ;  /* 0x000000ffff027224 */ /* 0x000fe400078e0009 */
[----:B------:R-:W4:Y:S04]  /*140e0*/  LDL.LU.64 R8, [R1+0x2760] ;  /* 0x0027600001087983 */ /* 0x000f280000300a00 */
[----:B------:R-:W-:Y:S04]  /*140f0*/  STL.64 [R1+0x2708], R26 ;  /* 0x0027081a01007387 */ /* 0x000fe80000100a00 */
[----:B------:R1:W-:Y:S02]  /*14100*/  STL.64 [R1+0x2700], R24 ;  /* 0x0027001801007387 */ /* 0x0003e40000100a00 */
[----:B-1----:R-:W-:-:S02]  /*14110*/  IMAD.MOV.U32 R24, RZ, RZ, R3 ;  /* 0x000000ffff187224 */ /* 0x002fc400078e0003 */
[----:B------:R-:W-:-:S07]  /*14120*/  IMAD.MOV.U32 R25, RZ, RZ, R2 ;  /* 0x000000ffff197224 */ /* 0x000fce00078e0002 */
[----:B--2---:R-:W-:Y:S11]  /*14130*/  HMMA.1688.F32.TF32 R4, R20, R24, R4 ;  /* 0x000000181404723c */ /* 0x004ff60000081004 */
[----:B------:R-:W-:Y:S11]  /*14140*/  @!UPT UIADD3 URZ, URZ, URZ, URZ ;  /* 0x0000003f3f3ff290 */ /* 0x000ff6000fffe03f */
[----:B------:R-:W-:Y:S01]  /*14150*/  @!UPT UIADD3 URZ, URZ, URZ, URZ ;  /* 0x0000003f3f3ff290 */ /* 0x000fe2000fffe03f */
[----:B------:R1:W-:Y:S04]  /*14160*/  STL.64 [R1+0x150], R4 ;  /* 0x0001500401007387 */ /* 0x0003e80000100a00 */
[----:B------:R-:W-:Y:S04]  /*14170*/  STL.64 [R1+0x158], R6 ;  /* 0x0001580601007387 */ /* 0x000fe80000100a00 */
[----:B-1----:R-:W2:Y:S04]  /*14180*/  LDL.LU.64 R4, [R1+0x2758] ;  /* 0x0027580001047983 */ /* 0x002ea80000300a00 */
[----:B------:R-:W-:Y:S04]  /*14190*/  STL.64 [R1+0x26c0], R22 ;  /* 0x0026c01601007387 */ /* 0x000fe80000100a00 */
[----:B------:R1:W-:Y:S04]  /*141a0*/  STL.64 [R1+0x26b8], R20 ;  /* 0x0026b81401007387 */ /* 0x0003e80000100a00 */
[----:B-1----:R-:W2:Y:S04]  /*141b0*/  LDL.LU R20, [R1+0x340] ;  /* 0x0003400001147983 */ /* 0x002ea80000300800 */
[----:B------:R-:W2:Y:S04]  /*141c0*/  LDL.LU R21, [R1+0x344] ;  /* 0x0003440001157983 */ /* 0x000ea80000300800 */
[----:B------:R-:W2:Y:S04]  /*141d0*/  LDL.LU R22, [R1+0x348] ;  /* 0x0003480001167983 */ /* 0x000ea80000300800 */
[----:B------:R-:W2:Y:S04]  /*141e0*/  LDL.LU R23, [R1+0x34c] ;  /* 0x00034c0001177983 */ /* 0x000ea80000300800 */
[----:B--2---:R-:W-:Y:S04]  /*141f0*/  STL.64 [R1+0x2718], R22 ;  /* 0x0027181601007387 */ /* 0x004fe80000100a00 */
[----:B------:R1:W-:Y:S04]  /*14200*/  STL.64 [R1+0x2710], R20 ;  /* 0x0027101401007387 */ /* 0x0003e80000100a00 */
[----:B-1----:R-:W2:Y:S04]  /*14210*/  LDL.LU R20, [R1+0x360] ;  /* 0x0003600001147983 */ /* 0x002ea80000300800 */
[----:B------:R-:W2:Y:S04]  /*14220*/  LDL.LU R21, [R1+0x364] ;  /* 0x0003640001157983 */ /* 0x000ea80000300800 */
[----:B------:R-:W2:Y:S04]  /*14230*/  LDL.LU R22, [R1+0x368] ;  /* 0x0003680001167983 */ /* 0x000ea80000300800 */
[----:B------:R-:W2:Y:S04]  /*14240*/  LDL.LU R23, [R1+0x36c] ;  /* 0x00036c0001177983 */ /* 0x000ea80000300800 */
[----:B--2---:R-:W-:Y:S04]  /*14250*/  STL.64 [R1+0x2728], R22 ;  /* 0x0027281601007387 */ /* 0x004fe80000100a00 */
[----:B------:R1:W-:Y:S02]  /*14260*/  STL.64 [R1+0x2720], R20 ;  /* 0x0027201401007387 */ /* 0x0003e40000100a00 */
[----:B-1----:R-:W-:-:S02]  /*14270*/  IMAD.MOV.U32 R20, RZ, RZ, R4 ;  /* 0x000000ffff147224 */ /* 0x002fc400078e0004 */
[----:B------:R-:W2:Y:S01]  /*14280*/  LDL.LU R4, [R1+0x2750] ;  /* 0x0027500001047983 */ /* 0x000ea20000300800 */
[----:B------:R-:W-:Y:S02]  /*14290*/  IMAD.MOV.U32 R21, RZ, RZ, R5 ;  /* 0x000000ffff157224 */ /* 0x000fe400078e0005 */
[----:B----4-:R-:W-:Y:S01]  /*142a0*/  IMAD.MOV.U32 R22, RZ, RZ, R8 ;  /* 0x000000ffff167224 */ /* 0x010fe200078e0008 */
[----:B------:R-:W4:Y:S01]  /*142b0*/  LDL.LU R5, [R1+0x274c] ;  /* 0x00274c0001057983 */ /* 0x000f220000300800 */
[----:B------:R-:W-:-:S03]  /*142c0*/  IMAD.MOV.U32 R23, RZ, RZ, R9 ;  /* 0x000000ffff177224 */ /* 0x000fc600078e0009 */
[----:B------:R-:W3:Y:S04]  /*142d0*/  LDL.LU R8, [R1+0x2748] ;  /* 0x0027480001087983 */ /* 0x000ee80000300800 */
[----:B------:R-:W-:Y:S01]  /*142e0*/  HMMA.1688.F32.TF32 R24, R16, R24, R20 ;  /* 0x000000181018723c */ /* 0x000fe20000081014 */
[----:B------:R-:W3:Y:S04]  /*142f0*/  LDL.LU R9, [R1+0x2744] ;  /* 0x0027440001097983 */ /* 0x000ee80000300800 */
[----:B------:R-:W1:Y:S11]  /*14300*/  LDSM.16.M88.4 R20, [R28+0x88000] ;  /* 0x088000001c14783b */ /* 0x000e760000000200 */
[----:B------:R-:W-:Y:S07]  /*14310*/  @!UPT UIADD3 URZ, URZ, URZ, URZ ;  /* 0x0000003f3f3ff290 */ /* 0x000fee000fffe03f */
[----:B------:R-:W-:Y:S04]  /*14320*/  STL [R1+0x1f4], R25 ;  /* 0x0001f41901007387 */ /* 0x000fe80000100800 */
[----:B------:R-:W-:Y:S04]  /*14330*/  STL.64 [R1+0x1f8], R26 ;  /* 0x0001f81a01007387 */ /* 0x000fe80000100a00 */
[----:B------:R-:W-:Y:S04]  /*14340*/  STL.64 [R1+0x2678], R18 ;  /* 0x0026781201007387 */ /* 0x000fe80000100a00 */
[----:B------:R2:W-:Y:S02]  /*14350*/  STL.64 [R1+0x2670], R16 ;  /* 0x0026701001007387 */ /* 0x0005e40000100a00 */
[----:B--2---:R-:W-:-:S02]  /*14360*/  IMAD.MOV.U32 R16, RZ, RZ, R4 ;  /* 0x000000ffff107224 */ /* 0x004fc400078e0004 */
[----:B------:R-:W2:Y:S04]  /*14370*/  LDL.LU R4, [R1+0x2740] ;  /* 0x0027400001047983 */ /* 0x000ea80000300800 */
[----:B------:R-:W2:Y:S04]  /*14380*/  LDL.LU R17, [R1+0x354] ;  /* 0x0003540001117983 */ /* 0x000ea80000300800 */
[----:B------:R-:W2:Y:S01]  /*14390*/  LDL.LU R18, [R1+0x358] ;  /* 0x0003580001127983 */ /* 0x000ea20000300800 */
[----:B------:R-:W-:-:S03]  /*143a0*/  IMAD.MOV.U32 R3, RZ, RZ, R24 ;  /* 0x000000ffff037224 */ /* 0x000fc600078e0018 */
[----:B------:R-:W2:Y:S01]  /*143b0*/  LDSM.16.M88.4 R24, [R28+0x8a000] ;  /* 0x08a000001c18783b */ /* 0x000ea20000000200 */
[----:B---3--:R-:W-:Y:S02]  /*143c0*/  IMAD.MOV.U32 R19, RZ, RZ, R29 ;  /* 0x000000ffff137224 */ /* 0x008fe400078e001d */
[----:B-1----:R-:W-:-:S03]  /*143d0*/  IMAD.MOV.U32 R2, RZ, RZ, R20 ;  /* 0x000000ffff027224 */ /* 0x002fc600078e0014 */
[----:B--2---:R4:W-:Y:S04]  /*143e0*/  STL.64 [R1+0x2738], R18 ;  /* 0x0027381201007387 */ /* 0x0049e80000100a00 */
[----:B------:R1:W-:Y:S01]  /*143f0*/  STL.64 [R1+0x2730], R16 ;  /* 0x0027301001007387 */ /* 0x0003e20000100a00 */
[----:B----4-:R-:W-:Y:S02]  /*14400*/  IMAD.MOV.U32 R18, RZ, RZ, R5 ;  /* 0x000000ffff127224 */ /* 0x010fe400078e0005 */
[----:B------:R-:W-:Y:S02]  /*14410*/  IMAD.MOV.U32 R19, RZ, RZ, R4 ;  /* 0x000000ffff137224 */ /* 0x000fe400078e0004 */
[----:B-1----:R-:W-:Y:S02]  /*14420*/  IMAD.MOV.U32 R16, RZ, RZ, R9 ;  /* 0x000000ffff107224 */ /* 0x002fe400078e0009 */
[----:B------:R-:W-:Y:S01]  /*14430*/  IMAD.MOV.U32 R17, RZ, RZ, R8 ;  /* 0x000000ffff117224 */ /* 0x000fe200078e0008 */
[----:B------:R1:W-:Y:S04]  /*14440*/  STL [R1+0x24d8], R3 ;  /* 0x0024d80301007387 */ /* 0x0003e80000100800 */
[----:B------:R-:W2:Y:S02]  /*14450*/  LDSM.16.M88.4 R4, [R28+0x8c000] ;  /* 0x08c000001c04783b */ /* 0x000ea40000000200 */
[----:B------:R-:W-:Y:S02]  /*14460*/  HMMA.1688.F32.TF32 R16, R12, R20, R16 ;  /* 0x000000140c10723c */ /* 0x000fe40000081010 */
[----:B------:R-:W-:Y:S04]  /*14470*/  STL.64 [R1+0x18], R22 ;  /* 0x0000181601007387 */ /* 0x000fe80000100a00 */
[----:B------:R-:W-:Y:S04]  /*14480*/  STL [R1+0x1f40], R28 ;  /* 0x001f401c01007387 */ /* 0x000fe80000100800 */
[----:B------:R-:W-:Y:S04]  /*14490*/  STL.64 [R1], R24 ;  /* 0x0000001801007387 */ /* 0x000fe80000100a00 */
[----:B------:R-:W-:Y:S01]  /*144a0*/  STL.64 [R1+0x8], R26 ;  /* 0x0000081a01007387 */ /* 0x000fe20000100a00 */
[----:B-1----:R-:W-:-:S03]  /*144b0*/  IMAD.MOV.U32 R3, RZ, RZ, R21 ;  /* 0x000000ffff037224 */ /* 0x002fc600078e0015 */
[----:B------:R-:W1:Y:S05]  /*144c0*/  LDSM.16.M88.4 R8, [R28+0x8e000] ;  /* 0x08e000001c08783b */ /* 0x000e6a0000000200 */
[----:B------:R-:W-:Y:S04]  /*144d0*/  STL.64 [R1+0xe0], R16 ;  /* 0x0000e01001007387 */ /* 0x000fe80000100a00 */
[----:B------:R3:W-:Y:S04]  /*144e0*/  STL.64 [R1+0xe8], R18 ;  /* 0x0000e81201007387 */ /* 0x0007e80000100a00 */
[----:B---3--:R-:W2:Y:S04]  /*144f0*/  LDL.LU.64 R18, [R1+0x2738] ;  /* 0x0027380001127983 */ /* 0x008ea80000300a00 */
[----:B------:R-:W2:Y:S04]  /*14500*/  LDL.LU.64 R16, [R1+0x2730] ;  /* 0x0027300001107983 */ /* 0x000ea80000300a00 */
[----:B------:R-:W3:Y:S04]  /*14510*/  LDL.LU.64 R22, [R1+0x2728] ;  /* 0x0027280001167983 */ /* 0x000ee80000300a00 */
[----:B------:R-:W3:Y:S02]  /*14520*/  LDL.LU.64 R20, [R1+0x2720] ;  /* 0x0027200001147983 */ /* 0x000ee40000300a00 */
[C---:B---3--:R-:W-:Y:S02]  /*14530*/  HMMA.1688.F32.TF32 R24, R12.reuse, R24, R20 ;  /* 0x000000180c18723c */ /* 0x048fe40000081014 */
[----:B------:R-:W1:Y:S04]  /*14540*/  LDL.LU.64 R22, [R1+0x2718] ;  /* 0x0027180001167983 */ /* 0x000e680000300a00 */
[----:B------:R-:W1:Y:S02]  /*14550*/  LDL.LU.64 R20, [R1+0x2710] ;  /* 0x0027100001147983 */ /* 0x000e640000300a00 */
[C---:B--2---:R-:W-:Y:S11]  /*14560*/  HMMA.1688.F32.TF32 R16, R12.reuse, R4, R16 ;  /* 0x000000040c10723c */ /* 0x044ff60000081010 */
[----:B------:R-:W-:Y:S04]  /*14570*/  @!UPT UIADD3 URZ, URZ, URZ, URZ ;  /* 0x0000003f3f3ff290 */ /* 0x000fe8000fffe03f */
[----:B------:R-:W-:Y:S04]  /*14580*/  STL.64 [R1+0xd0], R24 ;  /* 0x0000d01801007387 */ /* 0x000fe80000100a00 */
[----:B------:R2:W-:Y:S04]  /*14590*/  STL.64 [R1+0xd8], R26 ;  /* 0x0000d81a01007387 */ /* 0x0005e80000100a00 */
[----:B--2---:R-:W2:Y:S04]  /*145a0*/  LDL.LU.64 R26, [R1+0x2708] ;  /* 0x00270800011a7983 */ /* 0x004ea80000300a00 */
[----:B------:R-:W2:Y:S04]  /*145b0*/  LDL.LU.64 R24, [R1+0x2700] ;  /* 0x0027000001187983 */ /* 0x000ea80000300a00 */
[----:B------:R-:W-:Y:S04]  /*145c0*/  STL.64 [R1+0x26e0], R6 ;  /* 0x0026e00601007387 */ /* 0x000fe80000100a00 */
[----:B------:R-:W-:Y:S04]  /*145d0*/  STL.64 [R1+0x26d8], R4 ;  /* 0x0026d80401007387 */ /* 0x000fe80000100a00 */
[----:B------:R-:W-:Y:S04]  /*145e0*/  STL.64 [R1+0xc0], R16 ;  /* 0x0000c01001007387 */ /* 0x000fe80000100a00 */
[----:B------:R1:W-:Y:S02]  /*145f0*/  STL.64 [R1+0xc8], R18 ;  /* 0x0000c81201007387 */ /* 0x0003e40000100a00 */
[----:B-1----:R-:W-:Y:S11]  /*14600*/  HMMA.1688.F32.TF32 R16, R12, R8, R20 ;  /* 0x000000080c10723c */ /* 0x002ff60000081014 */
[----:B------:R-:W-:Y:S11]  /*14610*/  @!UPT UIADD3 URZ, URZ, URZ, URZ ;  /* 0x0000003f3f3ff290 */ /* 0x000ff6000fffe03f */
[----:B------:R-:W-:Y:S01]  /*14620*/  @!UPT UIADD3 URZ, URZ, URZ, URZ ;  /* 0x0000003f3f3ff290 */ /* 0x000fe2000fffe03f */
[----:B------:R-:W-:Y:S04]  /*14630*/  STL.64 [R1+0xb0], R16 ;  /* 0x0000b01001007387 */ /* 0x000fe80000100a00 */
[----:B------:R-:W-:Y:S04]  /*14640*/  STL.64 [R1+0x26d0], R10 ;  /* 0x0026d00a01007387 */ /* 0x000fe80000100a00 */
[----:B------:R-:W-:Y:S04]  /*14650*/  STL.64 [R1+0x26c8], R8 ;  /* 0x0026c80801007387 */ /* 0x000fe80000100a00 */
[----:B------:R-:W3:Y:S04]  /*14660*/  LDL.LU R12, [R1+0x140] ;  /* 0x00014000010c7983 */ /* 0x000ee80000300800 */
[----:B------:R-:W3:Y:S04]  /*14670*/  LDL.LU R13, [R1+0x144] ;  /* 0x00014400010d7983 */ /* 0x000ee80000300800 */
[----:B------:R-:W4:Y:S04]  /*14680*/  LDL.LU R14, [R1+0x148] ;  /* 0x00014800010e7983 */ /* 0x000f280000300800 */
[----:B------:R-:W4:Y:S04]  /*14690*/  LDL.LU R15, [R1+0x14c] ;  /* 0x00014c00010f7983 */ /* 0x000f280000300800 */
[----:B------:R-:W2:Y:S04]  /*146a0*/  LDL.LU R4, [R1+0x320] ;  /* 0x0003200001047983 */ /* 0x000ea80000300800 */
[----:B------:R-:W2:Y:S04]  /*146b0*/  LDL.LU R5, [R1+0x324] ;  /* 0x0003240001057983 */ /* 0x000ea80000300800 */
[----:B------:R-:W2:Y:S04]  /*146c0*/  LDL.LU R6, [R1+0x328] ;  /* 0x0003280001067983 */ /* 0x000ea80000300800 */
[----:B------:R-:W2:Y:S01]  /*146d0*/  LDL.LU R7, [R1+0x32c] ;  /* 0x00032c0001077983 */ /* 0x000ea20000300800 */
[----:B------:R-:W-:-:S02]  /*146e0*/  IMAD.MOV.U32 R29, RZ, RZ, R18 ;  /* 0x000000ffff1d7224 */ /* 0x000fc400078e0012 */
[----:B------:R-:W-:Y:S01]  /*146f0*/  IMAD.MOV.U32 R28, RZ, RZ, R19 ;  /* 0x000000ffff1c7224 */ /* 0x000fe200078e0013 */
[----:B--2---:R-:W-:Y:S04]  /*14700*/  STL.64 [R1+0x26f0], R6 ;  /* 0x0026f00601007387 */ /* 0x004fe80000100a00 */
[----:B------:R1:W-:Y:S04]  /*14710*/  STL.64 [R1+0x26e8], R4 ;  /* 0x0026e80401007387 */ /* 0x0003e80000100a00 */
[----:B-1----:R-:W2:Y:S04]  /*14720*/  LDL.LU R4, [R1+0x330] ;  /* 0x0003300001047983 */ /* 0x002ea80000300800 */
[----:B------:R-:W2:Y:S04]  /*14730*/  LDL.LU R5, [R1+0x334] ;  /* 0x0003340001057983 */ /* 0x000ea80000300800 */
[----:B------:R-:W2:Y:S04]  /*14740*/  LDL.LU R6, [R1+0x338] ;  /* 0x0003380001067983 */ /* 0x000ea80000300800 */
[----:B------:R-:W2:Y:S04]  /*14750*/  LDL.LU R7, [R1+0x33c] ;  /* 0x00033c0001077983 */ /* 0x000ea80000300800 */
[----:B------:R-:W2:Y:S04]  /*14760*/  LDL.LU R16, [R1+0x2a0] ;  /* 0x0002a00001107983 */ /* 0x000ea80000300800 */
[----:B------:R-:W2:Y:S04]  /*14770*/  LDL.LU R17, [R1+0x2a4] ;  /* 0x0002a40001117983 */ /* 0x000ea80000300800 */
[----:B------:R-:W2:Y:S04]  /*14780*/  LDL.LU R18, [R1+0x2a8] ;  /* 0x0002a80001127983 */ /* 0x000ea80000300800 */
[----:B------:R-:W2:Y:S04]  /*14790*/  LDL.LU R19, [R1+0x2ac] ;  /* 0x0002ac0001137983 */ /* 0x000ea80000300800 */
[----:B------:R-:W3:Y:S04]  /*147a0*/  LDL.LU R8, [R1+0x310] ;  /* 0x0003100001087983 */ /* 0x000ee80000300800 */
[----:B------:R-:W3:Y:S04]  /*147b0*/  LDL.LU R9, [R1+0x314] ;  /* 0x0003140001097983 */ /* 0x000ee80000300800 */
[----:B------:R-:W3:Y:S04]  /*147c0*/  LDL.LU R10, [R1+0x318] ;  /* 0x00031800010a7983 */ /* 0x000ee80000300800 */
[----:B------:R-:W3:Y:S04]  /*147d0*/  LDL.LU R11, [R1+0x31c] ;  /* 0x00031c00010b7983 */ /* 0x000ee80000300800 */
[----:B------:R-:W3:Y:S04]  /*147e0*/  LDL.LU R20, [R1+0x300] ;  /* 0x0003000001147983 */ /* 0x000ee80000300800 */
[----:B------:R-:W3:Y:S04]  /*147f0*/  LDL.LU R21, [R1+0x304] ;  /* 0x0003040001157983 */ /* 0x000ee80000300800 */
[----:B------:R-:W3:Y:S04]  /*14800*/  LDL.LU R22, [R1+0x308] ;  /* 0x0003080001167983 */ /* 0x000ee80000300800 */
[----:B------:R-:W3:Y:S04]  /*14810*/  LDL.LU R23, [R1+0x30c] ;  /* 0x00030c0001177983 */ /* 0x000ee80000300800 */
[----:B--2---:R-:W-:Y:S04]  /*14820*/  STL.64 [R1+0x2688], R18 ;  /* 0x0026881201007387 */ /* 0x004fe80000100a00 */
[----:B------:R1:W-:Y:S04]  /*14830*/  STL.64 [R1+0x2680], R16 ;  /* 0x0026801001007387 */ /* 0x0003e80000100a00 */
[----:B-1----:R-:W2:Y:S04]  /*14840*/  LDL.LU R16, [R1+0x2b0] ;  /* 0x0002b00001107983 */ /* 0x002ea80000300800 */
[----:B------:R-:W2:Y:S04]  /*14850*/  LDL.LU R17, [R1+0x2b4] ;  /* 0x0002b40001117983 */ /* 0x000ea80000300800 */
[----:B------:R-:W2:Y:S04]  /*14860*/  LDL.LU R18, [R1+0x2b8] ;  /* 0x0002b80001127983 */ /* 0x000ea80000300800 */
[----:B------:R-:W2:Y:S04]  /*14870*/  LDL.LU R19, [R1+0x2bc] ;  /* 0x0002bc0001137983 */ /* 0x000ea80000300800 */
[----:B--2---:R-:W-:Y:S04]  /*14880*/  STL.64 [R1+0x2698], R18 ;  /* 0x0026981201007387 */ /* 0x004fe80000100a00 */
[----:B------:R1:W-:Y:S04]  /*14890*/  STL.64 [R1+0x2690], R16 ;  /* 0x0026901001007387 */ /* 0x0003e80000100a00 */
[----:B-1----:R-:W2:Y:S04]  /*148a0*/  LDL.LU.64 R16, [R1] ;  /* 0x0000000001107983 */ /* 0x002ea80000300a00 */
[----:B----4-:R-:W-:Y:S04]  /*148b0*/  STL.64 [R1+0x2648], R14 ;  /* 0x0026480e01007387 */ /* 0x010fe80000100a00 */
[----:B---3--:R1:W-:Y:S04]  /*148c0*/  STL.64 [R1+0x2640], R12 ;  /* 0x0026400c01007387 */ /* 0x0083e80000100a00 */
[----:B-1----:R-:W3:Y:S04]  /*148d0*/  LDL.LU R12, [R1+0x1e0] ;  /* 0x0001e000010c7983 */ /* 0x002ee80000300800 */
[----:B------:R-:W3:Y:S04]  /*148e0*/  LDL.LU R13, [R1+0x1e4] ;  /* 0x0001e400010d7983 */ /* 0x000ee80000300800 */
[----:B------:R-:W4:Y:S04]  /*148f0*/  LDL.LU R14, [R1+0x1e8] ;  /* 0x0001e800010e7983 */ /* 0x000f280000300800 */
[----:B------:R-:W4:Y:S04]  /*14900*/  LDL.LU R15, [R1+0x1ec] ;  /* 0x0001ec00010f7983 */ /* 0x000f280000300800 */
[----:B----4-:R-:W-:Y:S04]  /*14910*/  STL.64 [R1+0x2658], R14 ;  /* 0x0026580e01007387 */ /* 0x010fe80000100a00 */
[----:B---3--:R1:W-:Y:S02]  /*14920*/  STL.64 [R1+0x2650], R12 ;  /* 0x0026500c01007387 */ /* 0x0083e40000100a00 */
[----:B-1----:R-:W-:-:S02]  /*14930*/  IMAD.MOV.U32 R12, RZ, RZ, R2 ;  /* 0x000000ffff0c7224 */ /* 0x002fc400078e0002 */
[----:B------:R-:W-:Y:S01]  /*14940*/  IMAD.MOV.U32 R13, RZ, RZ, R3 ;  /* 0x000000ffff0d7224 */ /* 0x000fe200078e0003 */
[----:B------:R-:W3:Y:S06]  /*14950*/  LDL.LU R2, [R1+0x26f8] ;  /* 0x0026f80001027983 */ /* 0x000eec0000300800 */
[C---:B------:R-:W-:Y:S11]  /*14960*/  HMMA.1688.F32.TF32 R4, R24.reuse, R12, R4 ;  /* 0x0000000c1804723c */ /* 0x040ff60000081004 */
[----:B------:R-:W-:Y:S11]  /*14970*/  @!UPT UIADD3 URZ, URZ, URZ, URZ ;  /* 0x0000003f3f3ff290 */ /* 0x000ff6000fffe03f */
[----:B------:R-:W-:Y:S01]  /*14980*/  @!UPT UIADD3 URZ, URZ, URZ, URZ ;  /* 0x0000003f3f3ff290 */ /* 0x000fe2000fffe03f */
        /* <DEDUP_REMOVED lines=10> */
[----:B------:R-:W4:Y:S04]  /*14a30*/  LDL.LU.64 R4, [R1+0x26d8] ;  /* 0x0026d80001047983 */ /* 0x000f280000300a00 */
[----:B------:R1:W-:Y:S04]  /*14a40*/  STL.64 [R1+0x26b0], R16 ;  /* 0x0026b01001007387 */ /* 0x0003e80000100a00 */
[----:B-1----:R-:W2:Y:S04]  /*14a50*/  LDL.LU R16, [R1+0x2d0] ;  /* 0x0002d00001107983 */ /* 0x002ea80000300800 */
[----:B------:R-:W2:Y:S04]  /*14a60*/  LDL.LU R17, [R1+0x2d4] ;  /* 0x0002d40001117983 */ /* 0x000ea80000300800 */
[----:B------:R-:W2:Y:S04]  /*14a70*/  LDL.LU R18, [R1+0x2d8] ;  /* 0x0002d80001127983 */ /* 0x000ea80000300800 */
[----:B------:R-:W2:Y:S01]  /*14a80*/  LDL.LU R19, [R1+0x2dc] ;  /* 0x0002dc0001137983 */ /* 0x000ea20000300800 */
[C---:B----4-:R-:W-:Y:S11]  /*14a90*/  HMMA.1688.F32.TF32 R8, R24.reuse, R4, R8 ;  /* 0x000000041808723c */ /* 0x050ff60000081008 */
[----:B------:R-:W-:Y:S11]  /*14aa0*/  @!UPT UIADD3 URZ, URZ, URZ, URZ ;  /* 0x0000003f3f3ff290 */ /* 0x000ff6000fffe03f */
[----:B------:R-:W-:Y:S01]  /*14ab0*/  @!UPT UIADD3 URZ, URZ, URZ, URZ ;  /* 0x0000003f3f3ff290 */ /* 0x000fe2000fffe03f */
[----:B------:R-:W-:Y:S04]  /*14ac0*/  STL.64 [R1+0x80], R8 ;  /* 0x0000800801007387 */ /* 0x000fe80000100a00 */
[----:B------:R1:W-:Y:S04]  /*14ad0*/  STL.64 [R1+0x88], R10 ;  /* 0x0000880a01007387 */ /* 0x0003e80000100a00 */
[----:B-1----:R-:W4:Y:S04]  /*14ae0*/  LDL.LU.64 R10, [R1+0x26d0] ;  /* 0x0026d000010a7983 */ /* 0x002f280000300a00 */
[----:B------:R-:W3:Y:S04]  /*14af0*/  LDL.LU.64 R8, [R1+0x26c8] ;  /* 0x0026c80001087983 */ /* 0x000ee80000300a00 */
[----:B--2---:R-:W-:Y:S04]  /*14b00*/  STL.64 [R1+0x26a8], R6 ;  /* 0x0026a80601007387 */ /* 0x004fe80000100a00 */
[----:B------:R1:W-:Y:S04]  /*14b10*/  STL.64 [R1+0x26a0], R4 ;  /* 0x0026a00401007387 */ /* 0x0003e80000100a00 */
[----:B-1----:R-:W2:Y:S04]  /*14b20*/  LDL.LU R4, [R1+0x2c0] ;  /* 0x0002c00001047983 */ /* 0x002ea80000300800 */
[----:B------:R-:W2:Y:S04]  /*14b30*/  LDL.LU R5, [R1+0x2c4] ;  /* 0x0002c40001057983 */ /* 0x000ea80000300800 */
[----:B------:R-:W2:Y:S04]  /*14b40*/  LDL.LU R6, [R1+0x2c8] ;  /* 0x0002c80001067983 */ /* 0x000ea80000300800 */
[----:B------:R-:W2:Y:S01]  /*14b50*/  LDL.LU R7, [R1+0x2cc] ;  /* 0x0002cc0001077983 */ /* 0x000ea20000300800 */
[----:B---3--:R-:W-:Y:S03]  /*14b60*/  HMMA.1688.F32.TF32 R24, R24, R8, R20 ;  /* 0x000000081818723c */ /* 0x008fe60000081014 */
[----:B------:R-:W3:Y:S04]  /*14b70*/  LDL.LU.64 R22, [R1+0x26c0] ;  /* 0x0026c00001167983 */ /* 0x000ee80000300a00 */
[----:B------:R-:W3:Y:S11]  /*14b80*/  LDL.LU.64 R20, [R1+0x26b8] ;  /* 0x0026b80001147983 */ /* 0x000ef60000300a00 */
[----:B------:R-:W-:Y:S05]  /*14b90*/  @!UPT UIADD3 URZ, URZ, URZ, URZ ;  /* 0x0000003f3f3ff290 */ /* 0x000fea000fffe03f */
[----:B------:R1:W-:Y:S04]  /*14ba0*/  STL.64 [R1+0x70], R24 ;  /* 0x0000701801007387 */ /* 0x0003e80000100a00 */
[----:B------:R2:W-:Y:S04]  /*14bb0*/  STL.64 [R1+0x78], R26 ;  /* 0x0000781a01007387 */ /* 0x0005e80000100a00 */
[----:B-1----:R-:W4:Y:S04]  /*14bc0*/  LDL.LU R24, [R1+0x170] ;  /* 0x0001700001187983 */ /* 0x002f280000300800 */
[----:B------:R-:W4:Y:S04]  /*14bd0*/  LDL.LU R25, [R1+0x174] ;  /* 0x0001740001197983 */ /* 0x000f280000300800 */
[----:B--2---:R-:W2:Y:S04]  /*14be0*/  LDL.LU R26, [R1+0x178] ;  /* 0x00017800011a7983 */ /* 0x004ea80000300800 */
[----:B------:R-:W2:Y:S01]  /*14bf0*/  LDL.LU R27, [R1+0x17c] ;  /* 0x00017c00011b7983 */ /* 0x000ea20000300800 */
[C---:B---3--:R-:W-:Y:S03]  /*14c00*/  HMMA.1688.F32.TF32 R16, R20.reuse, R12, R16 ;  /* 0x0000000c1410723c */ /* 0x048fe60000081010 */
[----:B--2---:R-:W-:Y:S04]  /*14c10*/  STL.64 [R1+0x2668], R26 ;  /* 0x0026681a01007387 */ /* 0x004fe80000100a00 */
[----:B----4-:R1:W-:Y:S04]  /*14c20*/  STL.64 [R1+0x2660], R24 ;  /* 0x0026601801007387 */ /* 0x0103e80000100a00 */
[----:B-1----:R-:W2:Y:S04]  /*14c30*/  LDL.LU R24, [R1+0x190] ;  /* 0x0001900001187983 */ /* 0x002ea80000300800 */
[----:B------:R-:W2:Y:S04]  /*14c40*/  LDL.LU R25, [R1+0x194] ;  /* 0x0001940001197983 */ /* 0x000ea80000300800 */
[----:B------:R-:W2:Y:S04]  /*14c50*/  LDL.LU R26, [R1+0x198] ;  /* 0x00019800011a7983 */ /* 0x000ea80000300800 */
[----:B------:R-:W2:Y:S04]  /*14c60*/  LDL.LU R27, [R1+0x19c] ;  /* 0x00019c00011b7983 */ /* 0x000ea80000300800 */
[----:B------:R1:W-:Y:S04]  /*14c70*/  STL.64 [R1+0x110], R16 ;  /* 0x0001101001007387 */ /* 0x0003e80000100a00 */
[----:B------:R-:W-:Y:S04]  /*14c80*/  STL.64 [R1+0x118], R18 ;  /* 0x0001181201007387 */ /* 0x000fe80000100a00 */
[----:B-1----:R-:W3:Y:S02]  /*14c90*/  LDL.LU.64 R16, [R1+0x26b0] ;  /* 0x0026b00001107983 */ /* 0x002ee40000300a00 */
[----:B---3--:R-:W-:Y:S01]  /*14ca0*/  HMMA.1688.F32.TF32 R4, R20, R16, R4 ;  /* 0x000000101404723c */ /* 0x008fe20000081004 */
[----:B------:R-:W-:-:S02]  /*14cb0*/  IMAD.MOV.U32 R15, RZ, RZ, R16 ;  /* 0x000000ffff0f7224 */ /* 0x000fc400078e0010 */
[----:B------:R-:W-:Y:S11]  /*14cc0*/  IMAD.MOV.U32 R14, RZ, RZ, R17 ;  /* 0x000000ffff0e7224 */ /* 0x000ff600078e0011 */
[----:B------:R-:W-:Y:S09]  /*14cd0*/  @!UPT UIADD3 URZ, URZ, URZ, URZ ;  /* 0x0000003f3f3ff290 */ /* 0x000ff2000fffe03f */
[----:B------:R-:W-:Y:S04]  /*14ce0*/  STL.64 [R1+0x100], R4 ;  /* 0x0001000401007387 */ /* 0x000fe80000100a00 */
[----:B------:R1:W-:Y:S04]  /*14cf0*/  STL.64 [R1+0x108], R6 ;  /* 0x0001080601007387 */ /* 0x0003e80000100a00 */
[----:B-1----:R-:W3:Y:S04]  /*14d00*/  LDL.LU.64 R6, [R1+0x26a8] ;  /* 0x0026a80001067983 */ /* 0x002ee80000300a00 */
[----:B------:R-:W4:Y:S04]  /*14d10*/  LDL.LU.64 R4, [R1+0x26a0] ;  /* 0x0026a00001047983 */ /* 0x000f280000300a00 */
[----:B------:R-:W4:Y:S04]  /*14d20*/  LDL.LU.64 R18, [R1+0x2698] ;  /* 0x0026980001127983 */ /* 0x000f280000300a00 */
[----:B------:R-:W4:Y:S02]  /*14d30*/  LDL.LU.64 R16, [R1+0x2690] ;  /* 0x0026900001107983 */ /* 0x000f240000300a00 */
[----:B----4-:R-:W-:Y:S11]  /*14d40*/  HMMA.1688.F32.TF32 R16, R20, R4, R16 ;  /* 0x000000041410723c */ /* 0x010ff60000081010 */
[----:B------:R-:W-:Y:S11]  /*14d50*/  @!UPT UIADD3 URZ, URZ, URZ, URZ ;  /* 0x0000003f3f3ff290 */ /* 0x000ff6000fffe03f */
[----:B------:R-:W-:Y:S01]  /*14d60*/  @!UPT UIADD3 URZ, URZ, URZ, URZ ;  /* 0x0000003f3f3ff290 */ /* 0x000fe2000fffe03f */
[----:B------:R-:W-:Y:S01]  /*14d70*/  STL.64 [R1+0xf0], R16 ;  /* 0x0000f01001007387 */ /* 0x000fe20000100a00 */
[----:B------:R-:W-:-:S03]  /*14d80*/  IMAD.MOV.U32 R3, RZ, RZ, R18 ;  /* 0x000000ffff037224 */ /* 0x000fc600078e0012 */
[----:B------:R1:W-:Y:S04]  /*14d90*/  STL [R1+0xfc], R19 ;  /* 0x0000fc1301007387 */ /* 0x0003e80000100800 */
[----:B-1----:R-:W4:Y:S04]  /*14da0*/  LDL.LU.64 R18, [R1+0x2688] ;  /* 0x0026880001127983 */ /* 0x002f280000300a00 */
[----:B------:R-:W4:Y:S04]  /*14db0*/  LDL.LU.64 R16, [R1+0x2680] ;  /* 0x0026800001107983 */ /* 0x000f280000300a00 */
[----:B------:R-:W-:Y:S01]  /*14dc0*/  STL [R1+0x2508], R3 ;  /* 0x0025080301007387 */ /* 0x000fe20000100800 */
[----:B----4-:R-:W-:Y:S03]  /*14dd0*/  HMMA.1688.F32.TF32 R20, R20, R8, R16 ;  /* 0x000000081414723c */ /* 0x010fe60000081010 */
[----:B------:R-:W2:Y:S04]  /*14de0*/  LDL.LU.64 R18, [R1+0x2678] ;  /* 0x0026780001127983 */ /* 0x000ea80000300a00 */
[----:B------:R-:W2:Y:S11]  /*14df0*/  LDL.LU.64 R16, [R1+0x2670] ;  /* 0x0026700001107983 */ /* 0x000eb60000300a00 */
[----:B------:R-:W-:Y:S05]  /*14e00*/  @!UPT UIADD3 URZ, URZ, URZ, URZ ;  /* 0x0000003f3f3ff290 */ /* 0x000fea000fffe03f */
[----:B------:R1:W-:Y:S02]  /*14e10*/  STL.64 [R1+0x60], R20 ;  /* 0x0000601401007387 */ /* 0x0003e40000100a00 */
[----:B-1----:R-:W-:Y:S02]  /*14e20*/  IMAD.MOV.U32 R20, RZ, RZ, R15 ;  /* 0x000000ffff147224 */ /* 0x002fe400078e000f */
[----:B------:R-:W-:Y:S01]  /*14e30*/  IMAD.MOV.U32 R21, RZ, RZ, R14 ;  /* 0x000000ffff157224 */ /* 0x000fe200078e000e */
[----:B------:R-:W-:Y:S01]  /*14e40*/  STL.64 [R1+0x68], R22 ;  /* 0x0000681601007387 */ /* 0x000fe20000100a00 */
[----:B--2---:R-:W-:Y:S03]  /*14e50*/  HMMA.1688.F32.TF32 R12, R16, R12, R24 ;  /* 0x0000000c100c723c */ /* 0x004fe60000081018 */
[----:B------:R-:W2:Y:S04]  /*14e60*/  LDL.LU.64 R26, [R1+0x2668] ;  /* 0x00266800011a7983 */ /* 0x000ea80000300a00 */
[----:B------:R-:W2:Y:S11]  /*14e70*/  LDL.LU.64 R24, [R1+0x2660] ;  /* 0x0026600001187983 */ /* 0x000eb60000300a00 */
[----:B------:R-:W-:Y:S05]  /*14e80*/  @!UPT UIADD3 URZ, URZ, URZ, URZ ;  /* 0x0000003f3f3ff290 */ /* 0x000fea000fffe03f */
[----:B------:R-:W-:Y:S01]  /*14e90*/  STL.64 [R1+0x190], R12 ;  /* 0x0001900c01007387 */ /* 0x000fe20000100a00 */
[----:B------:R-:W-:-:S03]  /*14ea0*/  IMAD.MOV.U32 R3, RZ, RZ, R15 ;  /* 0x000000ffff037224 */ /* 0x000fc600078e000f */
[----:B------:R1:W-:Y:S04]  /*14eb0*/  STL [R1+0x198], R14 ;  /* 0x0001980e01007387 */ /* 0x0003e80000100800 */
[----:B-1----:R-:W4:Y:S04]  /*14ec0*/  LDL.LU.64 R14, [R1+0x2658] ;  /* 0x00265800010e7983 */ /* 0x002f280000300a00 */
[----:B------:R-:W4:Y:S04]  /*14ed0*/  LDL.LU.64 R12, [R1+0x2650] ;  /* 0x00265000010c7983 */ /* 0x000f280000300a00 */
[----:B------:R-:W-:Y:S01]  /*14ee0*/  STL [R1+0x250c], R3 ;  /* 0x00250c0301007387 */ /* 0x000fe20000100800 */
[C---:B----4-:R-:W-:Y:S03]  /*14ef0*/  HMMA.1688.F32.TF32 R20, R16.reuse, R20, R12 ;  /* 0x000000141014723c */ /* 0x050fe6000008100c */
[----:B------:R-:W4:Y:S04]  /*14f00*/  LDL.LU.64 R14, [R1+0x2648] ;  /* 0x00264800010e7983 */ /* 0x000f280000300a00 */
[----:B------:R-:W4:Y:S11]  /*14f10*/  LDL.LU.64 R12, [R1+0x2640] ;  /* 0x00264000010c7983 */ /* 0x000f360000300a00 */
[----:B------:R-:W-:Y:S05]  /*14f20*/  @!UPT UIADD3 URZ, URZ, URZ, URZ ;  /* 0x0000003f3f3ff290 */ /* 0x000fea000fffe03f */
[----:B------:R-:W-:Y:S04]  /*14f30*/  STL.64 [R1+0x180], R20 ;  /* 0x0001801401007387 */ /* 0x000fe80000100a00 */
[----:B------:R2:W-:Y:S02]  /*14f40*/  STL.64 [R1+0x188], R22 ;  /* 0x0001881601007387 */ /* 0x0005e40000100a00 */
[----:B--2---:R-:W-:Y:S02]  /*14f50*/  HMMA.1688.F32.TF32 R20, R16, R4, R24 ;  /* 0x000000041014723c */ /* 0x004fe40000081018 */
[----:B------:R-:W-:Y:S04]  /*14f60*/  LDS R26, [R2+0xe600] ;  /* 0x00e60000021a7984 */ /* 0x000fe80000000800 */
[----:B------:R-:W-:Y:S04]  /*14f70*/  LDS R27, [R0+0xe600] ;  /* 0x00e60000001b7984 */ /* 0x000fe80000000800 */
[----:B------:R-:W-:Y:S04]  /*14f80*/  LDS R24, [R2+0xc600] ;  /* 0x00c6000002187984 */ /* 0x000fe80000000800 */
[----:B------:R-:W-:Y:S09]  /*14f90*/  LDS R25, [R0+0xc600] ;  /* 0x00c6000000197984 */ /* 0x000ff20000000800 */
[----:B------:R-:W-:Y:S04]  /*14fa0*/  STL.64 [R1+0x170], R20 ;  /* 0x0001701401007387 */ /* 0x000fe80000100a00 */
[----:B------:R-:W-:Y:S04]  /*14fb0*/  STL [R1+0x17c], R23 ;  /* 0x00017c1701007387 */ /* 0x000fe80000100800 */
[----:B---3--:R4:W-:Y:S01]  /*14fc0*/  STL.64 [R1+0x25b8], R6 ;  /* 0x0025b80601007387 */ /* 0x0089e20000100a00 */
[----:B------:R-:W-:-:S03]  /*14fd0*/  IMAD.MOV.U32 R3, RZ, RZ, R22 ;  /* 0x000000ffff037224 */ /* 0x000fc600078e0016 */
[----:B------:R-:W-:Y:S04]  /*14fe0*/  LDS R22, [R2+0xe400] ;  /* 0x00e4000002167984 */ /* 0x000fe80000000800 */
[----:B------:R-:W-:Y:S04]  /*14ff0*/  STL [R1+0x2598], R3 ;  /* 0x0025980301007387 */ /* 0x000fe80000100800 */
[----:B------:R-:W-:Y:S04]  /*15000*/  STL.64 [R1+0x25c0], R10 ;  /* 0x0025c00a01007387 */ /* 0x000fe80000100a00 */
[----:B------:R-:W-:Y:S04]  /*15010*/  LDS R23, [R0+0xe400] ;  /* 0x00e4000000177984 */ /* 0x000fe80000000800 */
[----:B------:R-:W-:Y:S04]  /*15020*/  LDS R20, [R2+0xc400] ;  /* 0x00c4000002147984 */ /* 0x000fe80000000800 */
[----:B------:R-:W-:Y:S01]  /*15030*/  LDS R21, [R0+0xc400] ;  /* 0x00c4000000157984 */ /* 0x000fe20000000800 */
[----:B----4-:R-:W-:Y:S03]  /*15040*/  HMMA.1688.F32.TF32 R4, R16, R8, R12 ;  /* 0x000000081004723c */ /* 0x010fe6000008100c */
[----:B------:R-:W-:Y:S04]  /*15050*/  LDS R18, [R2+0xe200] ;  /* 0x00e2000002127984 */ /* 0x000fe80000000800 */
[----:B------:R-:W1:Y:S04]  /*15060*/  LDS R19, [R0+0xe200] ;  /* 0x00e2000000137984 */ /* 0x000e680000000800 */
[----:B------:R-:W-:Y:S04]  /*15070*/  LDS R16, [R2+0xc200] ;  /* 0x00c2000002107984 */ /* 0x000fe80000000800 */
[----:B------:R-:W2:Y:S04]  /*15080*/  LDS R17, [R0+0xc200] ;  /* 0x00c2000000117984 */ /* 0x000ea80000000800 */
[----:B------:R-:W-:Y:S04]  /*15090*/  LDS R12, [R2+0xc000] ;  /* 0x00c00000020c7984 */ /* 0x000fe80000000800 */
[----:B------:R-:W-:Y:S04]  /*150a0*/  LDS R14, [R2+0xe000] ;  /* 0x00e00000020e7984 */ /* 0x000fe80000000800 */
[----:B------:R-:W-:Y:S04]  /*150b0*/  STL.64 [R1+0x140], R4 ;  /* 0x0001400401007387 */ /* 0x000fe80000100a00 */
[----:B------:R-:W-:Y:S04]  /*150c0*/  STL.64 [R1+0x148], R6 ;  /* 0x0001480601007387 */ /* 0x000fe80000100a00 */
[----:B------:R-:W-:Y:S04]  /*150d0*/  LDS R13, [R0+0xc000] ;  /* 0x00c00000000d7984 */ /* 0x000fe80000000800 */
[----:B------:R-:W3:Y:S04]  /*150e0*/  LDS R15, [R0+0xe000] ;  /* 0x00e00000000f7984 */ /* 0x000ee80000000800 */
[----:B-1----:R-:W-:Y:S04]  /*150f0*/  STL.64 [R1+0x25b0], R18 ;  /* 0x0025b01201007387 */ /* 0x002fe80000100a00 */
[----:B--2---:R1:W-:Y:S04]  /*15100*/  STL.64 [R1+0x25a8], R16 ;  /* 0x0025a81001007387 */ /* 0x0043e80000100a00 */
[----:B-1----:R-:W2:Y:S04]  /*15110*/  LDL.LU R16, [R1+0xc0] ;  /* 0x0000c00001107983 */ /* 0x002ea80000300800 */
[----:B------:R-:W2:Y:S04]  /*15120*/  LDL.LU R17, [R1+0xc4] ;  /* 0x0000c40001117983 */ /* 0x000ea80000300800 */
[----:B------:R-:W4:Y:S04]  /*15130*/  LDL.LU R18, [R1+0xc8] ;  /* 0x0000c80001127983 */ /* 0x000f280000300800 */
[----:B------:R-:W4:Y:S04]  /*15140*/  LDL.LU R19, [R1+0xcc] ;  /* 0x0000cc0001137983 */ /* 0x000f280000300800 */
[----:B----4-:R-:W-:Y:S04]  /*15150*/  STL.64 [R1+0x25d0], R18 ;  /* 0x0025d01201007387 */ /* 0x010fe80000100a00 */
[----:B--2---:R1:W-:Y:S04]  /*15160*/  STL.64 [R1+0x25c8], R16 ;  /* 0x0025c81001007387 */ /* 0x0043e80000100a00 */
[----:B------:R-:W2:Y:S04]  /*15170*/  LDL.LU R8, [R1+0xd0] ;  /* 0x0000d00001087983 */ /* 0x000ea80000300800 */
[----:B------:R-:W2:Y:S04]  /*15180*/  LDL.LU R9, [R1+0xd4] ;  /* 0x0000d40001097983 */ /* 0x000ea80000300800 */
[----:B------:R-:W4:Y:S04]  /*15190*/  LDL.LU R10, [R1+0xd8] ;  /* 0x0000d800010a7983 */ /* 0x000f280000300800 */
[----:B------:R-:W4:Y:S04]  /*151a0*/  LDL.LU R11, [R1+0xdc] ;  /* 0x0000dc00010b7983 */ /* 0x000f280000300800 */
        /* <DEDUP_REMOVED lines=10> */
[----:B--2---:R1:W-:Y:S04]  /*15250*/  STL.64 [R1+0x2600], R18 ;  /* 0x0026001201007387 */ /* 0x0043e80000100a00 */
[----:B------:R-:W-:Y:S04]  /*15260*/  STL.64 [R1+0x25f8], R16 ;  /* 0x0025f81001007387 */ /* 0x000fe80000100a00 */
[----:B-1----:R-:W2:Y:S04]  /*15270*/  LDL.64 R18, [R1+0x38] ;  /* 0x0000380001127983 */ /* 0x002ea80000100a00 */
[----:B--2---:R1:W-:Y:S04]  /*15280*/  STL.64 [R1+0x2610], R18 ;  /* 0x0026101201007387 */ /* 0x0043e80000100a00 */
[----:B-1----:R-:W2:Y:S04]  /*15290*/  LDL.64 R18, [R1+0x48] ;  /* 0x0000480001127983 */ /* 0x002ea80000100a00 */
[----:B--2---:R1:W-:Y:S04]  /*152a0*/  STL.64 [R1+0x2628], R18 ;  /* 0x0026281201007387 */ /* 0x0043e80000100a00 */
[----:B-1----:R-:W3:Y:S04]  /*152b0*/  LDL R18, [R1+0x58] ;  /* 0x0000580001127983 */ /* 0x002ee80000100800 */
[----:B------:R-:W3:Y:S04]  /*152c0*/  LDL R19, [R1+0x5c] ;  /* 0x00005c0001137983 */ /* 0x000ee80000100800 */
[----:B----4-:R1:W-:Y:S04]  /*152d0*/  STL.64 [R1+0x25e0], R10 ;  /* 0x0025e00a01007387 */ /* 0x0103e80000100a00 */
[----:B------:R2:W-:Y:S04]  /*152e0*/  STL.64 [R1+0x25d8], R8 ;  /* 0x0025d80801007387 */ /* 0x0005e80000100a00 */
[----:B-1----:R-:W4:Y:S04]  /*152f0*/  LDL.LU.64 R10, [R1+0x18] ;  /* 0x00001800010a7983 */ /* 0x002f280000300a00 */
[----:B----4-:R1:W-:Y:S04]  /*15300*/  STL.64 [R1+0x2608], R10 ;  /* 0x0026080a01007387 */ /* 0x0103e80000100a00 */
[----:B--2---:R-:W2:Y:S04]  /*15310*/  LDL.LU R8, [R1+0x1b0] ;  /* 0x0001b00001087983 */ /* 0x004ea80000300800 */
[----:B------:R-:W2:Y:S04]  /*15320*/  LDL.LU R9, [R1+0x1b4] ;  /* 0x0001b40001097983 */ /* 0x000ea80000300800 */
[----:B-1----:R-:W4:Y:S04]  /*15330*/  LDL.LU R10, [R1+0x1b8] ;  /* 0x0001b800010a7983 */ /* 0x002f280000300800 */
[----:B------:R-:W4:Y:S04]  /*15340*/  LDL.LU R11, [R1+0x1bc] ;  /* 0x0001bc00010b7983 */ /* 0x000f280000300800 */
[----:B----4-:R-:W-:Y:S04]  /*15350*/  STL.64 [R1+0x2620], R10 ;  /* 0x0026200a01007387 */ /* 0x010fe80000100a00 */
[----:B--2---:R1:W-:Y:S04]  /*15360*/  STL.64 [R1+0x2618], R8 ;  /* 0x0026180801007387 */ /* 0x0043e80000100a00 */
[----:B-1----:R-:W2:Y:S04]  /*15370*/  LDL.LU R8, [R1+0x1d0] ;  /* 0x0001d00001087983 */ /* 0x002ea80000300800 */
[----:B------:R-:W2:Y:S04]  /*15380*/  LDL.LU R9, [R1+0x1d4] ;  /* 0x0001d40001097983 */ /* 0x000ea80000300800 */
[----:B------:R-:W4:Y:S04]  /*15390*/  LDL.LU R10, [R1+0x1d8] ;  /* 0x0001d800010a7983 */ /* 0x000f280000300800 */
[----:B------:R-:W4:Y:S04]  /*153a0*/  LDL.LU R11, [R1+0x1dc] ;  /* 0x0001dc00010b7983 */ /* 0x000f280000300800 */
[----:B----4-:R-:W-:Y:S04]  /*153b0*/  STL.64 [R1+0x2638], R10 ;  /* 0x0026380a01007387 */ /* 0x010fe80000100a00 */
[----:B--2---:R1:W-:Y:S04]  /*153c0*/  STL.64 [R1+0x2630], R8 ;  /* 0x0026300801007387 */ /* 0x0043e80000100a00 */
[----:B-1----:R-:W3:Y:S04]  /*153d0*/  LDL.LU R8, [R1+0x230] ;  /* 0x0002300001087983 */ /* 0x002ee80000300800 */
[----:B------:R-:W3:Y:S04]  /*153e0*/  LDL.LU R9, [R1+0x234] ;  /* 0x0002340001097983 */ /* 0x000ee80000300800 */
[----:B------:R-:W3:Y:S04]  /*153f0*/  LDL.LU R10, [R1+0x238] ;  /* 0x00023800010a7983 */ /* 0x000ee80000300800 */
[----:B------:R-:W3:Y:S04]  /*15400*/  LDL.LU R11, [R1+0x23c] ;  /* 0x00023c00010b7983 */ /* 0x000ee80000300800 */
[----:B------:R-:W2:Y:S04]  /*15410*/  LDL.64 R6, [R1+0x8] ;  /* 0x0000080001067983 */ /* 0x000ea80000100a00 */
[----:B------:R1:W-:Y:S04]  /*15420*/  STL.64 [R1+0x2518], R22 ;  /* 0x0025181601007387 */ /* 0x0003e80000100a00 */
[----:B------:R-:W-:Y:S04]  /*15430*/  STL.64 [R1+0x2510], R20 ;  /* 0x0025101401007387 */ /* 0x000fe80000100a00 */
[----:B-1----:R-:W4:Y:S04]  /*15440*/  LDL R22, [R1+0x28] ;  /* 0x0000280001167983 */ /* 0x002f280000100800 */
[----:B------:R-:W4:Y:S04]  /*15450*/  LDL R23, [R1+0x2c] ;  /* 0x00002c0001177983 */ /* 0x000f280000100800 */
[----:B------:R-:W-:Y:S04]  /*15460*/  STL [R1+0x259c], R2 ;  /* 0x00259c0201007387 */ /* 0x000fe80000100800 */
[----:B------:R-:W-:Y:S04]  /*15470*/  STL [R1+0x25a0], R0 ;  /* 0x0025a00001007387 */ /* 0x000fe80000100800 */
[----:B------:R1:W-:Y:S04]  /*15480*/  STL.64 [R1+0x2480], R26 ;  /* 0x0024801a01007387 */ /* 0x0003e80000100a00 */
[----:B------:R1:W-:Y:S02]  /*15490*/  STL.64 [R1+0x2478], R24 ;  /* 0x0024781801007387 */ /* 0x0003e40000100a00 */
[----:B-1----:R-:W-:-:S02]  /*154a0*/  IMAD.MOV.U32 R26, RZ, RZ, R29 ;  /* 0x000000ffff1a7224 */ /* 0x002fc400078e001d */
[----:B------:R-:W2:Y:S04]  /*154b0*/  LDL.LU R24, [R1+0xb0] ;  /* 0x0000b00001187983 */ /* 0x000ea80000300800 */
[----:B------:R-:W2:Y:S01]  /*154c0*/  LDL.LU R25, [R1+0xb4] ;  /* 0x0000b40001197983 */ /* 0x000ea20000300800 */
[----:B---3--:R-:W-:Y:S03]  /*154d0*/  HMMA.1688.F32.TF32 R16, R12, R18, R8 ;  /* 0x000000120c10723c */ /* 0x008fe60000081008 */
[----:B------:R-:W3:Y:S04]  /*154e0*/  LDL.LU.64 R10, [R1+0x2638] ;  /* 0x00263800010a7983 */ /* 0x000ee80000300a00 */
[----:B------:R-:W3:Y:S11]  /*154f0*/  LDL.LU.64 R8, [R1+0x2630] ;  /* 0x0026300001087983 */ /* 0x000ef60000300a00 */
[----:B------:R-:W-:Y:S05]  /*15500*/  @!UPT UIADD3 URZ, URZ, URZ, URZ ;  /* 0x0000003f3f3ff290 */ /* 0x000fea000fffe03f */
[----:B------:R-:W-:Y:S01]  /*15510*/  STL.64 [R1+0x230], R16 ;  /* 0x0002301001007387 */ /* 0x000fe20000100a00 */
[----:B------:R-:W-:-:S03]  /*15520*/  IMAD.MOV.U32 R29, RZ, RZ, R19 ;  /* 0x000000ffff1d7224 */ /* 0x000fc600078e0013 */
[----:B------:R1:W-:Y:S04]  /*15530*/  STL [R1+0x238], R18 ;  /* 0x0002381201007387 */ /* 0x0003e80000100800 */
[----:B-1----:R-:W3:Y:S04]  /*15540*/  LDL.LU.64 R18, [R1+0x2628] ;  /* 0x0026280001127983 */ /* 0x002ee80000300a00 */
[----:B------:R-:W-:Y:S01]  /*15550*/  STL [R1+0x25a4], R29 ;  /* 0x0025a41d01007387 */ /* 0x000fe20000100800 */
[----:B---3--:R-:W-:Y:S01]  /*15560*/  HMMA.1688.F32.TF32 R8, R12, R18, R8 ;  /* 0x000000120c08723c */ /* 0x008fe20000081008 */
[----:B------:R-:W-:-:S02]  /*15570*/  IMAD.MOV.U32 R2, RZ, RZ, R18 ;  /* 0x000000ffff027224 */ /* 0x000fc400078e0012 */
[----:B------:R-:W-:Y:S11]  /*15580*/  IMAD.MOV.U32 R3, RZ, RZ, R19 ;  /* 0x000000ffff037224 */ /* 0x000ff600078e0013 */
[----:B------:R-:W-:Y:S09]  /*15590*/  @!UPT UIADD3 URZ, URZ, URZ, URZ ;  /* 0x0000003f3f3ff290 */ /* 0x000ff2000fffe03f */
[----:B------:R-:W-:Y:S04]  /*155a0*/  STL.64 [R1+0x1d0], R8 ;  /* 0x0001d00801007387 */ /* 0x000fe80000100a00 */
[----:B------:R1:W-:Y:S04]  /*155b0*/  STL.64 [R1+0x1d8], R10 ;  /* 0x0001d80a01007387 */ /* 0x0003e80000100a00 */
[----:B-1----:R-:W3:Y:S04]  /*155c0*/  LDL.LU.64 R10, [R1+0x2620] ;  /* 0x00262000010a7983 */ /* 0x002ee80000300a00 */
[----:B------:R-:W3:Y:S04]  /*155d0*/  LDL.LU.64 R8, [R1+0x2618] ;  /* 0x0026180001087983 */ /* 0x000ee80000300a00 */
[----:B------:R-:W3:Y:S02]  /*155e0*/  LDL.LU.64 R18, [R1+0x2610] ;  /* 0x0026100001127983 */ /* 0x000ee40000300a00 */
        /* <DEDUP_REMOVED lines=8> */
[----:B------:R-:W4:Y:S02]  /*15670*/  LDL.LU.64 R16, [R1+0x25f8] ;  /* 0x0025f80001107983 */ /* 0x000f240000300a00 */
[C---:B----4-:R-:W-:Y:S02]  /*15680*/  HMMA.1688.F32.TF32 R20, R12.reuse, R22, R16 ;  /* 0x000000160c14723c */ /* 0x050fe40000081010 */
[----:B------:R-:W4:Y:S04]  /*15690*/  LDL.LU.64 R18, [R1+0x25f0] ;  /* 0x0025f00001127983 */ /* 0x000f280000300a00 */
[----:B------:R-:W4:Y:S11]  /*156a0*/  LDL.LU.64 R16, [R1+0x25e8] ;  /* 0x0025e80001107983 */ /* 0x000f360000300a00 */
[----:B------:R-:W-:Y:S06]  /*156b0*/  @!UPT UIADD3 URZ, URZ, URZ, URZ ;  /* 0x0000003f3f3ff290 */ /* 0x000fec000fffe03f */
[----:B------:R3:W-:Y:S04]  /*156c0*/  STL.64 [R1+0x2a0], R20 ;  /* 0x0002a01401007387 */ /* 0x0007e80000100a00 */
[----:B------:R2:W-:Y:S01]  /*156d0*/  STL.64 [R1+0x2a8], R22 ;  /* 0x0002a81601007387 */ /* 0x0005e20000100a00 */
[----:B---3--:R-:W-:Y:S02]  /*156e0*/  IMAD.MOV.U32 R21, RZ, RZ, R10 ;  /* 0x000000ffff157224 */ /* 0x008fe400078e000a */
[----:B------:R-:W-:Y:S01]  /*156f0*/  IMAD.MOV.U32 R20, RZ, RZ, R11 ;  /* 0x000000ffff147224 */ /* 0x000fe200078e000b */
[----:B----4-:R-:W-:Y:S01]  /*15700*/  HMMA.1688.F32.TF32 R16, R12, R10, R16 ;  /* 0x0000000a0c10723c */ /* 0x010fe20000081010 */
[----:B------:R-:W3:Y:S04]  /*15710*/  LDL.LU.64 R10, [R1+0x25e0] ;  /* 0x0025e000010a7983 */ /* 0x000ee80000300a00 */
[----:B------:R-:W3:Y:S01]  /*15720*/  LDL.LU.64 R8, [R1+0x25d8] ;  /* 0x0025d80001087983 */ /* 0x000ee20000300a00 */
[----:B------:R-:W-:-:S02]  /*15730*/  IMAD.MOV.U32 R27, RZ, RZ, R28 ;  /* 0x000000ffff1b7224 */ /* 0x000fc400078e001c */
[----:B--2---:R-:W-:Y:S02]  /*15740*/  IMAD.MOV.U32 R23, RZ, RZ, R6 ;  /* 0x000000ffff177224 */ /* 0x004fe400078e0006 */
[----:B------:R-:W-:Y:S11]  /*15750*/  IMAD.MOV.U32 R22, RZ, RZ, R7 ;  /* 0x000000ffff167224 */ /* 0x000ff600078e0007 */
[----:B------:R-:W-:Y:S02]  /*15760*/  @!UPT UIADD3 URZ, URZ, URZ, URZ ;  /* 0x0000003f3f3ff290 */ /* 0x000fe4000fffe03f */
[----:B------:R-:W-:Y:S01]  /*15770*/  STL.64 [R1+0x320], R16 ;  /* 0x0003201001007387 */ /* 0x000fe20000100a00 */
[----:B------:R-:W-:-:S03]  /*15780*/  IMAD.MOV.U32 R28, RZ, RZ, R19 ;  /* 0x000000ffff1c7224 */ /* 0x000fc600078e0013 */
[----:B------:R1:W-:Y:S04]  /*15790*/  STL [R1+0x328], R18 ;  /* 0x0003281201007387 */ /* 0x0003e80000100800 */
[----:B-1----:R-:W2:Y:S04]  /*157a0*/  LDL.LU.64 R18, [R1+0x25d0] ;  /* 0x0025d00001127983 */ /* 0x002ea80000300a00 */
[----:B------:R-:W2:Y:S04]  /*157b0*/  LDL.LU.64 R16, [R1+0x25c8] ;  /* 0x0025c80001107983 */ /* 0x000ea80000300a00 */
[----:B------:R-:W-:Y:S01]  /*157c0*/  STL [R1+0x22d8], R28 ;  /* 0x0022d81c01007387 */ /* 0x000fe20000100800 */
[C---:B---3--:R-:W-:Y:S11]  /*157d0*/  HMMA.1688.F32.TF32 R8, R12.reuse, R6, R8 ;  /* 0x000000060c08723c */ /* 0x048ff60000081008 */
[----:B------:R-:W-:Y:S11]  /*157e0*/  @!UPT UIADD3 URZ, URZ, URZ, URZ ;  /* 0x0000003f3f3ff290 */ /* 0x000ff6000fffe03f */
[----:B------:R-:W-:Y:S01]  /*157f0*/  @!UPT UIADD3 URZ, URZ, URZ, URZ ;  /* 0x0000003f3f3ff290 */ /* 0x000fe2000fffe03f */
[----:B------:R-:W-:Y:S04]  /*15800*/  STL.64 [R1+0x310], R8 ;  /* 0x0003100801007387 */ /* 0x000fe80000100a00 */
[----:B------:R1:W-:Y:S04]  /*15810*/  STL.64 [R1+0x318], R10 ;  /* 0x0003180a01007387 */ /* 0x0003e80000100a00 */
[----:B-1----:R-:W3:Y:S04]  /*15820*/  LDL.LU.64 R10, [R1+0x25c0] ;  /* 0x0025c000010a7983 */ /* 0x002ee80000300a00 */
[----:B------:R-:W2:Y:S02]  /*15830*/  LDL.LU.64 R6, [R1+0x25b8] ;  /* 0x0025b80001067983 */ /* 0x000ea40000300a00 */
[C---:B--2---:R-:W-:Y:S08]  /*15840*/  HMMA.1688.F32.TF32 R16, R12.reuse, R6, R16 ;  /* 0x000000060c10723c */ /* 0x044ff00000081010 */
[----:B---3--:R-:W-:Y:S11]  /*15850*/  HMMA.1688.F32.TF32 R12, R12, R10, R24 ;  /* 0x0000000a0c0c723c */ /* 0x008ff60000081018 */
[----:B------:R-:W-:Y:S05]  /*15860*/  @!UPT UIADD3 URZ, URZ, URZ, URZ ;  /* 0x0000003f3f3ff290 */ /* 0x000fea000fffe03f */
[----:B------:R-:W-:Y:S02]  /*15870*/  IMAD.MOV.U32 R5, RZ, RZ, R18 ;  /* 0x000000ffff057224 */ /* 0x000fe400078e0012 */
[----:B------:R-:W-:Y:S02]  /*15880*/  IMAD.MOV.U32 R4, RZ, RZ, R19 ;  /* 0x000000ffff047224 */ /* 0x000fe400078e0013 */
[----:B------:R-:W-:Y:S01]  /*15890*/  IMAD.MOV.U32 R9, RZ, RZ, R16 ;  /* 0x000000ffff097224 */ /* 0x000fe200078e0010 */
[----:B------:R-:W2:Y:S01]  /*158a0*/  LDL.LU.64 R18, [R1+0x25b0] ;  /* 0x0025b00001127983 */ /* 0x000ea20000300a00 */
[----:B------:R-:W-:-:S03]  /*158b0*/  IMAD.MOV.U32 R8, RZ, RZ, R17 ;  /* 0x000000ffff087224 */ /* 0x000fc600078e0011 */
[----:B------:R-:W2:Y:S04]  /*158c0*/  LDL.LU.64 R16, [R1+0x25a8] ;  /* 0x0025a80001107983 */ /* 0x000ea80000300a00 */
[----:B------:R1:W-:Y:S04]  /*158d0*/  STL.64 [R1+0x2538], R6 ;  /* 0x0025380601007387 */ /* 0x0003e80000100a00 */
[----:B------:R-:W-:Y:S04]  /*158e0*/  STL.64 [R1+0x2530], R4 ;  /* 0x0025300401007387 */ /* 0x000fe80000100a00 */
[----:B-1----:R-:W2:Y:S04]  /*158f0*/  LDL R6, [R1+0x58] ;  /* 0x0000580001067983 */ /* 0x002ea80000100800 */
[----:B------:R-:W2:Y:S04]  /*15900*/  LDL R7, [R1+0x5c] ;  /* 0x00005c0001077983 */ /* 0x000ea80000100800 */
[----:B------:R-:W-:Y:S04]  /*15910*/  STL.64 [R1+0x2f0], R12 ;  /* 0x0002f00c01007387 */ /* 0x000fe80000100a00 */
[----:B------:R-:W-:Y:S04]  /*15920*/  STL [R1+0x2f8], R14 ;  /* 0x0002f80e01007387 */ /* 0x000fe80000100800 */
[----:B------:R-:W-:Y:S04]  /*15930*/  STL.64 [R1+0x2528], R10 ;  /* 0x0025280a01007387 */ /* 0x000fe80000100a00 */
[----:B------:R1:W-:Y:S01]  /*15940*/  STL.64 [R1+0x2520], R8 ;  /* 0x0025200801007387 */ /* 0x0003e20000100a00 */
[----:B------:R-:W-:-:S03]  /*15950*/  IMAD.MOV.U32 R28, RZ, RZ, R15 ;  /* 0x000000ffff1c7224 */ /* 0x000fc600078e000f */
[----:B-1----:R-:W2:Y:S04]  /*15960*/  LDL.LU R8, [R1+0x210] ;  /* 0x0002100001087983 */ /* 0x002ea80000300800 */
[----:B------:R-:W2:Y:S04]  /*15970*/  LDL.LU R9, [R1+0x214] ;  /* 0x0002140001097983 */ /* 0x000ea80000300800 */
[----:B------:R-:W2:Y:S04]  /*15980*/  LDL.LU R10, [R1+0x218] ;  /* 0x00021800010a7983 */ /* 0x000ea80000300800 */
[----:B------:R-:W2:Y:S04]  /*15990*/  LDL.LU R11, [R1+0x21c] ;  /* 0x00021c00010b7983 */ /* 0x000ea80000300800 */
[----:B------:R-:W3:Y:S04]  /*159a0*/  LDL.LU R12, [R1+0x140] ;  /* 0x00014000010c7983 */ /* 0x000ee80000300800 */
[----:B------:R-:W3:Y:S04]  /*159b0*/  LDL.LU R13, [R1+0x144] ;  /* 0x00014400010d7983 */ /* 0x000ee80000300800 */
[----:B------:R-:W4:Y:S04]  /*159c0*/  LDL.LU R14, [R1+0x148] ;  /* 0x00014800010e7983 */ /* 0x000f280000300800 */
[----:B------:R-:W4:Y:S04]  /*159d0*/  LDL.LU R15, [R1+0x14c] ;  /* 0x00014c00010f7983 */ /* 0x000f280000300800 */
[----:B------:R-:W2:Y:S04]  /*159e0*/  LDL.LU R24, [R1+0xa0] ;  /* 0x0000a00001187983 */ /* 0x000ea80000300800 */
[----:B------:R-:W2:Y:S04]  /*159f0*/  LDL.LU R25, [R1+0xa4] ;  /* 0x0000a40001197983 */ /* 0x000ea80000300800 */
[----:B------:R-:W2:Y:S04]  /*15a00*/  LDL.LU R26, [R1+0xa8] ;  /* 0x0000a800011a7983 */ /* 0x000ea80000300800 */
[----:B------:R-:W2:Y:S04]  /*15a10*/  LDL.LU R27, [R1+0xac] ;  /* 0x0000ac00011b7983 */ /* 0x000ea80000300800 */
[----:B--2---:R1:W-:Y:S04]  /*15a20*/  STL.64 [R1+0x2558], R26 ;  /* 0x0025581a01007387 */ /* 0x0043e80000100a00 */
[----:B------:R-:W-:Y:S04]  /*15a30*/  STL.64 [R1+0x2550], R24 ;  /* 0x0025501801007387 */ /* 0x000fe80000100a00 */
[----:B-1----:R-:W2:Y:S01]  /*15a40*/  LDL.LU.64 R26, [R1+0x28] ;  /* 0x00002800011a7983 */ /* 0x002ea20000300a00 */
[----:B------:R-:W-:Y:S03]  /*15a50*/  HMMA.1688.F32.TF32 R4, R16, R6, R8 ;  /* 0x000000061004723c */ /* 0x000fe60000081008 */
[----:B--2---:R1:W-:Y:S04]  /*15a60*/  STL.64 [R1+0x2568], R26 ;  /* 0x0025681a01007387 */ /* 0x0043e80000100a00 */
[----:B----4-:R-:W-:Y:S04]  /*15a70*/  STL.64 [R1+0x23f0], R14 ;  /* 0x0023f00e01007387 */ /* 0x010fe80000100a00 */
[----:B---3--:R2:W-:Y:S04]  /*15a80*/  STL.64 [R1+0x23e8], R12 ;  /* 0x0023e80c01007387 */ /* 0x0085e80000100a00 */
[----:B------:R-:W-:Y:S01]  /*15a90*/  STL [R1+0x2330], R28 ;  /* 0x0023301c01007387 */ /* 0x000fe20000100800 */
[----:B-1----:R-:W-:-:S02]  /*15aa0*/  IMAD.MOV.U32 R26, RZ, RZ, R29 ;  /* 0x000000ffff1a7224 */ /* 0x002fc400078e001d */
[----:B------:R-:W-:Y:S01]  /*15ab0*/  IMAD.MOV.U32 R27, RZ, RZ, R0 ;  /* 0x000000ffff1b7224 */ /* 0x000fe200078e0000 */
[----:B------:R-:W3:Y:S04]  /*15ac0*/  LDL.LU R29, [R1+0x25a4] ;  /* 0x0025a400011d7983 */ /* 0x000ee80000300800 */
[----:B------:R-:W-:Y:S04]  /*15ad0*/  STL.64 [R1+0xe0], R4 ;  /* 0x0000e00401007387 */ /* 0x000fe80000100a00 */
[----:B------:R-:W-:Y:S04]  /*15ae0*/  STL.64 [R1+0xe8], R6 ;  /* 0x0000e80601007387 */ /* 0x000fe80000100a00 */
[----:B------:R-:W4:Y:S04]  /*15af0*/  LDL.LU R0, [R1+0x25a0] ;  /* 0x0025a00001007983 */ /* 0x000f280000300800 */
[----:B------:R1:W-:Y:S04]  /*15b00*/  STL.64 [R1+0x2580], R26 ;  /* 0x0025801a01007387 */ /* 0x0003e80000100a00 */
[----:B--2---:R-:W2:Y:S04]  /*15b10*/  LDL.LU R12, [R1+0x180] ;  /* 0x00018000010c7983 */ /* 0x004ea80000300800 */
[----:B------:R-:W2:Y:S04]  /*15b20*/  LDL.LU R13, [R1+0x184] ;  /* 0x00018400010d7983 */ /* 0x000ea80000300800 */
[----:B------:R-:W2:Y:S01]  /*15b30*/  LDL.LU R14, [R1+0x188] ;  /* 0x00018800010e7983 */ /* 0x000ea20000300800 */
[----:B-1----:R-:W-:-:S02]  /*15b40*/  IMAD.MOV.U32 R26, RZ, RZ, R2 ;  /* 0x000000ffff1a7224 */ /* 0x002fc400078e0002 */
[----:B------:R-:W-:Y:S01]  /*15b50*/  IMAD.MOV.U32 R27, RZ, RZ, R3 ;  /* 0x000000ffff1b7224 */ /* 0x000fe200078e0003 */
[----:B------:R-:W2:Y:S04]  /*15b60*/  LDL.LU R15, [R1+0x18c] ;  /* 0x00018c00010f7983 */ /* 0x000ea80000300800 */
[----:B------:R-:W2:Y:S04]  /*15b70*/  LDL.LU R2, [R1+0x259c] ;  /* 0x00259c0001027983 */ /* 0x000ea80000300800 */
[----:B------:R-:W2:Y:S04]  /*15b80*/  LDL.LU R3, [R1+0x2598] ;  /* 0x0025980001037983 */ /* 0x000ea80000300800 */
[----:B------:R-:W2:Y:S04]  /*15b90*/  LDL.LU R8, [R1+0x80] ;  /* 0x0000800001087983 */ /* 0x000ea80000300800 */
[----:B------:R-:W2:Y:S04]  /*15ba0*/  LDL.LU R9, [R1+0x84] ;  /* 0x0000840001097983 */ /* 0x000ea80000300800 */
[----:B------:R-:W2:Y:S04]  /*15bb0*/  LDL.LU R10, [R1+0x88] ;  /* 0x00008800010a7983 */ /* 0x000ea80000300800 */
[----:B------:R-:W2:Y:S01]  /*15bc0*/  LDL.LU R11, [R1+0x8c] ;  /* 0x00008c00010b7983 */ /* 0x000ea20000300800 */
[----:B------:R-:W-:-:S02]  /*15bd0*/  IMAD.MOV.U32 R6, RZ, RZ, R23 ;  /* 0x000000ffff067224 */ /* 0x000fc400078e0017 */
[----:B------:R-:W-:Y:S01]  /*15be0*/  IMAD.MOV.U32 R7, RZ, RZ, R22 ;  /* 0x000000ffff077224 */ /* 0x000fe200078e0016 */
[----:B--2---:R-:W-:Y:S04]  /*15bf0*/  STL.64 [R1+0x2548], R10 ;  /* 0x0025480a01007387 */ /* 0x004fe80000100a00 */
[----:B------:R-:W-:Y:S04]  /*15c00*/  STL.64 [R1+0x2540], R8 ;  /* 0x0025400801007387 */ /* 0x000fe80000100a00 */
[----:B------:R1:W-:Y:S04]  /*15c10*/  STL.64 [R1+0x2560], R6 ;  /* 0x0025600601007387 */ /* 0x0003e80000100a00 */
[----:B------:R-:W2:Y:S04]  /*15c20*/  LDL.LU R4, [R1+0x120] ;  /* 0x0001200001047983 */ /* 0x000ea80000300800 */
[----:B------:R-:W2:Y:S04]  /*15c30*/  LDL.LU R5, [R1+0x124] ;  /* 0x0001240001057983 */ /* 0x000ea80000300800 */
[----:B-1----:R-:W2:Y:S04]  /*15c40*/  LDL.LU R6, [R1+0x128] ;  /* 0x0001280001067983 */ /* 0x002ea80000300800 */
        /* <DEDUP_REMOVED lines=13> */
[----:B------:R-:W3:Y:S04]  /*15d20*/  LDL.LU R8, [R1+0x90] ;  /* 0x0000900001087983 */ /* 0x000ee80000300800 */
[----:B------:R-:W3:Y:S04]  /*15d30*/  LDL.LU R9, [R1+0x94] ;  /* 0x0000940001097983 */ /* 0x000ee80000300800 */
[----:B------:R-:W3:Y:S04]  /*15d40*/  LDL.LU R10, [R1+0x98] ;  /* 0x00009800010a7983 */ /* 0x000ee80000300800 */
[----:B------:R-:W3:Y:S04]  /*15d50*/  LDL.LU R11, [R1+0x9c] ;  /* 0x00009c00010b7983 */ /* 0x000ee80000300800 */
[----:B------:R1:W-:Y:S04]  /*15d60*/  STL.64 [R1+0x2400], R14 ;  /* 0x0024000e01007387 */ /* 0x0003e80000100a00 */
[----:B------:R-:W-:Y:S01]  /*15d70*/  STL.64 [R1+0x23f8], R12 ;  /* 0x0023f80c01007387 */ /* 0x000fe20000100a00 */
[----:B-1----:R-:W-:-:S02]  /*15d80*/  IMAD.MOV.U32 R15, RZ, RZ, R20 ;  /* 0x000000ffff0f7224 */ /* 0x002fc400078e0014 */
[----:B------:R-:W-:Y:S01]  /*15d90*/  IMAD.MOV.U32 R14, RZ, RZ, R21 ;  /* 0x000000ffff0e7224 */ /* 0x000fe200078e0015 */
[----:B------:R-:W3:Y:S04]  /*15da0*/  LDL.LU R20, [R1+0x70] ;  /* 0x0000700001147983 */ /* 0x000ee80000300800 */
[----:B------:R-:W3:Y:S04]  /*15db0*/  LDL.LU R21, [R1+0x74] ;  /* 0x0000740001157983 */ /* 0x000ee80000300800 */
[----:B------:R-:W3:Y:S04]  /*15dc0*/  LDL.LU R22, [R1+0x78] ;  /* 0x0000780001167983 */ /* 0x000ee80000300800 */
[----:B------:R-:W3:Y:S01]  /*15dd0*/  LDL.LU R23, [R1+0x7c] ;  /* 0x00007c0001177983 */ /* 0x000ee20000300800 */
        /* <DEDUP_REMOVED lines=14> */
[----:B--2---:R-:W-:Y:S01]  /*15ec0*/  HMMA.1688.F32.TF32 R4, R16, R26, R4 ;  /* 0x0000001a1004723c */ /* 0x004fe20000081004 */
[----:B------:R-:W-:-:S02]  /*15ed0*/  IMAD.MOV.U32 R13, RZ, RZ, R26 ;  /* 0x000000ffff0d7224 */ /* 0x000fc400078e001a */
[----:B------:R-:W-:Y:S11]  /*15ee0*/  IMAD.MOV.U32 R12, RZ, RZ, R27 ;  /* 0x000000ffff0c7224 */ /* 0x000ff600078e001b */
[----:B------:R-:W-:Y:S09]  /*15ef0*/  @!UPT UIADD3 URZ, URZ, URZ, URZ ;  /* 0x0000003f3f3ff290 */ /* 0x000ff2000fffe03f */
[----:B------:R-:W-:Y:S04]  /*15f00*/  STL.64 [R1+0x120], R4 ;  /* 0x0001200401007387 */ /* 0x000fe80000100a00 */
[----:B------:R1:W-:Y:S04]  /*15f10*/  STL.64 [R1+0x128], R6 ;  /* 0x0001280601007387 */ /* 0x0003e80000100a00 */
[----:B-1----:R-:W3:Y:S04]  /*15f20*/  LDL.LU.64 R6, [R1+0x2560] ;  /* 0x0025600001067983 */ /* 0x002ee80000300a00 */
[----:B------:R-:W2:Y:S04]  /*15f30*/  LDL.LU.64 R26, [R1+0x2558] ;  /* 0x00255800011a7983 */ /* 0x000ea80000300a00 */
[----:B------:R-:W2:Y:S04]  /*15f40*/  LDL.LU.64 R24, [R1+0x2550] ;  /* 0x0025500001187983 */ /* 0x000ea80000300a00 */
[----:B------:R1:W-:Y:S01]  /*15f50*/  STL.64 [R1+0x24e0], R14 ;  /* 0x0024e00e01007387 */ /* 0x0003e20000100a00 */
[C---:B--2---:R-:W-:Y:S03]  /*15f60*/  HMMA.1688.F32.TF32 R24, R16.reuse, R14, R24 ;  /* 0x0000000e1018723c */ /* 0x044fe60000081018 */
[----:B-1----:R-:W2:Y:S11]  /*15f70*/  LDL.LU.64 R14, [R1+0x38] ;  /* 0x00003800010e7983 */ /* 0x002eb60000300a00 */
[----:B------:R-:W-:Y:S09]  /*15f80*/  @!UPT UIADD3 URZ, URZ, URZ, URZ ;  /* 0x0000003f3f3ff290 */ /* 0x000ff2000fffe03f */
[----:B------:R-:W-:Y:S04]  /*15f90*/  STL.64 [R1+0x2e0], R24 ;  /* 0x0002e01801007387 */ /* 0x000fe80000100a00 */
[----:B------:R-:W-:Y:S04]  /*15fa0*/  STL.64 [R1+0x2e8], R26 ;  /* 0x0002e81a01007387 */ /* 0x000fe80000100a00 */
[----:B--2---:R1:W-:Y:S04]  /*15fb0*/  STL.64 [R1+0x24e8], R14 ;  /* 0x0024e80e01007387 */ /* 0x0043e80000100a00 */
[----:B-1----:R-:W2:Y:S01]  /*15fc0*/  LDL.LU.64 R14, [R1+0x48] ;  /* 0x00004800010e7983 */ /* 0x002ea20000300a00 */
[C---:B---3--:R-:W-:Y:S03]  /*15fd0*/  HMMA.1688.F32.TF32 R4, R16.reuse, R6, R8 ;  /* 0x000000061004723c */ /* 0x048fe60000081008 */
[----:B--2---:R1:W-:Y:S04]  /*15fe0*/  STL.64 [R1+0x2500], R14 ;  /* 0x0025000e01007387 */ /* 0x0043e80000100a00 */
[----:B------:R-:W2:Y:S04]  /*15ff0*/  LDL.LU R24, [R1+0x150] ;  /* 0x0001500001187983 */ /* 0x000ea80000300800 */
[----:B------:R-:W2:Y:S04]  /*16000*/  LDL.LU R25, [R1+0x154] ;  /* 0x0001540001197983 */ /* 0x000ea80000300800 */
[----:B------:R-:W3:Y:S04]  /*16010*/  LDL.LU R26, [R1+0x158] ;  /* 0x00015800011a7983 */ /* 0x000ee80000300800 */
[----:B------:R-:W3:Y:S04]  /*16020*/  LDL.LU R27, [R1+0x15c] ;  /* 0x00015c00011b7983 */ /* 0x000ee80000300800 */
[----:B-1----:R-:W2:Y:S04]  /*16030*/  LDL.LU.64 R14, [R1+0x58] ;  /* 0x00005800010e7983 */ /* 0x002ea80000300a00 */
[----:B---3--:R-:W-:Y:S04]  /*16040*/  STL.64 [R1+0x24f8], R26 ;  /* 0x0024f81a01007387 */ /* 0x008fe80000100a00 */
[----:B--2---:R1:W-:Y:S04]  /*16050*/  STL.64 [R1+0x24f0], R24 ;  /* 0x0024f01801007387 */ /* 0x0043e80000100a00 */
[----:B-1----:R-:W2:Y:S04]  /*16060*/  LDL.LU R24, [R1+0x200] ;  /* 0x0002000001187983 */ /* 0x002ea80000300800 */
[----:B------:R-:W2:Y:S04]  /*16070*/  LDL.LU R25, [R1+0x204] ;  /* 0x0002040001197983 */ /* 0x000ea80000300800 */
[----:B------:R-:W2:Y:S04]  /*16080*/  LDL.LU R26, [R1+0x208] ;  /* 0x00020800011a7983 */ /* 0x000ea80000300800 */
[----:B------:R-:W2:Y:S04]  /*16090*/  LDL.LU R27, [R1+0x20c] ;  /* 0x00020c00011b7983 */ /* 0x000ea80000300800 */
[----:B------:R-:W3:Y:S04]  /*160a0*/  LDL.LU.64 R10, [R1+0x2548] ;  /* 0x00254800010a7983 */ /* 0x000ee80000300a00 */
[----:B------:R-:W3:Y:S04]  /*160b0*/  LDL.LU.64 R8, [R1+0x2540] ;  /* 0x0025400001087983 */ /* 0x000ee80000300a00 */
[----:B------:R-:W-:Y:S04]  /*160c0*/  STL.64 [R1+0x2d0], R4 ;  /* 0x0002d00401007387 */ /* 0x000fe80000100a00 */
[----:B------:R1:W-:Y:S04]  /*160d0*/  STL.64 [R1+0x2d8], R6 ;  /* 0x0002d80601007387 */ /* 0x0003e80000100a00 */
[----:B-1----:R-:W3:Y:S04]  /*160e0*/  LDL.LU.64 R6, [R1+0x2538] ;  /* 0x0025380001067983 */ /* 0x002ee80000300a00 */
[----:B------:R-:W2:Y:S01]  /*160f0*/  LDL.LU.64 R4, [R1+0x2530] ;  /* 0x0025300001047983 */ /* 0x000ea20000300a00 */
[C---:B---3--:R-:W-:Y:S11]  /*16100*/  HMMA.1688.F32.TF32 R8, R16.reuse, R6, R8 ;  /* 0x000000061008723c */ /* 0x048ff60000081008 */
[----:B------:R-:W-:Y:S11]  /*16110*/  @!UPT UIADD3 URZ, URZ, URZ, URZ ;  /* 0x0000003f3f3ff290 */ /* 0x000ff6000fffe03f */
[----:B------:R-:W-:Y:S01]  /*16120*/  @!UPT UIADD3 URZ, URZ, URZ, URZ ;  /* 0x0000003f3f3ff290 */ /* 0x000fe2000fffe03f */
[----:B------:R-:W-:Y:S04]  /*16130*/  STL.64 [R1+0x2c0], R8 ;  /* 0x0002c00801007387 */ /* 0x000fe80000100a00 */
[----:B------:R1:W-:Y:S04]  /*16140*/  STL.64 [R1+0x2c8], R10 ;  /* 0x0002c80a01007387 */ /* 0x0003e80000100a00 */
[----:B-1----:R-:W3:Y:S04]  /*16150*/  LDL.LU.64 R10, [R1+0x2528] ;  /* 0x00252800010a7983 */ /* 0x002ee80000300a00 */
[----:B------:R-:W4:Y:S04]  /*16160*/  LDL.LU.64 R8, [R1+0x2520] ;  /* 0x0025200001087983 */ /* 0x000f280000300a00 */
[----:B------:R-:W-:Y:S04]  /*16170*/  STL.64 [R1+0x24a0], R6 ;  /* 0x0024a00601007387 */ /* 0x000fe80000100a00 */
[----:B--2---:R1:W-:Y:S04]  /*16180*/  STL.64 [R1+0x2498], R4 ;  /* 0x0024980401007387 */ /* 0x0043e80000100a00 */
[----:B-1----:R-:W2:Y:S04]  /*16190*/  LDL.LU R4, [R1+0x240] ;  /* 0x0002400001047983 */ /* 0x002ea80000300800 */
[----:B------:R-:W2:Y:S04]  /*161a0*/  LDL.LU R5, [R1+0x244] ;  /* 0x0002440001057983 */ /* 0x000ea80000300800 */
[----:B------:R-:W2:Y:S04]  /*161b0*/  LDL.LU R6, [R1+0x248] ;  /* 0x0002480001067983 */ /* 0x000ea80000300800 */
[----:B------:R-:W2:Y:S01]  /*161c0*/  LDL.LU R7, [R1+0x24c] ;  /* 0x00024c0001077983 */ /* 0x000ea20000300800 */
[----:B---3--:R-:W-:Y:S03]  /*161d0*/  HMMA.1688.F32.TF32 R16, R16, R10, R20 ;  /* 0x0000000a1010723c */ /* 0x008fe60000081014 */
[----:B------:R-:W2:Y:S04]  /*161e0*/  LDL.LU.64 R22, [R1+0x2518] ;  /* 0x0025180001167983 */ /* 0x000ea80000300a00 */
[----:B------:R-:W2:Y:S04]  /*161f0*/  LDL.LU.64 R20, [R1+0x2510] ;  /* 0x0025100001147983 */ /* 0x000ea80000300a00 */
[----:B------:R-:W-:Y:S04]  /*16200*/  STL.64 [R1+0x2490], R10 ;  /* 0x0024900a01007387 */ /* 0x000fe80000100a00 */
[----:B----4-:R1:W-:Y:S08]  /*16210*/  STL.64 [R1+0x2488], R8 ;  /* 0x0024880801007387 */ /* 0x0103f00000100a00 */
[----:B------:R-:W-:Y:S04]  /*16220*/  STL.64 [R1+0x2b0], R16 ;  /* 0x0002b01001007387 */ /* 0x000fe80000100a00 */
[----:B------:R3:W-:Y:S04]  /*16230*/  STL.64 [R1+0x2b8], R18 ;  /* 0x0002b81201007387 */ /* 0x0007e80000100a00 */
[----:B-1----:R-:W4:Y:S04]  /*16240*/  LDL.LU R8, [R1+0x1a0] ;  /* 0x0001a00001087983 */ /* 0x002f280000300800 */
[----:B------:R-:W4:Y:S04]  /*16250*/  LDL.LU R9, [R1+0x1a4] ;  /* 0x0001a40001097983 */ /* 0x000f280000300800 */
[----:B------:R-:W4:Y:S01]  /*16260*/  LDL.LU R10, [R1+0x1a8] ;  /* 0x0001a800010a7983 */ /* 0x000f220000300800 */
[----:B---3--:R-:W-:-:S03]  /*16270*/  IMAD.MOV.U32 R18, RZ, RZ, R3 ;  /* 0x000000ffff127224 */ /* 0x008fc600078e0003 */
[----:B------:R-:W4:Y:S04]  /*16280*/  LDL.LU R11, [R1+0x1ac] ;  /* 0x0001ac00010b7983 */ /* 0x000f280000300800 */
[----:B------:R-:W3:Y:S04]  /*16290*/  LDL.LU R16, [R1+0x170] ;  /* 0x0001700001107983 */ /* 0x000ee80000300800 */
[----:B------:R-:W3:Y:S04]  /*162a0*/  LDL.LU R17, [R1+0x174] ;  /* 0x0001740001117983 */ /* 0x000ee80000300800 */
[----:B------:R-:W2:Y:S04]  /*162b0*/  LDL.LU R3, [R1+0x250c] ;  /* 0x00250c0001037983 */ /* 0x000ea80000300800 */
[----:B------:R-:W2:Y:S04]  /*162c0*/  LDL.LU R19, [R1+0x17c] ;  /* 0x00017c0001137983 */ /* 0x000ea80000300800 */
[----:B--2---:R-:W-:Y:S04]  /*162d0*/  STL.64 [R1+0x2410], R18 ;  /* 0x0024101201007387 */ /* 0x004fe80000100a00 */
[----:B---3--:R1:W-:Y:S04]  /*162e0*/  STL.64 [R1+0x2408], R16 ;  /* 0x0024081001007387 */ /* 0x0083e80000100a00 */
[----:B-1----:R-:W2:Y:S04]  /*162f0*/  LDL.LU R16, [R1+0x190] ;  /* 0x0001900001107983 */ /* 0x002ea80000300800 */
[----:B------:R-:W2:Y:S04]  /*16300*/  LDL.LU R17, [R1+0x194] ;  /* 0x0001940001117983 */ /* 0x000ea80000300800 */
[----:B------:R-:W3:Y:S01]  /*16310*/  LDL.LU R18, [R1+0x198] ;  /* 0x0001980001127983 */ /* 0x000ee20000300800 */
[----:B------:R-:W-:Y:S01]  /*16320*/  HMMA.1688.F32.TF32 R4, R20, R14, R4 ;  /* 0x0000000e1404723c */ /* 0x000fe20000081004 */
[----:B------:R-:W-:-:S02]  /*16330*/  IMAD.MOV.U32 R19, RZ, RZ, R3 ;  /* 0x000000ffff137224 */ /* 0x000fc400078e0003 */
[----:B------:R-:W2:Y:S04]  /*16340*/  LDL.LU R3, [R1+0x2508] ;  /* 0x0025080001037983 */ /* 0x000ea80000300800 */
[----:B---3--:R-:W-:Y:S04]  /*16350*/  STL.64 [R1+0x2420], R18 ;  /* 0x0024201201007387 */ /* 0x008fe80000100a00 */
[----:B--2---:R-:W-:Y:S11]  /*16360*/  STL.64 [R1+0x2418], R16 ;  /* 0x0024181001007387 */ /* 0x004ff60000100a00 */
[----:B------:R-:W-:Y:S01]  /*16370*/  @!UPT UIADD3 URZ, URZ, URZ, URZ ;  /* 0x0000003f3f3ff290 */ /* 0x000fe2000fffe03f */
[----:B------:R1:W-:Y:S04]  /*16380*/  STL.64 [R1+0xc0], R4 ;  /* 0x0000c00401007387 */ /* 0x0003e80000100a00 */
[----:B------:R2:W-:Y:S01]  /*16390*/  STL.64 [R1+0xc8], R6 ;  /* 0x0000c80601007387 */ /* 0x0005e20000100a00 */
[----:B-1----:R-:W-:Y:S02]  /*163a0*/  IMAD.MOV.U32 R5, RZ, RZ, R14 ;  /* 0x000000ffff057224 */ /* 0x002fe400078e000e */
[----:B------:R-:W-:Y:S02]  /*163b0*/  IMAD.MOV.U32 R4, RZ, RZ, R15 ;  /* 0x000000ffff047224 */ /* 0x000fe400078e000f */
[----:B------:R-:W3:Y:S02]  /*163c0*/  LDL.LU.64 R14, [R1+0x2500] ;  /* 0x00250000010e7983 */ /* 0x000ee40000300a00 */
[----:B---3--:R-:W-:Y:S01]  /*163d0*/  HMMA.1688.F32.TF32 R24, R20, R14, R24 ;  /* 0x0000000e1418723c */ /* 0x008fe20000081018 */
[----:B--2---:R-:W-:-:S02]  /*163e0*/  IMAD.MOV.U32 R7, RZ, RZ, R14 ;  /* 0x000000ffff077224 */ /* 0x004fc400078e000e */
[----:B------:R-:W-:Y:S11]  /*163f0*/  IMAD.MOV.U32 R6, RZ, RZ, R15 ;  /* 0x000000ffff067224 */ /* 0x000ff600078e000f */
[----:B------:R-:W-:Y:S09]  /*16400*/  @!UPT UIADD3 URZ, URZ, URZ, URZ ;  /* 0x0000003f3f3ff290 */ /* 0x000ff2000fffe03f */
[----:B------:R-:W-:Y:S04]  /*16410*/  STL.64 [R1+0xb0], R24 ;  /* 0x0000b01801007387 */ /* 0x000fe80000100a00 */
[----:B------:R1:W-:Y:S04]  /*16420*/  STL.64 [R1+0xb8], R26 ;  /* 0x0000b81a01007387 */ /* 0x0003e80000100a00 */
[----:B-1----:R-:W2:Y:S04]  /*16430*/  LDL.LU.64 R26, [R1+0x24f8] ;  /* 0x0024f800011a7983 */ /* 0x002ea80000300a00 */
[----:B------:R-:W2:Y:S04]  /*16440*/  LDL.LU.64 R24, [R1+0x24f0] ;  /* 0x0024f00001187983 */ /* 0x000ea80000300a00 */
[----:B------:R-:W4:Y:S01]  /*16450*/  LDL.LU.64 R14, [R1+0x24e8] ;  /* 0x0024e800010e7983 */ /* 0x000f220000300a00 */
[----:B------:R-:W-:-:S02]  /*16460*/  IMAD.MOV.U32 R18, RZ, RZ, R13 ;  /* 0x000000ffff127224 */ /* 0x000fc400078e000d */
[----:B------:R-:W-:Y:S01]  /*16470*/  IMAD.MOV.U32 R19, RZ, RZ, R12 ;  /* 0x000000ffff137224 */ /* 0x000fe200078e000c */
[C---:B----4-:R-:W-:Y:S08]  /*16480*/  HMMA.1688.F32.TF32 R8, R20.reuse, R14, R8 ;  /* 0x0000000e1408723c */ /* 0x050ff00000081008 */
[----:B--2---:R-:W-:Y:S11]  /*16490*/  HMMA.1688.F32.TF32 R24, R20, R18, R24 ;  /* 0x000000121418723c */ /* 0x004ff60000081018 */
[----:B------:R-:W-:Y:S04]  /*164a0*/  @!UPT UIADD3 URZ, URZ, URZ, URZ ;  /* 0x0000003f3f3ff290 */ /* 0x000fe8000fffe03f */
[----:B------:R1:W-:Y:S04]  /*164b0*/  STL.64 [R1+0xa0], R8 ;  /* 0x0000a00801007387 */ /* 0x0003e80000100a00 */
[----:B------:R-:W-:Y:S01]  /*164c0*/  STL.64 [R1+0xa8], R10 ;  /* 0x0000a80a01007387 */ /* 0x000fe20000100a00 */
[----:B-1----:R-:W-:Y:S02]  /*164d0*/  IMAD.MOV.U32 R9, RZ, RZ, R14 ;  /* 0x000000ffff097224 */ /* 0x002fe400078e000e */
[----:B------:R-:W-:Y:S02]  /*164e0*/  IMAD.MOV.U32 R8, RZ, RZ, R15 ;  /* 0x000000ffff087224 */ /* 0x000fe400078e000f */
[----:B------:R-:W2:Y:S04]  /*164f0*/  LDL.LU.64 R14, [R1+0x24e0] ;  /* 0x0024e000010e7983 */ /* 0x000ea80000300a00 */
[----:B------:R1:W-:Y:S04]  /*16500*/  STL.64 [R1+0x2430], R18 ;  /* 0x0024301201007387 */ /* 0x0003e80000100a00 */
[----:B------:R3:W-:Y:S04]  /*16510*/  STL.64 [R1+0xd0], R24 ;  /* 0x0000d01801007387 */ /* 0x0007e80000100a00 */
[----:B------:R4:W-:Y:S01]  /*16520*/  STL.64 [R1+0xd8], R26 ;  /* 0x0000d81a01007387 */ /* 0x0009e20000100a00 */
[----:B-1----:R-:W-:-:S02]  /*16530*/  IMAD.MOV.U32 R18, RZ, RZ, R9 ;  /* 0x000000ffff127224 */ /* 0x002fc400078e0009 */
[----:B------:R-:W-:-:S05]  /*16540*/  IMAD.MOV.U32 R19, RZ, RZ, R8 ;  /* 0x000000ffff137224 */ /* 0x000fca00078e0008 */
[----:B------:R-:W-:Y:S04]  /*16550*/  STL.64 [R1+0x2448], R18 ;  /* 0x0024481201007387 */ /* 0x000fe80000100a00 */
[----:B---3--:R-:W3:Y:S04]  /*16560*/  LDL.LU R24, [R1+0x60] ;  /* 0x0000600001187983 */ /* 0x008ee80000300800 */
[----:B------:R-:W3:Y:S04]  /*16570*/  LDL.LU R25, [R1+0x64] ;  /* 0x0000640001197983 */ /* 0x000ee80000300800 */
[----:B----4-:R-:W4:Y:S04]  /*16580*/  LDL.LU R26, [R1+0x68] ;  /* 0x00006800011a7983 */ /* 0x010f280000300800 */
[----:B------:R-:W4:Y:S04]  /*16590*/  LDL.LU R27, [R1+0x6c] ;  /* 0x00006c00011b7983 */ /* 0x000f280000300800 */
[----:B----4-:R-:W-:Y:S04]  /*165a0*/  STL.64 [R1+0x24b0], R26 ;  /* 0x0024b01a01007387 */ /* 0x010fe80000100a00 */
[----:B---3--:R1:W-:Y:S04]  /*165b0*/  STL.64 [R1+0x24a8], R24 ;  /* 0x0024a81801007387 */ /* 0x0083e80000100a00 */
[----:B-1----:R-:W3:Y:S04]  /*165c0*/  LDL.LU R24, [R1+0x100] ;  /* 0x0001000001187983 */ /* 0x002ee80000300800 */
[----:B------:R-:W3:Y:S04]  /*165d0*/  LDL.LU R25, [R1+0x104] ;  /* 0x0001040001197983 */ /* 0x000ee80000300800 */
[----:B------:R-:W4:Y:S04]  /*165e0*/  LDL.LU R26, [R1+0x108] ;  /* 0x00010800011a7983 */ /* 0x000f280000300800 */
[----:B------:R-:W4:Y:S01]  /*165f0*/  LDL.LU R27, [R1+0x10c] ;  /* 0x00010c00011b7983 */ /* 0x000f220000300800 */
[----:B------:R-:W-:-:S02]  /*16600*/  IMAD.MOV.U32 R18, RZ, RZ, R7 ;  /* 0x000000ffff127224 */ /* 0x000fc400078e0007 */
[----:B------:R-:W-:Y:S02]  /*16610*/  IMAD.MOV.U32 R19, RZ, RZ, R6 ;  /* 0x000000ffff137224 */ /* 0x000fe400078e0006 */
[----:B------:R-:W-:Y:S01]  /*16620*/  IMAD.MOV.U32 R10, RZ, RZ, R3 ;  /* 0x000000ffff0a7224 */ /* 0x000fe200078e0003 */
[----:B----4-:R-:W-:Y:S04]  /*16630*/  STL.64 [R1+0x24d0], R26 ;  /* 0x0024d01a01007387 */ /* 0x010fe80000100a00 */
[----:B---3--:R1:W-:Y:S04]  /*16640*/  STL.64 [R1+0x24c8], R24 ;  /* 0x0024c81801007387 */ /* 0x0083e80000100a00 */
[----:B-1----:R-:W2:Y:S04]  /*16650*/  LDL.LU R24, [R1+0x110] ;  /* 0x0001100001187983 */ /* 0x002ea80000300800 */
[----:B------:R-:W2:Y:S04]  /*16660*/  LDL.LU R25, [R1+0x114] ;  /* 0x0001140001197983 */ /* 0x000ea80000300800 */
[----:B------:R-:W2:Y:S04]  /*16670*/  LDL.LU R26, [R1+0x118] ;  /* 0x00011800011a7983 */ /* 0x000ea80000300800 */
[----:B------:R-:W2:Y:S04]  /*16680*/  LDL.LU R27, [R1+0x11c] ;  /* 0x00011c00011b7983 */ /* 0x000ea80000300800 */
[----:B------:R-:W3:Y:S04]  /*16690*/  LDL.LU.64 R6, [R1+0x8] ;  /* 0x0000080001067983 */ /* 0x000ee80000300a00 */
[----:B------:R-:W4:Y:S04]  /*166a0*/  LDL.LU R8, [R1+0xf0] ;  /* 0x0000f00001087983 */ /* 0x000f280000300800 */
[----:B------:R-:W4:Y:S04]  /*166b0*/  LDL.LU R9, [R1+0xf4] ;  /* 0x0000f40001097983 */ /* 0x000f280000300800 */
[----:B------:R-:W3:Y:S04]  /*166c0*/  LDL.LU R3, [R1+0x24d8] ;  /* 0x0024d80001037983 */ /* 0x000ee80000300800 */
[----:B------:R-:W4:Y:S04]  /*166d0*/  LDL.LU R11, [R1+0xfc] ;  /* 0x0000fc00010b7983 */ /* 0x000f280000300800 */
[----:B------:R-:W-:Y:S01]  /*166e0*/  STL.64 [R1+0x2460], R18 ;  /* 0x0024601201007387 */ /* 0x000fe20000100a00 */
[----:B--2---:R-:W-:Y:S01]  /*166f0*/  HMMA.1688.F32.TF32 R24, R20, R14, R24 ;  /* 0x0000000e1418723c */ /* 0x004fe20000081018 */
[----:B---3--:R-:W-:Y:S11]  /*16700*/  IMAD.MOV.U32 R12, RZ, RZ, R3 ;  /* 0x000000ffff0c7224 */ /* 0x008ff600078e0003 */
[----:B------:R-:W-:Y:S11]  /*16710*/  @!UPT UIADD3 URZ, URZ, URZ, URZ ;  /* 0x0000003f3f3ff290 */ /* 0x000ff6000fffe03f */
[----:B------:R-:W-:Y:S04]  /*16720*/  STL.64 [R1+0x280], R24 ;  /* 0x0002801801007387 */ /* 0x000fe80000100a00 */
[----:B------:R1:W-:Y:S04]  /*16730*/  STL.64 [R1+0x288], R26 ;  /* 0x0002881a01007387 */ /* 0x0003e80000100a00 */
[----:B-1----:R-:W2:Y:S04]  /*16740*/  LDL.LU.64 R26, [R1+0x24d0] ;  /* 0x0024d000011a7983 */ /* 0x002ea80000300a00 */
[----:B------:R-:W2:Y:S04]  /*16750*/  LDL.LU.64 R24, [R1+0x24c8] ;  /* 0x0024c80001187983 */ /* 0x000ea80000300a00 */
[----:B------:R1:W-:Y:S04]  /*16760*/  STL.64 [R1+0x2428], R14 ;  /* 0x0024280e01007387 */ /* 0x0003e80000100a00 */
[----:B------:R-:W3:Y:S04]  /*16770*/  LDL.LU R3, [R1+0x24c0] ;  /* 0x0024c00001037983 */ /* 0x000ee80000300800 */
[----:B------:R-:W2:Y:S04]  /*16780*/  LDL.LU R13, [R1+0x1f4] ;  /* 0x0001f400010d7983 */ /* 0x000ea80000300800 */
[----:B-1----:R-:W2:Y:S04]  /*16790*/  LDL.LU R14, [R1+0x1f8] ;  /* 0x0001f800010e7983 */ /* 0x002ea80000300800 */
[----:B------:R-:W2:Y:S04]  /*167a0*/  LDL.LU R15, [R1+0x1fc] ;  /* 0x0001fc00010f7983 */ /* 0x000ea80000300800 */
[----:B--2---:R-:W-:Y:S04]  /*167b0*/  STL.64 [R1+0x2440], R14 ;  /* 0x0024400e01007387 */ /* 0x004fe80000100a00 */
[----:B------:R1:W-:Y:S04]  /*167c0*/  STL.64 [R1+0x2438], R12 ;  /* 0x0024380c01007387 */ /* 0x0003e80000100a00 */
[----:B-1----:R-:W2:Y:S01]  /*167d0*/  LDL.LU R12, [R1+0x220] ;  /* 0x00022000010c7983 */ /* 0x002ea20000300800 */
[----:B---3--:R-:W-:-:S03]  /*167e0*/  IMAD.MOV.U32 R13, RZ, RZ, R3 ;  /* 0x000000ffff0d7224 */ /* 0x008fc600078e0003 */
[----:B------:R-:W3:Y:S04]  /*167f0*/  LDL.LU R3, [R1+0x24bc] ;  /* 0x0024bc0001037983 */ /* 0x000ee80000300800 */
[----:B------:R-:W2:Y:S04]  /*16800*/  LDL.LU R14, [R1+0x228] ;  /* 0x00022800010e7983 */ /* 0x000ea80000300800 */
[----:B------:R-:W2:Y:S01]  /*16810*/  LDL.LU R15, [R1+0x22c] ;  /* 0x00022c00010f7983 */ /* 0x000ea20000300800 */
[----:B------:R-:W-:Y:S03]  /*16820*/  HMMA.1688.F32.TF32 R24, R20, R6, R24 ;  /* 0x000000061418723c */ /* 0x000fe60000081018 */
[----:B--2---:R3:W-:Y:S04]  /*16830*/  STL.64 [R1+0x2458], R14 ;  /* 0x0024580e01007387 */ /* 0x0047e80000100a00 */
[----:B------:R1:W-:Y:S01]  /*16840*/  STL.64 [R1+0x2450], R12 ;  /* 0x0024500c01007387 */ /* 0x0003e20000100a00 */
[----:B---3--:R-:W-:-:S03]  /*16850*/  IMAD.MOV.U32 R14, RZ, RZ, R3 ;  /* 0x000000ffff0e7224 */ /* 0x008fc600078e0003 */
[----:B-1----:R-:W2:Y:S04]  /*16860*/  LDL.LU R12, [R1+0x250] ;  /* 0x00025000010c7983 */ /* 0x002ea80000300800 */
[----:B------:R-:W2:Y:S04]  /*16870*/  LDL.LU R13, [R1+0x254] ;  /* 0x00025400010d7983 */ /* 0x000ea80000300800 */
[----:B------:R-:W3:Y:S04]  /*16880*/  LDL.LU R3, [R1+0x24b8] ;  /* 0x0024b80001037983 */ /* 0x000ee80000300800 */
[----:B------:R-:W2:Y:S01]  /*16890*/  LDL.LU R15, [R1+0x25c] ;  /* 0x00025c00010f7983 */ /* 0x000ea20000300800 */
[----:B------:R-:W-:-:S03]  /*168a0*/  IMAD.MOV.U32 R16, RZ, RZ, R6 ;  /* 0x000000ffff107224 */ /* 0x000fc600078e0006 */
[----:B--2---:R-:W-:Y:S04]  /*168b0*/  STL.64 [R1+0x2470], R14 ;  /* 0x0024700e01007387 */ /* 0x004fe80000100a00 */
[----:B------:R1:W-:Y:S04]  /*168c0*/  STL.64 [R1+0x2468], R12 ;  /* 0x0024680c01007387 */ /* 0x0003e80000100a00 */
[----:B-1----:R-:W2:Y:S04]  /*168d0*/  LDL.LU R12, [R1+0x380] ;  /* 0x00038000010c7983 */ /* 0x002ea80000300800 */
[----:B------:R-:W2:Y:S01]  /*168e0*/  LDL.LU R13, [R1+0x384] ;  /* 0x00038400010d7983 */ /* 0x000ea20000300800 */
[----:B---3--:R-:W-:-:S03]  /*168f0*/  IMAD.MOV.U32 R15, RZ, RZ, R3 ;  /* 0x000000ffff0f7224 */ /* 0x008fc600078e0003 */
[----:B------:R-:W2:Y:S01]  /*16900*/  LDL.LU R14, [R1+0x388] ;  /* 0x00038800010e7983 */ /* 0x000ea20000300800 */
[----:B------:R-:W-:-:S03]  /*16910*/  IMAD.MOV.U32 R3, RZ, RZ, R7 ;  /* 0x000000ffff037224 */ /* 0x000fc600078e0007 */
[----:B------:R-:W-:Y:S04]  /*16920*/  STL.64 [R1+0x270], R24 ;  /* 0x0002701801007387 */ /* 0x000fe80000100a00 */
[----:B------:R1:W-:Y:S04]  /*16930*/  STL.64 [R1+0x278], R26 ;  /* 0x0002781a01007387 */ /* 0x0003e80000100a00 */
[----:B-1----:R-:W3:Y:S04]  /*16940*/  LDL.LU.64 R26, [R1+0x24b0] ;  /* 0x0024b000011a7983 */ /* 0x002ee80000300a00 */
[----:B------:R-:W3:Y:S04]  /*16950*/  LDL.LU.64 R24, [R1+0x24a8] ;  /* 0x0024a80001187983 */ /* 0x000ee80000300a00 */
[----:B------:R-:W4:Y:S01]  /*16960*/  LDL.LU.64 R6, [R1+0x24a0] ;  /* 0x0024a00001067983 */ /* 0x000f220000300a00 */
[----:B------:R-:W-:-:S02]  /*16970*/  IMAD.MOV.U32 R18, RZ, RZ, R5 ;  /* 0x000000ffff127224 */ /* 0x000fc400078e0005 */
[----:B------:R-:W-:Y:S02]  /*16980*/  IMAD.MOV.U32 R19, RZ, RZ, R4 ;  /* 0x000000ffff137224 */ /* 0x000fe400078e0004 */
[----:B------:R-:W2:Y:S01]  /*16990*/  LDL.LU.64 R4, [R1+0x2498] ;  /* 0x0024980001047983 */ /* 0x000ea20000300a00 */
[C---:B----4-:R-:W-:Y:S11]  /*169a0*/  HMMA.1688.F32.TF32 R8, R20.reuse, R6, R8 ;  /* 0x000000061408723c */ /* 0x050ff60000081008 */
[----:B------:R-:W-:Y:S11]  /*169b0*/  @!UPT UIADD3 URZ, URZ, URZ, URZ ;  /* 0x0000003f3f3ff290 */ /* 0x000ff6000fffe03f */
[----:B------:R-:W-:Y:S01]  /*169c0*/  @!UPT UIADD3 URZ, URZ, URZ, URZ ;  /* 0x0000003f3f3ff290 */ /* 0x000fe2000fffe03f */
[----:B------:R-:W-:Y:S04]  /*169d0*/  STL.64 [R1+0x110], R8 ;  /* 0x0001100801007387 */ /* 0x000fe80000100a00 */
[----:B------:R1:W-:Y:S04]  /*169e0*/  STL.64 [R1+0x118], R10 ;  /* 0x0001180a01007387 */ /* 0x0003e80000100a00 */
[----:B-1----:R-:W3:Y:S04]  /*169f0*/  LDL.LU.64 R10, [R1+0x2490] ;  /* 0x00249000010a7983 */ /* 0x002ee80000300a00 */
[----:B------:R-:W4:Y:S01]  /*16a00*/  LDL.LU.64 R8, [R1+0x2488] ;  /* 0x0024880001087983 */ /* 0x000f220000300a00 */
[----:B---3--:R-:W-:Y:S03]  /*16a10*/  HMMA.1688.F32.TF32 R20, R20, R10, R24 ;  /* 0x0000000a1414723c */ /* 0x008fe60000081018 */
[----:B------:R-:W2:Y:S04]  /*16a20*/  LDL.LU.64 R26, [R1+0x2480] ;  /* 0x00248000011a7983 */ /* 0x000ea80000300a00 */
[----:B------:R-:W2:Y:S11]  /*16a30*/  LDL.LU.64 R24, [R1+0x2478] ;  /* 0x0024780001187983 */ /* 0x000eb60000300a00 */
[----:B------:R-:W-:Y:S05]  /*16a40*/  @!UPT UIADD3 URZ, URZ, URZ, URZ ;  /* 0x0000003f3f3ff290 */ /* 0x000fea000fffe03f */
[----:B------:R-:W-:Y:S04]  /*16a50*/  STL.64 [R1+0x260], R20 ;  /* 0x0002601401007387 */ /* 0x000fe80000100a00 */
[----:B------:R1:W-:Y:S02]  /*16a60*/  STL.64 [R1+0x268], R22 ;  /* 0x0002681601007387 */ /* 0x0003e40000100a00 */
[----:B-1----:R-:W-:Y:S02]  /*16a70*/  IMAD.MOV.U32 R22, RZ, RZ, R16 ;  /* 0x000000ffff167224 */ /* 0x002fe400078e0010 */
[C---:B--2---:R-:W-:Y:S01]  /*16a80*/  HMMA.1688.F32.TF32 R16, R24.reuse, R18, R12 ;  /* 0x000000121810723c */ /* 0x044fe2000008100c */
[----:B------:R-:W2:Y:S04]  /*16a90*/  LDL.LU.64 R14, [R1+0x2470] ;  /* 0x00247000010e7983 */ /* 0x000ea80000300a00 */
[----:B------:R-:W2:Y:S11]  /*16aa0*/  LDL.LU.64 R12, [R1+0x2468] ;  /* 0x00246800010c7983 */ /* 0x000eb60000300a00 */
[----:B------:R-:W-:Y:S07]  /*16ab0*/  @!UPT UIADD3 URZ, URZ, URZ, URZ ;  /* 0x0000003f3f3ff290 */ /* 0x000fee000fffe03f */
        /* <DEDUP_REMOVED lines=17> */
[----:B--2---:R-:W-:Y:S02]  /*16bd0*/  HMMA.1688.F32.TF32 R16, R24, R18, R12 ;  /* 0x000000121810723c */ /* 0x004fe4000008100c */
[----:B------:R-:W2:Y:S11]  /*16be0*/  LDL.LU.64 R14, [R1+0x2428] ;  /* 0x00242800010e7983 */ /* 0x000eb60000300a00 */
[----:B------:R-:W-:Y:S10]  /*16bf0*/  @!UPT UIADD3 URZ, URZ, URZ, URZ ;  /* 0x0000003f3f3ff290 */ /* 0x000ff4000fffe03f */
[----:B------:R-:W-:Y:S01]  /*16c00*/  STL.64 [R1+0x60], R16 ;  /* 0x0000601001007387 */ /* 0x000fe20000100a00 */
[----:B------:R-:W-:-:S03]  /*16c10*/  IMAD.MOV.U32 R28, RZ, RZ, R19 ;  /* 0x000000ffff1c7224 */ /* 0x000fc600078e0013 */
[----:B------:R1:W-:Y:S04]  /*16c20*/  STL [R1+0x68], R18 ;  /* 0x0000681201007387 */ /* 0x0003e80000100800 */
[----:B-1----:R-:W2:Y:S04]  /*16c30*/  LDL.LU.64 R18, [R1+0x2420] ;  /* 0x0024200001127983 */ /* 0x002ea80000300a00 */
[----:B------:R-:W2:Y:S01]  /*16c40*/  LDL.LU.64 R16, [R1+0x2418] ;  /* 0x0024180001107983 */ /* 0x000ea20000300a00 */
[----:B------:R-:W-:-:S03]  /*16c50*/  IMAD.MOV.U32 R23, RZ, RZ, R3 ;  /* 0x000000ffff177224 */ /* 0x000fc600078e0003 */
[----:B------:R-:W-:Y:S01]  /*16c60*/  STL [R1+0x23d8], R28 ;  /* 0x0023d81c01007387 */ /* 0x000fe20000100800 */
[----:B--2---:R-:W-:Y:S03]  /*16c70*/  HMMA.1688.F32.TF32 R12, R24, R14, R16 ;  /* 0x0000000e180c723c */ /* 0x004fe60000081010 */
[----:B------:R-:W2:Y:S04]  /*16c80*/  LDL.LU.64 R18, [R1+0x2410] ;  /* 0x0024100001127983 */ /* 0x000ea80000300a00 */
[----:B------:R-:W2:Y:S11]  /*16c90*/  LDL.LU.64 R16, [R1+0x2408] ;  /* 0x0024080001107983 */ /* 0x000eb60000300a00 */
[----:B------:R-:W-:Y:S05]  /*16ca0*/  @!UPT UIADD3 URZ, URZ, URZ, URZ ;  /* 0x0000003f3f3ff290 */ /* 0x000fea000fffe03f */
[----:B------:R-:W-:Y:S01]  /*16cb0*/  STL.64 [R1+0x1c0], R12 ;  /* 0x0001c00c01007387 */ /* 0x000fe20000100a00 */
[----:B------:R-:W-:-:S03]  /*16cc0*/  IMAD.MOV.U32 R3, RZ, RZ, R15 ;  /* 0x000000ffff037224 */ /* 0x000fc600078e000f */
[----:B------:R1:W-:Y:S04]  /*16cd0*/  STL [R1+0x1c8], R14 ;  /* 0x0001c80e01007387 */ /* 0x0003e80000100800 */
[----:B-1----:R-:W3:Y:S04]  /*16ce0*/  LDL.LU.64 R14, [R1+0x2400] ;  /* 0x00240000010e7983 */ /* 0x002ee80000300a00 */
[----:B------:R-:W3:Y:S04]  /*16cf0*/  LDL.LU.64 R12, [R1+0x23f8] ;  /* 0x0023f800010c7983 */ /* 0x000ee80000300a00 */
[----:B------:R1:W-:Y:S01]  /*16d00*/  STL [R1+0x2248], R3 ;  /* 0x0022480301007387 */ /* 0x0003e20000100800 */
[C---:B---3--:R-:W-:Y:S03]  /*16d10*/  HMMA.1688.F32.TF32 R20, R24.reuse, R22, R12 ;  /* 0x000000161814723c */ /* 0x048fe6000008100c */
[----:B------:R-:W3:Y:S04]  /*16d20*/  LDL.LU.64 R14, [R1+0x23f0] ;  /* 0x0023f000010e7983 */ /* 0x000ee80000300a00 */
[----:B------:R-:W3:Y:S01]  /*16d30*/  LDL.LU.64 R12, [R1+0x23e8] ;  /* 0x0023e800010c7983 */ /* 0x000ee20000300a00 */
[----:B--2---:R-:W-:Y:S07]  /*16d40*/  HMMA.1688.F32.TF32 R16, R24, R6, R16 ;  /* 0x000000061810723c */ /* 0x004fee0000081010 */
[----:B------:R-:W-:Y:S11]  /*16d50*/  IMAD.MOV.U32 R7, RZ, RZ, R29 ;  /* 0x000000ffff077224 */ /* 0x000ff600078e001d */
[----:B------:R-:W-:Y:S05]  /*16d60*/  @!UPT UIADD3 URZ, URZ, URZ, URZ ;  /* 0x0000003f3f3ff290 */ /* 0x000fea000fffe03f */
[----:B------:R-:W-:Y:S01]  /*16d70*/  STL.64 [R1+0x180], R16 ;  /* 0x0001801001007387 */ /* 0x000fe20000100a00 */
[----:B-1----:R-:W-:-:S03]  /*16d80*/  IMAD.MOV.U32 R3, RZ, RZ, R18 ;  /* 0x000000ffff037224 */ /* 0x002fc600078e0012 */
[----:B------:R-:W-:Y:S04]  /*16d90*/  STL.64 [R1+0x1e0], R20 ;  /* 0x0001e01401007387 */ /* 0x000fe80000100a00 */
[----:B------:R-:W-:Y:S04]  /*16da0*/  STL.64 [R1+0x1e8], R22 ;  /* 0x0001e81601007387 */ /* 0x000fe80000100a00 */
[----:B------:R-:W-:Y:S04]  /*16db0*/  STL [R1+0x18c], R19 ;  /* 0x00018c1301007387 */ /* 0x000fe80000100800 */
[----:B------:R-:W-:Y:S04]  /*16dc0*/  STL [R1+0x23dc], R3 ;  /* 0x0023dc0301007387 */ /* 0x000fe80000100800 */
[----:B------:R1:W-:Y:S04]  /*16dd0*/  STL.64 [R1+0x22d0], R4 ;  /* 0x0022d00401007387 */ /* 0x0003e80000100a00 */
[----:B------:R-:W-:Y:S04]  /*16de0*/  LDS R22, [R2+0x12400] ;  /* 0x0124000002167984 */ /* 0x000fe80000000800 */
[----:B------:R-:W2:Y:S04]  /*16df0*/  LDS R23, [R0+0x12400] ;  /* 0x0124000000177984 */ /* 0x000ea80000000800 */
[----:B-1----:R-:W2:Y:S04]  /*16e00*/  LDL.LU R4, [R1+0x230] ;  /* 0x0002300001047983 */ /* 0x002ea80000300800 */
[----:B------:R-:W-:Y:S04]  /*16e10*/  LDS R20, [R2+0x10400] ;  /* 0x0104000002147984 */ /* 0x000fe80000000800 */
[----:B------:R-:W1:Y:S04]  /*16e20*/  LDS R21, [R0+0x10400] ;  /* 0x0104000000157984 */ /* 0x000e680000000800 */
[----:B------:R-:W-:Y:S04]  /*16e30*/  LDS R18, [R2+0x12600] ;  /* 0x0126000002127984 */ /* 0x000fe80000000800 */
[----:B------:R-:W1:Y:S04]  /*16e40*/  LDS R19, [R0+0x12600] ;  /* 0x0126000000137984 */ /* 0x000e680000000800 */
[----:B------:R-:W-:Y:S04]  /*16e50*/  LDS R16, [R2+0x10600] ;  /* 0x0106000002107984 */ /* 0x000fe80000000800 */
[----:B------:R-:W1:Y:S01]  /*16e60*/  LDS R17, [R0+0x10600] ;  /* 0x0106000000117984 */ /* 0x000e620000000800 */
[----:B---3--:R-:W-:Y:S03]  /*16e70*/  HMMA.1688.F32.TF32 R12, R24, R10, R12 ;  /* 0x0000000a180c723c */ /* 0x008fe6000008100c */
[----:B------:R-:W-:Y:S04]  /*16e80*/  LDS R24, [R2+0x10200] ;  /* 0x0102000002187984 */ /* 0x000fe80000000800 */
[----:B------:R-:W-:Y:S04]  /*16e90*/  LDS R26, [R2+0x12200] ;  /* 0x01220000021a7984 */ /* 0x000fe80000000800 */
[----:B------:R-:W-:Y:S04]  /*16ea0*/  LDS R25, [R0+0x10200] ;  /* 0x0102000000197984 */ /* 0x000fe80000000800 */
[----:B------:R-:W-:Y:S08]  /*16eb0*/  LDS R27, [R0+0x12200] ;  /* 0x01220000001b7984 */ /* 0x000ff00000000800 */
[----:B------:R-:W-:Y:S04]  /*16ec0*/  STL.64 [R1+0x140], R12 ;  /* 0x0001400c01007387 */ /* 0x000fe80000100a00 */
[----:B------:R-:W-:Y:S04]  /*16ed0*/  STL.64 [R1+0x148], R14 ;  /* 0x0001480e01007387 */ /* 0x000fe80000100a00 */
[----:B------:R-:W3:Y:S04]  /*16ee0*/  LDL.LU R5, [R1+0x234] ;  /* 0x0002340001057983 */ /* 0x000ee80000300800 */
[----:B------:R-:W3:Y:S04]  /*16ef0*/  LDL.LU R6, [R1+0x238] ;  /* 0x0002380001067983 */ /* 0x000ee80000300800 */
[----:B------:R-:W3:Y:S04]  /*16f00*/  LDL.LU R29, [R1+0x23e0] ;  /* 0x0023e000011d7983 */ /* 0x000ee80000300800 */
[----:B----4-:R-:W-:Y:S04]  /*16f10*/  STL.64 [R1+0x22e0], R8 ;  /* 0x0022e00801007387 */ /* 0x010fe80000100a00 */
[----:B--2---:R-:W-:Y:S04]  /*16f20*/  STL.64 [R1+0x23d0], R22 ;  /* 0x0023d01601007387 */ /* 0x004fe80000100a00 */
[----:B-1----:R-:W-:Y:S04]  /*16f30*/  STL.64 [R1+0x23c8], R20 ;  /* 0x0023c81401007387 */ /* 0x002fe80000100a00 */
[----:B------:R-:W-:Y:S04]  /*16f40*/  STL [R1+0x21ac], R2 ;  /* 0x0021ac0201007387 */ /* 0x000fe80000100800 */
[----:B------:R-:W-:Y:S04]  /*16f50*/  STL.64 [R1+0x23c0], R18 ;  /* 0x0023c01201007387 */ /* 0x000fe80000100a00 */
[----:B------:R-:W-:Y:S04]  /*16f60*/  STL.64 [R1+0x23b8], R16 ;  /* 0x0023b81001007387 */ /* 0x000fe80000100a00 */
[----:B------:R-:W-:Y:S04]  /*16f70*/  STL [R1+0x21a8], R0 ;  /* 0x0021a80001007387 */ /* 0x000fe80000100800 */
[----:B------:R-:W-:Y:S04]  /*16f80*/  LDS R12, [R2+0x10000] ;  /* 0x01000000020c7984 */ /* 0x000fe80000000800 */
[----:B------:R-:W-:Y:S04]  /*16f90*/  LDS R14, [R2+0x12000] ;  /* 0x01200000020e7984 */ /* 0x000fe80000000800 */
[----:B------:R-:W-:Y:S04]  /*16fa0*/  LDS R13, [R0+0x10000] ;  /* 0x01000000000d7984 */ /* 0x000fe80000000800 */
[----:B------:R-:W-:Y:S04]  /*16fb0*/  LDS R15, [R0+0x12000] ;  /* 0x01200000000f7984 */ /* 0x000fe80000000800 */
[----:B---3--:R-:W1:Y:S04]  /*16fc0*/  LDSM.16.M88.4 R20, [R29+0x82080] ;  /* 0x082080001d14783b */ /* 0x008e680000000200 */
[----:B------:R-:W2:Y:S01]  /*16fd0*/  LDSM.16.M88.4 R8, [R29+0x80080] ;  /* 0x080080001d08783b */ /* 0x000ea20000000200 */
[----:B-1----:R-:W-:-:S03]  /*16fe0*/  IMAD.MOV.U32 R19, RZ, RZ, R20 ;  /* 0x000000ffff137224 */ /* 0x002fc600078e0014 */
[----:B------:R-:W-:Y:S01]  /*16ff0*/  STL.64 [R1+0x48], R22 ;  /* 0x0000481601007387 */ /* 0x000fe20000100a00 */
[----:B------:R-:W-:-:S03]  /*17000*/  IMAD.MOV.U32 R18, RZ, RZ, R21 ;  /* 0x000000ffff127224 */ /* 0x000fc600078e0015 */
[----:B------:R-:W1:Y:S04]  /*17010*/  LDSM.16.M88.4 R20, [R29+0x84080] ;  /* 0x084080001d14783b */ /* 0x000e680000000200 */
[----:B--2---:R-:W-:Y:S01]  /*17020*/  STL.64 [R1+0x58], R10 ;  /* 0x0000580a01007387 */ /* 0x004fe20000100a00 */
[----:B------:R-:W-:Y:S01]  /*17030*/  HMMA.1688.F32.TF32 R4, R12, R8, R4 ;  /* 0x000000080c04723c */ /* 0x000fe20000081004 */
[----:B-1----:R-:W-:Y:S02]  /*17040*/  IMAD.MOV.U32 R3, RZ, RZ, R20 ;  /* 0x000000ffff037224 */ /* 0x002fe400078e0014 */
[----:B------:R-:W-:Y:S01]  /*17050*/  STL.64 [R1+0x38], R22 ;  /* 0x0000381601007387 */ /* 0x000fe20000100a00 */
[----:B------:R-:W-:-:S03]  /*17060*/  IMAD.MOV.U32 R28, RZ, RZ, R21 ;  /* 0x000000ffff1c7224 */ /* 0x000fc600078e0015 */
[----:B------:R-:W1:Y:S01]  /*17070*/  LDSM.16.M88.4 R20, [R29+0x86080] ;  /* 0x086080001d14783b */ /* 0x000e620000000200 */
[----:B------:R-:W-:Y:S02]  /*17080*/  IMAD.MOV.U32 R17, RZ, RZ, R8 ;  /* 0x000000ffff117224 */ /* 0x000fe400078e0008 */
[----:B------:R-:W-:Y:S11]  /*17090*/  IMAD.MOV.U32 R16, RZ, RZ, R9 ;  /* 0x000000ffff107224 */ /* 0x000ff600078e0009 */
[----:B------:R-:W-:Y:S03]  /*170a0*/  @!UPT UIADD3 URZ, URZ, URZ, URZ ;  /* 0x0000003f3f3ff290 */ /* 0x000fe6000fffe03f */
[----:B------:R-:W-:Y:S02]  /*170b0*/  IMAD.MOV.U32 R2, RZ, RZ, R4 ;  /* 0x000000ffff027224 */ /* 0x000fe400078e0004 */
[----:B------:R-:W-:Y:S01]  /*170c0*/  IMAD.MOV.U32 R0, RZ, RZ, R5 ;  /* 0x000000ffff007224 */ /* 0x000fe200078e0005 */
[----:B-1----:R-:W-:Y:S04]  /*170d0*/  STL.64 [R1+0x20], R20 ;  /* 0x0000201401007387 */ /* 0x002fe80000100a00 */
[----:B------:R-:W-:Y:S04]  /*170e0*/  STL.64 [R1+0x28], R22 ;  /* 0x0000281601007387 */ /* 0x000fe80000100a00 */
[----:B------:R1:W-:Y:S04]  /*170f0*/  STL.64 [R1+0x238], R6 ;  /* 0x0002380601007387 */ /* 0x0003e80000100a00 */
[----:B------:R-:W-:Y:S04]  /*17100*/  STL.64 [R1+0x23a8], R14 ;  /* 0x0023a80e01007387 */ /* 0x000fe80000100a00 */
[----:B------:R-:W-:Y:S04]  /*17110*/  STL.64 [R1+0x23a0], R12 ;  /* 0x0023a00c01007387 */ /* 0x000fe80000100a00 */
[----:B------:R-:W2:Y:S04]  /*17120*/  LDL.LU R8, [R1+0xd0] ;  /* 0x0000d00001087983 */ /* 0x000ea80000300800 */
[----:B------:R-:W2:Y:S04]  /*17130*/  LDL.LU R9, [R1+0xd4] ;  /* 0x0000d40001097983 */ /* 0x000ea80000300800 */
[----:B------:R-:W3:Y:S04]  /*17140*/  LDL.LU R10, [R1+0xd8] ;  /* 0x0000d800010a7983 */ /* 0x000ee80000300800 */
[----:B------:R-:W3:Y:S04]  /*17150*/  LDL.LU R11, [R1+0xdc] ;  /* 0x0000dc00010b7983 */ /* 0x000ee80000300800 */
[----:B------:R-:W4:Y:S04]  /*17160*/  LDL.LU R4, [R1+0xa0] ;  /* 0x0000a00001047983 */ /* 0x000f280000300800 */
[----:B------:R-:W4:Y:S04]  /*17170*/  LDL.LU R5, [R1+0xa4] ;  /* 0x0000a40001057983 */ /* 0x000f280000300800 */
[----:B-1----:R-:W2:Y:S04]  /*17180*/  LDL.LU R6, [R1+0xa8] ;  /* 0x0000a80001067983 */ /* 0x002ea80000300800 */
[----:B------:R-:W2:Y:S04]  /*17190*/  LDL.LU R7, [R1+0xac] ;  /* 0x0000ac0001077983 */ /* 0x000ea80000300800 */
[----:B--2---:R-:W-:Y:S04]  /*171a0*/  STL.64 [R1+0x2340], R6 ;  /* 0x0023400601007387 */ /* 0x004fe80000100a00 */
[----:B----4-:R1:W-:Y:S04]  /*171b0*/  STL.64 [R1+0x2338], R4 ;  /* 0x0023380401007387 */ /* 0x0103e80000100a00 */
[----:B-1----:R-:W2:Y:S04]  /*171c0*/  LDL.LU R4, [R1+0x1b0] ;  /* 0x0001b00001047983 */ /* 0x002ea80000300800 */
[----:B------:R-:W2:Y:S04]  /*171d0*/  LDL.LU R5, [R1+0x1b4] ;  /* 0x0001b40001057983 */ /* 0x000ea80000300800 */
[----:B------:R-:W4:Y:S04]  /*171e0*/  LDL.LU R6, [R1+0x1b8] ;  /* 0x0001b80001067983 */ /* 0x000f280000300800 */
[----:B------:R-:W4:Y:S04]  /*171f0*/  LDL.LU R7, [R1+0x1bc] ;  /* 0x0001bc0001077983 */ /* 0x000f280000300800 */
[----:B----4-:R-:W-:Y:S04]  /*17200*/  STL.64 [R1+0x2350], R6 ;  /* 0x0023500601007387 */ /* 0x010fe80000100a00 */
[----:B--2---:R1:W-:Y:S04]  /*17210*/  STL.64 [R1+0x2348], R4 ;  /* 0x0023480401007387 */ /* 0x0043e80000100a00 */
[----:B-1----:R-:W2:Y:S04]  /*17220*/  LDL.LU R4, [R1+0x290] ;  /* 0x0002900001047983 */ /* 0x002ea80000300800 */
[----:B------:R-:W2:Y:S04]  /*17230*/  LDL.LU R5, [R1+0x294] ;  /* 0x0002940001057983 */ /* 0x000ea80000300800 */
[----:B------:R-:W4:Y:S04]  /*17240*/  LDL.LU R6, [R1+0x298] ;  /* 0x0002980001067983 */ /* 0x000f280000300800 */
[----:B------:R-:W4:Y:S01]  /*17250*/  LDL.LU R7, [R1+0x29c] ;  /* 0x00029c0001077983 */ /* 0x000f220000300800 */
[----:B------:R-:W-:-:S02]  /*17260*/  IMAD.MOV.U32 R13, RZ, RZ, R16 ;  /* 0x000000ffff0d7224 */ /* 0x000fc400078e0010 */
[----:B------:R-:W-:Y:S01]  /*17270*/  IMAD.MOV.U32 R12, RZ, RZ, R17 ;  /* 0x000000ffff0c7224 */ /* 0x000fe200078e0011 */
[----:B----4-:R-:W-:Y:S04]  /*17280*/  STL.64 [R1+0x2360], R6 ;  /* 0x0023600601007387 */ /* 0x010fe80000100a00 */
[----:B--2---:R1:W-:Y:S02]  /*17290*/  STL.64 [R1+0x2358], R4 ;  /* 0x0023580401007387 */ /* 0x0043e40000100a00 */
[----:B-1----:R-:W-:Y:S02]  /*172a0*/  IMAD.MOV.U32 R4, RZ, RZ, R19 ;  /* 0x000000ffff047224 */ /* 0x002fe400078e0013 */
[----:B------:R-:W-:-:S05]  /*172b0*/  IMAD.MOV.U32 R5, RZ, RZ, R18 ;  /* 0x000000ffff057224 */ /* 0x000fca00078e0012 */
[----:B------:R1:W-:Y:S04]  /*172c0*/  STL.64 [R1+0x23b0], R4 ;  /* 0x0023b00401007387 */ /* 0x0003e80000100a00 */
[----:B-1----:R-:W2:Y:S04]  /*172d0*/  LDL.LU R4, [R1+0x90] ;  /* 0x0000900001047983 */ /* 0x002ea80000300800 */
[----:B------:R-:W2:Y:S04]  /*172e0*/  LDL.LU R5, [R1+0x94] ;  /* 0x0000940001057983 */ /* 0x000ea80000300800 */
[----:B------:R-:W2:Y:S04]  /*172f0*/  LDL.LU R6, [R1+0x98] ;  /* 0x0000980001067983 */ /* 0x000ea80000300800 */
[----:B------:R-:W2:Y:S04]  /*17300*/  LDL.LU R7, [R1+0x9c] ;  /* 0x00009c0001077983 */ /* 0x000ea80000300800 */
[----:B------:R-:W4:Y:S04]  /*17310*/  LDL.LU R16, [R1+0xc0] ;  /* 0x0000c00001107983 */ /* 0x000f280000300800 */
[----:B------:R-:W4:Y:S04]  /*17320*/  LDL.LU R17, [R1+0xc4] ;  /* 0x0000c40001117983 */ /* 0x000f280000300800 */
[----:B------:R-:W4:Y:S04]  /*17330*/  LDL.LU R18, [R1+0xc8] ;  /* 0x0000c80001127983 */ /* 0x000f280000300800 */
[----:B------:R-:W4:Y:S04]  /*17340*/  LDL.LU R19, [R1+0xcc] ;  /* 0x0000cc0001137983 */ /* 0x000f280000300800 */
[----:B------:R-:W2:Y:S04]  /*17350*/  LDL.LU R20, [R1+0xe0] ;  /* 0x0000e00001147983 */ /* 0x000ea80000300800 */
[----:B------:R-:W2:Y:S04]  /*17360*/  LDL.LU R21, [R1+0xe4] ;  /* 0x0000e40001157983 */ /* 0x000ea80000300800 */
[----:B------:R-:W2:Y:S04]  /*17370*/  LDL.LU R22, [R1+0xe8] ;  /* 0x0000e80001167983 */ /* 0x000ea80000300800 */
[----:B------:R-:W2:Y:S04]  /*17380*/  LDL.LU R23, [R1+0xec] ;  /* 0x0000ec0001177983 */ /* 0x000ea80000300800 */
[----:B---3--:R-:W-:Y:S04]  /*17390*/  STL.64 [R1+0x22f0], R10 ;  /* 0x0022f00a01007387 */ /* 0x008fe80000100a00 */
[----:B------:R1:W-:Y:S04]  /*173a0*/  STL.64 [R1+0x22e8], R8 ;  /* 0x0022e80801007387 */ /* 0x0003e80000100a00 */
[----:B-1----:R-:W3:Y:S04]  /*173b0*/  LDL.LU.64 R8, [R1+0x20] ;  /* 0x0000200001087983 */ /* 0x002ee80000300a00 */
[----:B---3--:R1:W-:Y:S02]  /*173c0*/  STL.64 [R1+0x2318], R8 ;  /* 0x0023180801007387 */ /* 0x0083e40000100a00 */
[----:B-1----:R-:W-:-:S02]  /*173d0*/  IMAD.MOV.U32 R8, RZ, RZ, R3 ;  /* 0x000000ffff087224 */ /* 0x002fc400078e0003 */
[----:B------:R-:W-:Y:S01]  /*173e0*/  IMAD.MOV.U32 R9, RZ, RZ, R28 ;  /* 0x000000ffff097224 */ /* 0x000fe200078e001c */
[----:B------:R-:W3:Y:S04]  /*173f0*/  LDL.LU R3, [R1+0x23dc] ;  /* 0x0023dc0001037983 */ /* 0x000ee80000300800 */
[----:B------:R-:W2:Y:S04]  /*17400*/  LDL.LU R28, [R1+0x23d8] ;  /* 0x0023d800011c7983 */ /* 0x000ea80000300800 */
        /* <DEDUP_REMOVED lines=10> */
[----:B------:R-:W2:Y:S01]  /*174b0*/  LDL.LU R11, [R1+0xbc] ;  /* 0x0000bc00010b7983 */ /* 0x000ea20000300800 */
[-C--:B------:R-:W-:Y:S03]  /*174c0*/  HMMA.1688.F32.TF32 R20, R24, R12.reuse, R20 ;  /* 0x0000000c1814723c */ /* 0x080fe60000081014 */
        /* <DEDUP_REMOVED lines=12> */
[----:B------:R-:W-:Y:S04]  /*17590*/  STL [R1+0x21b4], R0 ;  /* 0x0021b40001007387 */ /* 0x000fe80000100800 */
[----:B------:R-:W-:Y:S04]  /*175a0*/  STL [R1+0x21b0], R2 ;  /* 0x0021b00201007387 */ /* 0x000fe80000100800 */
        /* <DEDUP_REMOVED lines=9> */
[----:B-1----:R-:W4:Y:S04]  /*17640*/  LDL.LU.64 R18, [R1+0x23c0] ;  /* 0x0023c00001127983 */ /* 0x002f280000300a00 */
[----:B------:R-:W4:Y:S02]  /*17650*/  LDL.LU.64 R16, [R1+0x23b8] ;  /* 0x0023b80001107983 */ /* 0x000f240000300a00 */
[----:B----4-:R-:W-:Y:S02]  /*17660*/  HMMA.1688.F32.TF32 R12, R16, R12, R4 ;  /* 0x0000000c100c723c */ /* 0x010fe40000081004 */
[----:B------:R-:W2:Y:S11]  /*17670*/  LDL.LU.64 R4, [R1+0x23b0] ;  /* 0x0023b00001047983 */ /* 0x000eb60000300a00 */
[----:B------:R-:W-:Y:S10]  /*17680*/  @!UPT UIADD3 URZ, URZ, URZ, URZ ;  /* 0x0000003f3f3ff290 */ /* 0x000ff4000fffe03f */
        /* <DEDUP_REMOVED lines=40> */
[----:B------:R-:W-:Y:S04]  /*17910*/  STL.64 [R1+0x2328], R14 ;  /* 0x0023280e01007387 */ /* 0x000fe80000100a00 */
[----:B------:R1:W-:Y:S04]  /*17920*/  STL.64 [R1+0x2320], R12 ;  /* 0x0023200c01007387 */ /* 0x0003e80000100a00 */
[----:B-1----:R-:W4:Y:S04]  /*17930*/  LDL.LU R12, [R1+0x70] ;  /* 0x00007000010c7983 */ /* 0x002f280000300800 */
[----:B------:R-:W4:Y:S04]  /*17940*/  LDL.LU R13, [R1+0x74] ;  /* 0x00007400010d7983 */ /* 0x000f280000300800 */
[----:B------:R-:W4:Y:S04]  /*17950*/  LDL.LU R14, [R1+0x78] ;  /* 0x00007800010e7983 */ /* 0x000f280000300800 */
[----:B------:R-:W4:Y:S04]  /*17960*/  LDL.LU R15, [R1+0x7c] ;  /* 0x00007c00010f7983 */ /* 0x000f280000300800 */
        /* <DEDUP_REMOVED lines=11> */
[----:B-1----:R-:W3:Y:S04]  /*17a20*/  LDL.LU R24, [R1+0x2a0] ;  /* 0x0002a00001187983 */ /* 0x002ee80000300800 */
[----:B------:R-:W3:Y:S04]  /*17a30*/  LDL.LU R25, [R1+0x2a4] ;  /* 0x0002a40001197983 */ /* 0x000ee80000300800 */
[----:B------:R-:W3:Y:S04]  /*17a40*/  LDL.LU R26, [R1+0x2a8] ;  /* 0x0002a800011a7983 */ /* 0x000ee80000300800 */
[----:B------:R-:W3:Y:S04]  /*17a50*/  LDL.LU R27, [R1+0x2ac] ;  /* 0x0002ac00011b7983 */ /* 0x000ee80000300800 */
[----:B------:R-:W-:Y:S04]  /*17a60*/  STL.64 [R1+0x2300], R22 ;  /* 0x0023001601007387 */ /* 0x000fe80000100a00 */
[----:B------:R1:W-:Y:S01]  /*17a70*/  STL.64 [R1+0x22f8], R20 ;  /* 0x0022f81401007387 */ /* 0x0003e20000100a00 */
[-C--:B--2---:R-:W-:Y:S08]  /*17a80*/  HMMA.1688.F32.TF32 R4, R20, R8.reuse, R4 ;  /* 0x000000081404723c */ /* 0x084ff00000081004 */
[----:B----4-:R-:W-:Y:S11]  /*17a90*/  HMMA.1688.F32.TF32 R8, R16, R8, R12 ;  /* 0x000000081008723c */ /* 0x010ff6000008100c */
[----:B------:R-:W-:Y:S04]  /*17aa0*/  @!UPT UIADD3 URZ, URZ, URZ, URZ ;  /* 0x0000003f3f3ff290 */ /* 0x000fe8000fffe03f */
[----:B------:R-:W-:Y:S04]  /*17ab0*/  STL.64 [R1+0x1d0], R4 ;  /* 0x0001d00401007387 */ /* 0x000fe80000100a00 */
[----:B------:R2:W-:Y:S04]  /*17ac0*/  STL.64 [R1+0x1d8], R6 ;  /* 0x0001d80601007387 */ /* 0x0005e80000100a00 */
[----:B-1----:R-:W4:Y:S04]  /*17ad0*/  LDL.LU R20, [R1+0x120] ;  /* 0x0001200001147983 */ /* 0x002f280000300800 */
[----:B------:R-:W4:Y:S04]  /*17ae0*/  LDL.LU R21, [R1+0x124] ;  /* 0x0001240001157983 */ /* 0x000f280000300800 */
[----:B------:R-:W4:Y:S01]  /*17af0*/  LDL.LU R22, [R1+0x128] ;  /* 0x0001280001167983 */ /* 0x000f220000300800 */
[----:B--2---:R-:W-:-:S03]  /*17b00*/  IMAD.MOV.U32 R7, RZ, RZ, R28 ;  /* 0x000000ffff077224 */ /* 0x004fc600078e001c */
[----:B------:R-:W4:Y:S04]  /*17b10*/  LDL.LU R23, [R1+0x12c] ;  /* 0x00012c0001177983 */ /* 0x000f280000300800 */
[----:B------:R-:W2:Y:S04]  /*17b20*/  LDL.LU R4, [R1+0x60] ;  /* 0x0000600001047983 */ /* 0x000ea80000300800 */
[----:B------:R-:W2:Y:S04]  /*17b30*/  LDL.LU R5, [R1+0x64] ;  /* 0x0000640001057983 */ /* 0x000ea80000300800 */
[----:B------:R-:W2:Y:S04]  /*17b40*/  LDL.LU R6, [R1+0x68] ;  /* 0x0000680001067983 */ /* 0x000ea80000300800 */
[----:B------:R-:W2:Y:S04]  /*17b50*/  LDL.LU R28, [R1+0x2330] ;  /* 0x00233000011c7983 */ /* 0x000ea80000300800 */
[----:B------:R-:W3:Y:S04]  /*17b60*/  LDL.LU.64 R14, [R1+0x2328] ;  /* 0x00232800010e7983 */ /* 0x000ee80000300a00 */
[----:B------:R-:W3:Y:S04]  /*17b70*/  LDL.LU.64 R12, [R1+0x2320] ;  /* 0x00232000010c7983 */ /* 0x000ee80000300a00 */
[----:B------:R1:W-:Y:S04]  /*17b80*/  STL.64 [R1+0x220], R8 ;  /* 0x0002200801007387 */ /* 0x0003e80000100a00 */
[----:B------:R-:W-:Y:S04]  /*17b90*/  STL.64 [R1+0x228], R10 ;  /* 0x0002280a01007387 */ /* 0x000fe80000100a00 */
[----:B-1----:R-:W3:Y:S02]  /*17ba0*/  LDL.LU.64 R8, [R1+0x2318] ;  /* 0x0023180001087983 */ /* 0x002ee40000300a00 */
[----:B---3--:R-:W-:Y:S11]  /*17bb0*/  HMMA.1688.F32.TF32 R24, R12, R8, R24 ;  /* 0x000000080c18723c */ /* 0x008ff60000081018 */
[----:B------:R-:W-:Y:S11]  /*17bc0*/  @!UPT UIADD3 URZ, URZ, URZ, URZ ;  /* 0x0000003f3f3ff290 */ /* 0x000ff6000fffe03f */
[----:B------:R-:W-:Y:S01]  /*17bd0*/  @!UPT UIADD3 URZ, URZ, URZ, URZ ;  /* 0x0000003f3f3ff290 */ /* 0x000fe2000fffe03f */
[----:B------:R-:W-:Y:S01]  /*17be0*/  STL [R1+0x100], R24 ;  /* 0x0001001801007387 */ /* 0x000fe20000100800 */
[----:B------:R-:W-:Y:S02]  /*17bf0*/  IMAD.MOV.U32 R2, RZ, RZ, R26 ;  /* 0x000000ffff027224 */ /* 0x000fe400078e001a */
[----:B------:R-:W-:Y:S01]  /*17c00*/  IMAD.MOV.U32 R0, RZ, RZ, R25 ;  /* 0x000000ffff007224 */ /* 0x000fe200078e0019 */
[----:B------:R1:W-:Y:S04]  /*17c10*/  STL [R1+0x10c], R27 ;  /* 0x00010c1b01007387 */ /* 0x0003e80000100800 */
[----:B-1----:R-:W4:Y:S04]  /*17c20*/  LDL.LU.64 R26, [R1+0x2310] ;  /* 0x00231000011a7983 */ /* 0x002f280000300a00 */
[----:B------:R-:W4:Y:S04]  /*17c30*/  LDL.LU.64 R24, [R1+0x2308] ;  /* 0x0023080001187983 */ /* 0x000f280000300a00 */
[----:B------:R1:W-:Y:S04]  /*17c40*/  STL [R1+0x21c8], R0 ;  /* 0x0021c80001007387 */ /* 0x0003e80000100800 */
[----:B------:R3:W-:Y:S01]  /*17c50*/  STL [R1+0x21c4], R2 ;  /* 0x0021c40201007387 */ /* 0x0007e20000100800 */
[----:B-1----:R-:W-:-:S02]  /*17c60*/  IMAD.MOV.U32 R0, RZ, RZ, R9 ;  /* 0x000000ffff007224 */ /* 0x002fc400078e0009 */
[----:B---3--:R-:W-:Y:S01]  /*17c70*/  IMAD.MOV.U32 R2, RZ, RZ, R8 ;  /* 0x000000ffff027224 */ /* 0x008fe200078e0008 */
[----:B----4-:R-:W-:Y:S11]  /*17c80*/  HMMA.1688.F32.TF32 R20, R24, R8, R20 ;  /* 0x000000081814723c */ /* 0x010ff60000081014 */
[----:B------:R-:W-:Y:S11]  /*17c90*/  @!UPT UIADD3 URZ, URZ, URZ, URZ ;  /* 0x0000003f3f3ff290 */ /* 0x000ff6000fffe03f */
[----:B------:R-:W-:Y:S01]  /*17ca0*/  @!UPT UIADD3 URZ, URZ, URZ, URZ ;  /* 0x0000003f3f3ff290 */ /* 0x000fe2000fffe03f */
[----:B------:R-:W-:Y:S04]  /*17cb0*/  STL.64 [R1+0xf0], R20 ;  /* 0x0000f01401007387 */ /* 0x000fe80000100a00 */
[----:B------:R1:W-:Y:S04]  /*17cc0*/  STL.64 [R1+0xf8], R22 ;  /* 0x0000f81601007387 */ /* 0x0003e80000100a00 */
[----:B-1----:R-:W3:Y:S04]  /*17cd0*/  LDL.LU.64 R22, [R1+0x2300] ;  /* 0x0023000001167983 */ /* 0x002ee80000300a00 */
[----:B------:R-:W3:Y:S04]  /*17ce0*/  LDL.LU.64 R20, [R1+0x22f8] ;  /* 0x0022f80001147983 */ /* 0x000ee80000300a00 */
[----:B------:R-:W3:Y:S04]  /*17cf0*/  LDL.LU.64 R10, [R1+0x22f0] ;  /* 0x0022f000010a7983 */ /* 0x000ee80000300a00 */
[----:B------:R-:W3:Y:S04]  /*17d00*/  LDL.LU.64 R8, [R1+0x22e8] ;  /* 0x0022e80001087983 */ /* 0x000ee80000300a00 */
[----:B------:R-:W-:Y:S04]  /*17d10*/  STL.64 [R1+0x2298], R26 ;  /* 0x0022981a01007387 */ /* 0x000fe80000100a00 */
[----:B------:R1:W-:Y:S02]  /*17d20*/  STL.64 [R1+0x2290], R24 ;  /* 0x0022901801007387 */ /* 0x0003e40000100a00 */
[----:B-1----:R-:W-:-:S02]  /*17d30*/  IMAD.MOV.U32 R24, RZ, RZ, R2 ;  /* 0x000000ffff187224 */ /* 0x002fc400078e0002 */
[----:B------:R-:W-:-:S07]  /*17d40*/  IMAD.MOV.U32 R25, RZ, RZ, R0 ;  /* 0x000000ffff197224 */ /* 0x000fce00078e0000 */
[----:B---3--:R-:W-:Y:S11]  /*17d50*/  HMMA.1688.F32.TF32 R8, R20, R24, R8 ;  /* 0x000000181408723c */ /* 0x008ff60000081008 */
[----:B------:R-:W-:Y:S11]  /*17d60*/  @!UPT UIADD3 URZ, URZ, URZ, URZ ;  /* 0x0000003f3f3ff290 */ /* 0x000ff6000fffe03f */
[----:B------:R-:W-:Y:S01]  /*17d70*/  @!UPT UIADD3 URZ, URZ, URZ, URZ ;  /* 0x0000003f3f3ff290 */ /* 0x000fe2000fffe03f */
[----:B------:R1:W-:Y:S04]  /*17d80*/  STL.64 [R1+0x190], R8 ;  /* 0x0001900801007387 */ /* 0x0003e80000100a00 */
[----:B------:R-:W-:Y:S04]  /*17d90*/  STL.64 [R1+0x198], R10 ;  /* 0x0001980a01007387 */ /* 0x000fe80000100a00 */
[----:B-1----:R-:W3:Y:S04]  /*17da0*/  LDL.LU.64 R8, [R1+0x22e0] ;  /* 0x0022e00001087983 */ /* 0x002ee80000300a00 */
[----:B------:R-:W-:Y:S04]  /*17db0*/  STL.64 [R1+0x2258], R22 ;  /* 0x0022581601007387 */ /* 0x000fe80000100a00 */
[----:B------:R1:W-:Y:S04]  /*17dc0*/  STL.64 [R1+0x2250], R20 ;  /* 0x0022501401007387 */ /* 0x0003e80000100a00 */
[----:B-1----:R-:W4:Y:S04]  /*17dd0*/  LDL.LU R20, [R1+0x2f0] ;  /* 0x0002f00001147983 */ /* 0x002f280000300800 */
[----:B------:R-:W4:Y:S04]  /*17de0*/  LDL.LU R21, [R1+0x2f4] ;  /* 0x0002f40001157983 */ /* 0x000f280000300800 */
[----:B------:R-:W3:Y:S01]  /*17df0*/  LDL.LU R22, [R1+0x2f8] ;  /* 0x0002f80001167983 */ /* 0x000ee20000300800 */
[----:B--2---:R-:W-:-:S03]  /*17e00*/  IMAD.MOV.U32 R23, RZ, RZ, R28 ;  /* 0x000000ffff177224 */ /* 0x004fc600078e001c */
[----:B------:R-:W2:Y:S04]  /*17e10*/  LDL.LU R28, [R1+0x22d8] ;  /* 0x0022d800011c7983 */ /* 0x000ea80000300800 */
[----:B---3--:R-:W-:Y:S04]  /*17e20*/  STL.64 [R1+0x22a8], R22 ;  /* 0x0022a81601007387 */ /* 0x008fe80000100a00 */
[----:B----4-:R1:W-:Y:S04]  /*17e30*/  STL.64 [R1+0x22a0], R20 ;  /* 0x0022a01401007387 */ /* 0x0103e80000100a00 */
[----:B-1----:R-:W3:Y:S04]  /*17e40*/  LDL.LU R20, [R1+0x310] ;  /* 0x0003100001147983 */ /* 0x002ee80000300800 */
[----:B------:R-:W3:Y:S04]  /*17e50*/  LDL.LU R21, [R1+0x314] ;  /* 0x0003140001157983 */ /* 0x000ee80000300800 */
[----:B------:R-:W4:Y:S04]  /*17e60*/  LDL.LU R22, [R1+0x318] ;  /* 0x0003180001167983 */ /* 0x000f280000300800 */
[----:B------:R-:W4:Y:S01]  /*17e70*/  LDL.LU R23, [R1+0x31c] ;  /* 0x00031c0001177983 */ /* 0x000f220000300800 */
[----:B------:R-:W-:Y:S03]  /*17e80*/  HMMA.1688.F32.TF32 R24, R16, R24, R4 ;  /* 0x000000181018723c */ /* 0x000fe60000081004 */
[----:B----4-:R-:W-:Y:S04]  /*17e90*/  STL.64 [R1+0x22b8], R22 ;  /* 0x0022b81601007387 */ /* 0x010fe80000100a00 */
[----:B---3--:R1:W-:Y:S04]  /*17ea0*/  STL.64 [R1+0x22b0], R20 ;  /* 0x0022b01401007387 */ /* 0x0083e80000100a00 */
[----:B-1----:R-:W3:Y:S04]  /*17eb0*/  LDL.LU R20, [R1+0x320] ;  /* 0x0003200001147983 */ /* 0x002ee80000300800 */
[----:B------:R-:W3:Y:S04]  /*17ec0*/  LDL.LU R21, [R1+0x324] ;  /* 0x0003240001157983 */ /* 0x000ee80000300800 */
[----:B------:R-:W3:Y:S04]  /*17ed0*/  LDL.LU R22, [R1+0x328] ;  /* 0x0003280001167983 */ /* 0x000ee80000300800 */
[----:B------:R-:W4:Y:S04]  /*17ee0*/  LDL.LU.64 R4, [R1+0x22d0] ;  /* 0x0022d00001047983 */ /* 0x000f280000300a00 */
[----:B------:R-:W-:Y:S04]  /*17ef0*/  STL.64 [R1+0x2208], R18 ;  /* 0x0022081201007387 */ /* 0x000fe80000100a00 */
[----:B------:R1:W-:Y:S04]  /*17f00*/  STL.64 [R1+0x2200], R16 ;  /* 0x0022001001007387 */ /* 0x0003e80000100a00 */
[----:B------:R-:W-:Y:S04]  /*17f10*/  STL.64 [R1+0x1f0], R24 ;  /* 0x0001f01801007387 */ /* 0x000fe80000100a00 */
[----:B------:R-:W-:Y:S01]  /*17f20*/  STL.64 [R1+0x1f8], R26 ;  /* 0x0001f81a01007387 */ /* 0x000fe20000100a00 */
[----:B-1----:R-:W-:-:S03]  /*17f30*/  IMAD.MOV.U32 R16, RZ, RZ, R9 ;  /* 0x000000ffff107224 */ /* 0x002fc600078e0009 */
[----:B------:R-:W-:Y:S01]  /*17f40*/  LDSM.16.M88.4 R24, [R29+0x8a080] ;  /* 0x08a080001d18783b */ /* 0x000fe20000000200 */
[----:B------:R-:W-:-:S03]  /*17f50*/  IMAD.MOV.U32 R17, RZ, RZ, R8 ;  /* 0x000000ffff117224 */ /* 0x000fc600078e0008 */
[----:B------:R-:W-:Y:S01]  /*17f60*/  LDSM.16.M88.4 R8, [R29+0x8e080] ;  /* 0x08e080001d08783b */ /* 0x000fe20000000200 */
[----:B--2---:R-:W-:Y:S02]  /*17f70*/  IMAD.MOV.U32 R23, RZ, RZ, R28 ;  /* 0x000000ffff177224 */ /* 0x004fe400078e001c */
[----:B----4-:R-:W-:Y:S02]  /*17f80*/  IMAD.MOV.U32 R18, RZ, RZ, R5 ;  /* 0x000000ffff127224 */ /* 0x010fe400078e0005 */
[----:B------:R-:W-:Y:S02]  /*17f90*/  IMAD.MOV.U32 R19, RZ, RZ, R4 ;  /* 0x000000ffff137224 */ /* 0x000fe400078e0004 */
[----:B------:R-:W-:Y:S04]  /*17fa0*/  LDSM.16.M88.4 R4, [R29+0x8c080] ;  /* 0x08c080001d04783b */ /* 0x000fe80000000200 */
[----:B------:R-:W-:Y:S04]  /*17fb0*/  STL.64 [R1+0x22c8], R18 ;  /* 0x0022c81201007387 */ /* 0x000fe80000100a00 */
[----:B------:R-:W-:Y:S04]  /*17fc0*/  STL.64 [R1+0x22c0], R16 ;  /* 0x0022c01001007387 */ /* 0x000fe80000100a00 */
[----:B------:R-:W3:Y:S02]  /*17fd0*/  LDSM.16.M88.4 R16, [R29+0x88080] ;  /* 0x088080001d10783b */ /* 0x000ee40000000200 */
[----:B---3--:R-:W-:Y:S01]  /*17fe0*/  HMMA.1688.F32.TF32 R20, R12, R16, R20 ;  /* 0x000000100c14723c */ /* 0x008fe20000081014 */
[----:B------:R-:W-:-:S05]  /*17ff0*/  IMAD.MOV.U32 R28, RZ, RZ, R19 ;  /* 0x000000ffff1c7224 */ /* 0x000fca00078e0013 */
[----:B------:R-:W-:Y:S04]  /*18000*/  STL [R1+0x21c0], R28 ;  /* 0x0021c01c01007387 */ /* 0x000fe80000100800 */
[----:B------:R-:W-:Y:S04]  /*18010*/  STL.64 [R1+0x18], R18 ;  /* 0x0000181201007387 */ /* 0x000fe80000100a00 */
[----:B------:R1:W-:Y:S04]  /*18020*/  STL [R1+0x211c], R6 ;  /* 0x00211c0601007387 */ /* 0x0003e80000100800 */
[----:B------:R2:W-:Y:S04]  /*18030*/  STL [R1+0x2118], R7 ;  /* 0x0021180701007387 */ /* 0x0005e80000100800 */
[----:B------:R-:W-:Y:S04]  /*18040*/  STL.64 [R1], R24 ;  /* 0x0000001801007387 */ /* 0x000fe80000100a00 */
[----:B------:R-:W-:Y:S01]  /*18050*/  STL.64 [R1+0x8], R26 ;  /* 0x0000081a01007387 */ /* 0x000fe20000100a00 */
[----:B-1----:R-:W-:-:S03]  /*18060*/  IMAD.MOV.U32 R6, RZ, RZ, R17 ;  /* 0x000000ffff067224 */ /* 0x002fc600078e0011 */
[----:B------:R-:W-:Y:S01]  /*18070*/  STL [R1+0x2124], R10 ;  /* 0x0021240a01007387 */ /* 0x000fe20000100800 */
[----:B--2---:R-:W-:-:S03]  /*18080*/  IMAD.MOV.U32 R7, RZ, RZ, R16 ;  /* 0x000000ffff077224 */ /* 0x004fc600078e0010 */
[----:B------:R-:W-:Y:S01]  /*18090*/  STL [R1+0x2120], R11 ;  /* 0x0021200b01007387 */ /* 0x000fe20000100800 */
[----:B------:R-:W-:-:S03]  /*180a0*/  IMAD.MOV.U32 R28, RZ, RZ, R23 ;  /* 0x000000ffff1c7224 */ /* 0x000fc600078e0017 */
[----:B------:R-:W-:Y:S01]  /*180b0*/  STL [R1+0x1ae8], R29 ;  /* 0x001ae81d01007387 */ /* 0x000fe20000100800 */
[----:B------:R-:W-:-:S03]  /*180c0*/  IMAD.MOV.U32 R0, RZ, RZ, R20 ;  /* 0x000000ffff007224 */ /* 0x000fc600078e0014 */
[----:B------:R-:W2:Y:S01]  /*180d0*/  LDL.LU.64 R18, [R1+0x22c8] ;  /* 0x0022c80001127983 */ /* 0x000ea20000300a00 */
[----:B------:R-:W-:-:S03]  /*180e0*/  IMAD.MOV.U32 R2, RZ, RZ, R21 ;  /* 0x000000ffff027224 */ /* 0x000fc600078e0015 */
[----:B------:R-:W2:Y:S04]  /*180f0*/  LDL.LU.64 R16, [R1+0x22c0] ;  /* 0x0022c00001107983 */ /* 0x000ea80000300a00 */
[----:B------:R1:W-:Y:S04]  /*18100*/  STL [R1+0xe8], R22 ;  /* 0x0000e81601007387 */ /* 0x0003e80000100800 */
[----:B-1----:R-:W3:Y:S04]  /*18110*/  LDL.LU.64 R22, [R1+0x22b8] ;  /* 0x0022b80001167983 */ /* 0x002ee80000300a00 */
[----:B------:R-:W3:Y:S02]  /*18120*/  LDL.LU.64 R20, [R1+0x22b0] ;  /* 0x0022b00001147983 */ /* 0x000ee40000300a00 */
[C---:B---3--:R-:W-:Y:S02]  /*18130*/  HMMA.1688.F32.TF32 R24, R12.reuse, R24, R20 ;  /* 0x000000180c18723c */ /* 0x048fe40000081014 */
[----:B------:R-:W3:Y:S04]  /*18140*/  LDL.LU.64 R22, [R1+0x22a8] ;  /* 0x0022a80001167983 */ /* 0x000ee80000300a00 */
[----:B------:R-:W3:Y:S02]  /*18150*/  LDL.LU.64 R20, [R1+0x22a0] ;  /* 0x0022a00001147983 */ /* 0x000ee40000300a00 */
[C---:B--2---:R-:W-:Y:S11]  /*18160*/  HMMA.1688.F32.TF32 R16, R12.reuse, R4, R16 ;  /* 0x000000040c10723c */ /* 0x044ff60000081010 */
[----:B------:R-:W-:Y:S04]  /*18170*/  @!UPT UIADD3 URZ, URZ, URZ, URZ ;  /* 0x0000003f3f3ff290 */ /* 0x000fe8000fffe03f */
[----:B------:R-:W-:Y:S04]  /*18180*/  STL.64 [R1+0xd0], R24 ;  /* 0x0000d01801007387 */ /* 0x000fe80000100a00 */
[----:B------:R1:W-:Y:S04]  /*18190*/  STL.64 [R1+0xd8], R26 ;  /* 0x0000d81a01007387 */ /* 0x0003e80000100a00 */
[----:B-1----:R-:W2:Y:S04]  /*181a0*/  LDL.LU.64 R26, [R1+0x2298] ;  /* 0x00229800011a7983 */ /* 0x002ea80000300a00 */
[----:B------:R-:W2:Y:S04]  /*181b0*/  LDL.LU.64 R24, [R1+0x2290] ;  /* 0x0022900001187983 */ /* 0x000ea80000300a00 */
[----:B------:R-:W-:Y:S04]  /*181c0*/  STL.64 [R1+0xc0], R16 ;  /* 0x0000c01001007387 */ /* 0x000fe80000100a00 */
[----:B------:R3:W-:Y:S02]  /*181d0*/  STL.64 [R1+0xc8], R18 ;  /* 0x0000c81201007387 */ /* 0x0007e40000100a00 */
[----:B---3--:R-:W-:Y:S02]  /*181e0*/  HMMA.1688.F32.TF32 R16, R12, R8, R20 ;  /* 0x000000080c10723c */ /* 0x008fe40000081014 */
[----:B------:R-:W3:Y:S11]  /*181f0*/  LDL.LU R12, [R1+0x140] ;  /* 0x00014000010c7983 */ /* 0x000ef60000300800 */
[----:B------:R-:W-:Y:S10]  /*18200*/  @!UPT UIADD3 URZ, URZ, URZ, URZ ;  /* 0x0000003f3f3ff290 */ /* 0x000ff4000fffe03f */
[----:B------:R-:W-:Y:S04]  /*18210*/  STL.64 [R1+0xb0], R16 ;  /* 0x0000b01001007387 */ /* 0x000fe80000100a00 */
[----:B------:R-:W-:Y:S04]  /*18220*/  STL.64 [R1+0xb8], R18 ;  /* 0x0000b81201007387 */ /* 0x000fe80000100a00 */
[----:B------:R-:W3:Y:S04]  /*18230*/  LDL.LU R13, [R1+0x144] ;  /* 0x00014400010d7983 */ /* 0x000ee80000300800 */
[----:B------:R-:W4:Y:S04]  /*18240*/  LDL.LU R14, [R1+0x148] ;  /* 0x00014800010e7983 */ /* 0x000f280000300800 */
[----:B------:R-:W4:Y:S04]  /*18250*/  LDL.LU R15, [R1+0x14c] ;  /* 0x00014c00010f7983 */ /* 0x000f280000300800 */
[----:B----4-:R-:W-:Y:S04]  /*18260*/  STL.64 [R1+0x21d8], R14 ;  /* 0x0021d80e01007387 */ /* 0x010fe80000100a00 */
[----:B---3--:R1:W-:Y:S04]  /*18270*/  STL.64 [R1+0x21d0], R12 ;  /* 0x0021d00c01007387 */ /* 0x0083e80000100a00 */
[----:B-1----:R-:W3:Y:S04]  /*18280*/  LDL.LU R12, [R1+0x1e0] ;  /* 0x0001e000010c7983 */ /* 0x002ee80000300800 */
[----:B------:R-:W3:Y:S04]  /*18290*/  LDL.LU R13, [R1+0x1e4] ;  /* 0x0001e400010d7983 */ /* 0x000ee80000300800 */
[----:B------:R-:W4:Y:S04]  /*182a0*/  LDL.LU R14, [R1+0x1e8] ;  /* 0x0001e800010e7983 */ /* 0x000f280000300800 */
[----:B------:R-:W4:Y:S04]  /*182b0*/  LDL.LU R15, [R1+0x1ec] ;  /* 0x0001ec00010f7983 */ /* 0x000f280000300800 */
[----:B------:R-:W2:Y:S04]  /*182c0*/  LDL.LU R20, [R1+0x2b0] ;  /* 0x0002b00001147983 */ /* 0x000ea80000300800 */
        /* <DEDUP_REMOVED lines=21> */
[----:B----4-:R-:W-:Y:S04]  /*18420*/  STL.64 [R1+0x21e8], R14 ;  /* 0x0021e80e01007387 */ /* 0x010fe80000100a00 */
[----:B---3--:R1:W-:Y:S04]  /*18430*/  STL.64 [R1+0x21e0], R12 ;  /* 0x0021e00c01007387 */ /* 0x0083e80000100a00 */
[----:B------:R-:W3:Y:S04]  /*18440*/  LDL.LU R16, [R1+0x260] ;  /* 0x0002600001107983 */ /* 0x000ee80000300800 */
[----:B------:R-:W3:Y:S04]  /*18450*/  LDL.LU R17, [R1+0x264] ;  /* 0x0002640001117983 */ /* 0x000ee80000300800 */
[----:B------:R-:W4:Y:S04]  /*18460*/  LDL.LU R18, [R1+0x268] ;  /* 0x0002680001127983 */ /* 0x000f280000300800 */
[----:B------:R-:W4:Y:S01]  /*18470*/  LDL.LU R19, [R1+0x26c] ;  /* 0x00026c0001137983 */ /* 0x000f220000300800 */
[----:B-1----:R-:W-:-:S02]  /*18480*/  IMAD.MOV.U32 R12, RZ, RZ, R7 ;  /* 0x000000ffff0c7224 */ /* 0x002fc400078e0007 */
[----:B------:R-:W-:Y:S01]  /*18490*/  IMAD.MOV.U32 R13, RZ, RZ, R6 ;  /* 0x000000ffff0d7224 */ /* 0x000fe200078e0006 */
[----:B----4-:R-:W-:Y:S04]  /*184a0*/  STL.64 [R1+0x2218], R18 ;  /* 0x0022181201007387 */ /* 0x010fe80000100a00 */
[----:B---3--:R1:W-:Y:S04]  /*184b0*/  STL.64 [R1+0x2210], R16 ;  /* 0x0022101001007387 */ /* 0x0083e80000100a00 */
[----:B-1----:R-:W3:Y:S04]  /*184c0*/  LDL.LU R16, [R1+0x110] ;  /* 0x0001100001107983 */ /* 0x002ee80000300800 */
[----:B------:R-:W3:Y:S04]  /*184d0*/  LDL.LU R17, [R1+0x114] ;  /* 0x0001140001117983 */ /* 0x000ee80000300800 */
[----:B------:R-:W4:Y:S04]  /*184e0*/  LDL.LU R18, [R1+0x118] ;  /* 0x0001180001127983 */ /* 0x000f280000300800 */
[----:B------:R-:W4:Y:S01]  /*184f0*/  LDL.LU R19, [R1+0x11c] ;  /* 0x00011c0001137983 */ /* 0x000f220000300800 */
[C---:B--2---:R-:W-:Y:S11]  /*18500*/  HMMA.1688.F32.TF32 R20, R24.reuse, R12, R20 ;  /* 0x0000000c1814723c */ /* 0x044ff60000081014 */
[----:B------:R-:W-:Y:S11]  /*18510*/  @!UPT UIADD3 URZ, URZ, URZ, URZ ;  /* 0x0000003f3f3ff290 */ /* 0x000ff6000fffe03f */
[----:B------:R-:W-:Y:S02]  /*18520*/  @!UPT UIADD3 URZ, URZ, URZ, URZ ;  /* 0x0000003f3f3ff290 */ /* 0x000fe4000fffe03f */
[----:B------:R-:W-:Y:S02]  /*18530*/  IMAD.MOV.U32 R6, RZ, RZ, R22 ;  /* 0x000000ffff067224 */ /* 0x000fe400078e0016 */
[----:B------:R-:W-:Y:S02]  /*18540*/  IMAD.MOV.U32 R7, RZ, RZ, R23 ;  /* 0x000000ffff077224 */ /* 0x000fe400078e0017 */
[----:B------:R-:W-:Y:S02]  /*18550*/  IMAD.MOV.U32 R10, RZ, RZ, R20 ;  /* 0x000000ffff0a7224 */ /* 0x000fe400078e0014 */
[----:B------:R-:W-:Y:S01]  /*18560*/  IMAD.MOV.U32 R11, RZ, RZ, R21 ;  /* 0x000000ffff0b7224 */ /* 0x000fe200078e0015 */
[----:B----4-:R-:W-:Y:S04]  /*18570*/  STL.64 [R1+0x2228], R18 ;  /* 0x0022281201007387 */ /* 0x010fe80000100a00 */
[----:B---3--:R1:W-:Y:S04]  /*18580*/  STL.64 [R1+0x2220], R16 ;  /* 0x0022201001007387 */ /* 0x0083e80000100a00 */
[----:B-1----:R-:W2:Y:S04]  /*18590*/  LDL.LU.64 R16, [R1] ;  /* 0x0000000001107983 */ /* 0x002ea80000300a00 */
[----:B------:R-:W2:Y:S04]  /*185a0*/  LDL.LU.64 R22, [R1+0x2288] ;  /* 0x0022880001167983 */ /* 0x000ea80000300a00 */
[----:B------:R-:W2:Y:S04]  /*185b0*/  LDL.LU.64 R20, [R1+0x2280] ;  /* 0x0022800001147983 */ /* 0x000ea80000300a00 */
[----:B------:R-:W-:Y:S04]  /*185c0*/  STL [R1+0x2144], R7 ;  /* 0x0021440701007387 */ /* 0x000fe80000100800 */
[----:B------:R-:W-:Y:S04]  /*185d0*/  STL [R1+0x2140], R6 ;  /* 0x0021400601007387 */ /* 0x000fe80000100800 */
[----:B------:R-:W-:Y:S04]  /*185e0*/  STL [R1+0x213c], R11 ;  /* 0x00213c0b01007387 */ /* 0x000fe80000100800 */
[----:B------:R-:W-:Y:S01]  /*185f0*/  STL [R1+0x2138], R10 ;  /* 0x0021380a01007387 */ /* 0x000fe20000100800 */
        /* <DEDUP_REMOVED lines=8> */
[----:B-1----:R-:W3:Y:S04]  /*18680*/  LDL.LU R16, [R1+0x280] ;  /* 0x0002800001107983 */ /* 0x002ee80000300800 */
[----:B------:R-:W3:Y:S04]  /*18690*/  LDL.LU R17, [R1+0x284] ;  /* 0x0002840001117983 */ /* 0x000ee80000300800 */
[----:B------:R-:W3:Y:S04]  /*186a0*/  LDL.LU R18, [R1+0x288] ;  /* 0x0002880001127983 */ /* 0x000ee80000300800 */
[----:B------:R-:W3:Y:S01]  /*186b0*/  LDL.LU R19, [R1+0x28c] ;  /* 0x00028c0001137983 */ /* 0x000ee20000300800 */
        /* <DEDUP_REMOVED lines=10> */
[----:B------:R-:W-:Y:S07]  /*18760*/  @!UPT UIADD3 URZ, URZ, URZ, URZ ;  /* 0x0000003f3f3ff290 */ /* 0x000fee000fffe03f */
[----:B------:R-:W-:Y:S02]  /*18770*/  IMAD.MOV.U32 R7, RZ, RZ, R24 ;  /* 0x000000ffff077224 */ /* 0x000fe400078e0018 */
[----:B------:R-:W-:-:S05]  /*18780*/  IMAD.MOV.U32 R6, RZ, RZ, R25 ;  /* 0x000000ffff067224 */ /* 0x000fca00078e0019 */
[----:B------:R-:W-:Y:S04]  /*18790*/  STL.64 [R1+0x2238], R6 ;  /* 0x0022380601007387 */ /* 0x000fe80000100a00 */
[----:B------:R1:W-:Y:S01]  /*187a0*/  STL.64 [R1+0x2230], R4 ;  /* 0x0022300401007387 */ /* 0x0003e20000100a00 */
[----:B------:R-:W-:Y:S02]  /*187b0*/  IMAD.MOV.U32 R11, RZ, RZ, R26 ;  /* 0x000000ffff0b7224 */ /* 0x000fe400078e001a */
[----:B------:R-:W-:Y:S02]  /*187c0*/  IMAD.MOV.U32 R26, RZ, RZ, R3 ;  /* 0x000000ffff1a7224 */ /* 0x000fe400078e0003 */
[----:B------:R-:W-:Y:S01]  /*187d0*/  IMAD.MOV.U32 R10, RZ, RZ, R27 ;  /* 0x000000ffff0a7224 */ /* 0x000fe200078e001b */
[----:B-1----:R-:W2:Y:S04]  /*187e0*/  LDL.LU R4, [R1+0x270] ;  /* 0x0002700001047983 */ /* 0x002ea80000300800 */
[----:B------:R-:W2:Y:S04]  /*187f0*/  LDL.LU R5, [R1+0x274] ;  /* 0x0002740001057983 */ /* 0x000ea80000300800 */
[----:B------:R-:W2:Y:S04]  /*18800*/  LDL.LU R6, [R1+0x278] ;  /* 0x0002780001067983 */ /* 0x000ea80000300800 */
[----:B------:R-:W2:Y:S04]  /*18810*/  LDL.LU R7, [R1+0x27c] ;  /* 0x00027c0001077983 */ /* 0x000ea80000300800 */
[----:B------:R-:W4:Y:S04]  /*18820*/  LDL.LU R24, [R1+0x180] ;  /* 0x0001800001187983 */ /* 0x000f280000300800 */
[----:B------:R-:W4:Y:S04]  /*18830*/  LDL.LU R25, [R1+0x184] ;  /* 0x0001840001197983 */ /* 0x000f280000300800 */
[----:B------:R-:W2:Y:S04]  /*18840*/  LDL.LU R3, [R1+0x2248] ;  /* 0x0022480001037983 */ /* 0x000ea80000300800 */
[----:B------:R-:W2:Y:S01]  /*18850*/  LDL.LU R27, [R1+0x18c] ;  /* 0x00018c00011b7983 */ /* 0x000ea20000300800 */
[----:B---3--:R-:W-:Y:S03]  /*18860*/  HMMA.1688.F32.TF32 R16, R20, R12, R16 ;  /* 0x0000000c1410723c */ /* 0x008fe60000081010 */
[----:B--2---:R-:W-:Y:S04]  /*18870*/  STL.64 [R1+0x21f8], R26 ;  /* 0x0021f81a01007387 */ /* 0x004fe80000100a00 */
[----:B----4-:R1:W-:Y:S04]  /*18880*/  STL.64 [R1+0x21f0], R24 ;  /* 0x0021f01801007387 */ /* 0x0103e80000100a00 */
[----:B-1----:R-:W2:Y:S04]  /*18890*/  LDL.LU R24, [R1+0x1c0] ;  /* 0x0001c00001187983 */ /* 0x002ea80000300800 */
[----:B------:R-:W2:Y:S04]  /*188a0*/  LDL.LU R25, [R1+0x1c4] ;  /* 0x0001c40001197983 */ /* 0x000ea80000300800 */
[----:B------:R-:W2:Y:S04]  /*188b0*/  LDL.LU R26, [R1+0x1c8] ;  /* 0x0001c800011a7983 */ /* 0x000ea80000300800 */
[----:B------:R1:W-:Y:S04]  /*188c0*/  STL.64 [R1+0x130], R16 ;  /* 0x0001301001007387 */ /* 0x0003e80000100a00 */
[----:B------:R-:W-:Y:S04]  /*188d0*/  STL [R1+0x138], R18 ;  /* 0x0001381201007387 */ /* 0x000fe80000100800 */
[----:B-1----:R-:W3:Y:S01]  /*188e0*/  LDL.LU.64 R16, [R1+0x2240] ;  /* 0x0022400001107983 */ /* 0x002ee20000300a00 */
[----:B------:R-:W-:-:S05]  /*188f0*/  IMAD.MOV.U32 R29, RZ, RZ, R19 ;  /* 0x000000ffff1d7224 */ /* 0x000fca00078e0013 */
[----:B------:R-:W-:Y:S01]  /*18900*/  STL [R1+0x2058], R29 ;  /* 0x0020581d01007387 */ /* 0x000fe20000100800 */
[----:B------:R-:W-:Y:S01]  /*18910*/  IMAD.MOV.U32 R27, RZ, RZ, R3 ;  /* 0x000000ffff1b7224 */ /* 0x000fe200078e0003 */
[C---:B---3--:R-:W-:Y:S01]  /*18920*/  HMMA.1688.F32.TF32 R4, R20.reuse, R16, R4 ;  /* 0x000000101404723c */ /* 0x048fe20000081004 */
[----:B------:R-:W-:Y:S02]  /*18930*/  IMAD.MOV.U32 R14, RZ, RZ, R16 ;  /* 0x000000ffff0e7224 */ /* 0x000fe400078e0010 */
        /* <DEDUP_REMOVED lines=8> */
[C---:B----4-:R-:W-:Y:S11]  /*189c0*/  HMMA.1688.F32.TF32 R16, R20.reuse, R4, R16 ;  /* 0x000000041410723c */ /* 0x050ff60000081010 */
[----:B------:R-:W-:Y:S11]  /*189d0*/  @!UPT UIADD3 URZ, URZ, URZ, URZ ;  /* 0x0000003f3f3ff290 */ /* 0x000ff6000fffe03f */
[----:B------:R-:W-:Y:S01]  /*189e0*/  @!UPT UIADD3 URZ, URZ, URZ, URZ ;  /* 0x0000003f3f3ff290 */ /* 0x000fe2000fffe03f */
[----:B------:R-:W-:Y:S04]  /*189f0*/  STL.64 [R1+0x110], R16 ;  /* 0x0001101001007387 */ /* 0x000fe80000100a00 */
[----:B------:R1:W-:Y:S04]  /*18a00*/  STL.64 [R1+0x118], R18 ;  /* 0x0001181201007387 */ /* 0x0003e80000100a00 */
[----:B-1----:R-:W4:Y:S04]  /*18a10*/  LDL.LU.64 R18, [R1+0x2218] ;  /* 0x0022180001127983 */ /* 0x002f280000300a00 */
[----:B------:R-:W4:Y:S02]  /*18a20*/  LDL.LU.64 R16, [R1+0x2210] ;  /* 0x0022100001107983 */ /* 0x000f240000300a00 */
[----:B----4-:R-:W-:Y:S02]  /*18a30*/  HMMA.1688.F32.TF32 R20, R20, R8, R16 ;  /* 0x000000081414723c */ /* 0x010fe40000081010 */
        /* <DEDUP_REMOVED lines=14> */
[----:B------:R-:W-:-:S07]  /*18b20*/  IMAD.MOV.U32 R21, RZ, RZ, R3 ;  /* 0x000000ffff157224 */ /* 0x000fce00078e0003 */
[C---:B----4-:R-:W-:Y:S01]  /*18b30*/  HMMA.1688.F32.TF32 R20, R16.reuse, R20, R12 ;  /* 0x000000141014723c */ /* 0x050fe2000008100c */
[----:B------:R-:W4:Y:S04]  /*18b40*/  LDL.LU.64 R14, [R1+0x21d8] ;  /* 0x0021d800010e7983 */ /* 0x000f280000300a00 */
[----:B------:R-:W4:Y:S11]  /*18b50*/  LDL.LU.64 R12, [R1+0x21d0] ;  /* 0x0021d000010c7983 */ /* 0x000f360000300a00 */
[----:B------:R-:W-:Y:S07]  /*18b60*/  @!UPT UIADD3 URZ, URZ, URZ, URZ ;  /* 0x0000003f3f3ff290 */ /* 0x000fee000fffe03f */
[----:B------:R-:W-:Y:S04]  /*18b70*/  STL.64 [R1+0x1b0], R20 ;  /* 0x0001b01401007387 */ /* 0x000fe80000100a00 */
[----:B------:R2:W-:Y:S02]  /*18b80*/  STL.64 [R1+0x1b8], R22 ;  /* 0x0001b81601007387 */ /* 0x0005e40000100a00 */
[----:B--2---:R-:W-:Y:S07]  /*18b90*/  HMMA.1688.F32.TF32 R20, R16, R4, R24 ;  /* 0x000000041014723c */ /* 0x004fee0000081018 */
[----:B------:R-:W-:-:S02]  /*18ba0*/  IMAD.MOV.U32 R4, RZ, RZ, R0 ;  /* 0x000000ffff047224 */ /* 0x000fc400078e0000 */
[----:B------:R-:W-:Y:S11]  /*18bb0*/  IMAD.MOV.U32 R5, RZ, RZ, R2 ;  /* 0x000000ffff057224 */ /* 0x000ff600078e0002 */
[----:B------:R-:W-:Y:S03]  /*18bc0*/  @!UPT UIADD3 URZ, URZ, URZ, URZ ;  /* 0x0000003f3f3ff290 */ /* 0x000fe6000fffe03f */
[----:B------:R-:W-:Y:S04]  /*18bd0*/  STL [R1+0x180], R20 ;  /* 0x0001801401007387 */ /* 0x000fe80000100800 */
[----:B------:R-:W-:Y:S04]  /*18be0*/  STL.64 [R1+0x188], R22 ;  /* 0x0001881601007387 */ /* 0x000fe80000100a00 */
[----:B---3--:R1:W-:Y:S01]  /*18bf0*/  STL.64 [R1+0x2148], R6 ;  /* 0x0021480601007387 */ /* 0x0083e20000100a00 */
[----:B----4-:R-:W-:Y:S11]  /*18c00*/  HMMA.1688.F32.TF32 R12, R16, R8, R12 ;  /* 0x00000008100c723c */ /* 0x010ff6000008100c */
[----:B------:R-:W-:Y:S11]  /*18c10*/  @!UPT UIADD3 URZ, URZ, URZ, URZ ;  /* 0x0000003f3f3ff290 */ /* 0x000ff6000fffe03f */
[----:B------:R-:W-:Y:S01]  /*18c20*/  @!UPT UIADD3 URZ, URZ, URZ, URZ ;  /* 0x0000003f3f3ff290 */ /* 0x000fe2000fffe03f */
[----:B------:R-:W-:Y:S04]  /*18c30*/  STL.64 [R1+0x140], R12 ;  /* 0x0001400c01007387 */ /* 0x000fe80000100a00 */
[----:B------:R-:W-:Y:S04]  /*18c40*/  STL [R1+0x148], R14 ;  /* 0x0001480e01007387 */ /* 0x000fe80000100800 */
[----:B------:R-:W-:Y:S04]  /*18c50*/  STL.64 [R1+0x2160], R10 ;  /* 0x0021600a01007387 */ /* 0x000fe80000100a00 */
[----:B------:R-:W2:Y:S04]  /*18c60*/  LDL.LU R0, [R1+0x21c8] ;  /* 0x0021c80001007983 */ /* 0x000ea80000300800 */
[----:B------:R-:W3:Y:S04]  /*18c70*/  LDL.LU R2, [R1+0x21c4] ;  /* 0x0021c40001027983 */ /* 0x000ee80000300800 */
[----:B-1----:R-:W4:Y:S01]  /*18c80*/  LDL.LU R6, [R1+0xe8] ;  /* 0x0000e80001067983 */ /* 0x002f220000300800 */
[----:B------:R-:W-:-:S03]  /*18c90*/  IMAD.MOV.U32 R7, RZ, RZ, R28 ;  /* 0x000000ffff077224 */ /* 0x000fc600078e001c */
[----:B------:R-:W2:Y:S04]  /*18ca0*/  LDL.LU R28, [R1+0x21c0] ;  /* 0x0021c000011c7983 */ /* 0x000ea80000300800 */
[----:B----4-:R3:W-:Y:S04]  /*18cb0*/  STL.64 [R1+0x2158], R6 ;  /* 0x0021580601007387 */ /* 0x0107e80000100a00 */
[----:B------:R1:W-:Y:S01]  /*18cc0*/  STL.64 [R1+0x2150], R4 ;  /* 0x0021500401007387 */ /* 0x0003e20000100a00 */
[----:B---3--:R-:W-:-:S03]  /*18cd0*/  IMAD.MOV.U32 R6, RZ, RZ, R2 ;  /* 0x000000ffff067224 */ /* 0x008fc600078e0002 */
[----:B-1----:R-:W3:Y:S01]  /*18ce0*/  LDL.LU R4, [R1+0x100] ;  /* 0x0001000001047983 */ /* 0x002ee20000300800 */
[----:B--2---:R-:W-:-:S03]  /*18cf0*/  IMAD.MOV.U32 R5, RZ, RZ, R0 ;  /* 0x000000ffff057224 */ /* 0x004fc600078e0000 */
[----:B------:R-:W2:Y:S04]  /*18d00*/  LDL.LU R0, [R1+0x21bc] ;  /* 0x0021bc0001007983 */ /* 0x000ea80000300800 */
[----:B------:R-:W4:Y:S04]  /*18d10*/  LDL.LU R2, [R1+0x21b8] ;  /* 0x0021b80001027983 */ /* 0x000f280000300800 */
[----:B------:R-:W2:Y:S04]  /*18d20*/  LDL.LU R7, [R1+0x10c] ;  /* 0x00010c0001077983 */ /* 0x000ea80000300800 */
[----:B--2---:R-:W-:Y:S04]  /*18d30*/  STL.64 [R1+0x2170], R6 ;  /* 0x0021700601007387 */ /* 0x004fe80000100a00 */
[----:B---3--:R1:W-:Y:S04]  /*18d40*/  STL.64 [R1+0x2168], R4 ;  /* 0x0021680401007387 */ /* 0x0083e80000100a00 */
[----:B-1----:R-:W2:Y:S04]  /*18d50*/  LDL.LU R4, [R1+0x160] ;  /* 0x0001600001047983 */ /* 0x002ea80000300800 */
[----:B------:R-:W2:Y:S01]  /*18d60*/  LDL.LU R5, [R1+0x164] ;  /* 0x0001640001057983 */ /* 0x000ea20000300800 */
[----:B------:R-:W-:-:S02]  /*18d70*/  IMAD.MOV.U32 R6, RZ, RZ, R0 ;  /* 0x000000ffff067224 */ /* 0x000fc400078e0000 */
[----:B----4-:R-:W-:Y:S01]  /*18d80*/  IMAD.MOV.U32 R7, RZ, RZ, R2 ;  /* 0x000000ffff077224 */ /* 0x010fe200078e0002 */
[----:B------:R-:W3:Y:S04]  /*18d90*/  LDL.LU R0, [R1+0x21b4] ;  /* 0x0021b40001007983 */ /* 0x000ee80000300800 */
[----:B------:R-:W4:Y:S04]  /*18da0*/  LDL.LU R2, [R1+0x21b0] ;  /* 0x0021b00001027983 */ /* 0x000f280000300800 */
[----:B------:R1:W-:Y:S04]  /*18db0*/  STL.64 [R1+0x2180], R6 ;  /* 0x0021800601007387 */ /* 0x0003e80000100a00 */
[----:B--2---:R4:W-:Y:S04]  /*18dc0*/  STL.64 [R1+0x2178], R4 ;  /* 0x0021780401007387 */ /* 0x0049e80000100a00 */
[----:B-1----:R-:W2:Y:S04]  /*18dd0*/  LDL.64 R6, [R1+0x48] ;  /* 0x0000480001067983 */ /* 0x002ea80000100a00 */
[----:B--2---:R-:W-:Y:S04]  /*18de0*/  STL.64 [R1+0x2190], R6 ;  /* 0x0021900601007387 */ /* 0x004fe80000100a00 */
[----:B------:R-:W2:Y:S01]  /*18df0*/  LDL.64 R10, [R1+0x38] ;  /* 0x00003800010a7983 */ /* 0x000ea20000100a00 */
[----:B----4-:R-:W-:-:S02]  /*18e00*/  IMAD.MOV.U32 R4, RZ, RZ, R2 ;  /* 0x000000ffff047224 */ /* 0x010fc400078e0002 */
[----:B---3--:R-:W-:Y:S01]  /*18e10*/  IMAD.MOV.U32 R5, RZ, RZ, R0 ;  /* 0x000000ffff057224 */ /* 0x008fe200078e0000 */
[----:B--2---:R1:W-:Y:S04]  /*18e20*/  STL.64 [R1+0x2188], R10 ;  /* 0x0021880a01007387 */ /* 0x0043e80000100a00 */
[----:B------:R-:W2:Y:S04]  /*18e30*/  LDL.LU R8, [R1+0x170] ;  /* 0x0001700001087983 */ /* 0x000ea80000300800 */
[----:B------:R-:W2:Y:S04]  /*18e40*/  LDL.LU R9, [R1+0x174] ;  /* 0x0001740001097983 */ /* 0x000ea80000300800 */
[----:B-1----:R-:W3:Y:S04]  /*18e50*/  LDL.LU R10, [R1+0x178] ;  /* 0x00017800010a7983 */ /* 0x002ee80000300800 */
[----:B------:R-:W3:Y:S04]  /*18e60*/  LDL.LU R11, [R1+0x17c] ;  /* 0x00017c00010b7983 */ /* 0x000ee80000300800 */
[----:B------:R-:W4:Y:S04]  /*18e70*/  LDL.LU R2, [R1+0x21ac] ;  /* 0x0021ac0001027983 */ /* 0x000f280000300800 */
[----:B------:R-:W4:Y:S04]  /*18e80*/  LDL.LU R0, [R1+0x21a8] ;  /* 0x0021a80001007983 */ /* 0x000f280000300800 */
[----:B------:R-:W4:Y:S04]  /*18e90*/  LDL.LU R6, [R1+0x238] ;  /* 0x0002380001067983 */ /* 0x000f280000300800 */
[----:B------:R-:W4:Y:S01]  /*18ea0*/  LDL.LU R7, [R1+0x23c] ;  /* 0x00023c0001077983 */ /* 0x000f220000300800 */
[----:B------:R-:W-:-:S02]  /*18eb0*/  IMAD.MOV.U32 R3, RZ, RZ, R15 ;  /* 0x000000ffff037224 */ /* 0x000fc400078e000f */
[----:B------:R-:W-:Y:S01]  /*18ec0*/  IMAD.MOV.U32 R29, RZ, RZ, R21 ;  /* 0x000000ffff1d7224 */ /* 0x000fe200078e0015 */
[----:B---3--:R1:W-:Y:S04]  /*18ed0*/  STL.64 [R1+0x21a0], R10 ;  /* 0x0021a00a01007387 */ /* 0x0083e80000100a00 */
[----:B--2---:R-:W-:Y:S04]  /*18ee0*/  STL.64 [R1+0x2198], R8 ;  /* 0x0021980801007387 */ /* 0x004fe80000100a00 */
[----:B----4-:R-:W-:Y:S04]  /*18ef0*/  LDS R12, [R2+0x14000] ;  /* 0x01400000020c7984 */ /* 0x010fe80000000800 */
[----:B-1----:R-:W2:Y:S04]  /*18f00*/  LDL.64 R10, [R1+0x58] ;  /* 0x00005800010a7983 */ /* 0x002ea80000100a00 */
[----:B------:R-:W-:Y:S04]  /*18f10*/  LDS R14, [R2+0x16000] ;  /* 0x01600000020e7984 */ /* 0x000fe80000000800 */
[----:B------:R-:W-:Y:S04]  /*18f20*/  LDS R13, [R0+0x14000] ;  /* 0x01400000000d7984 */ /* 0x000fe80000000800 */
[----:B------:R-:W-:Y:S04]  /*18f30*/  LDS R15, [R0+0x16000] ;  /* 0x01600000000f7984 */ /* 0x000fe80000000800 */
[----:B------:R-:W-:Y:S04]  /*18f40*/  LDS R18, [R2+0x16200] ;  /* 0x0162000002127984 */ /* 0x000fe80000000800 */
[----:B------:R-:W1:Y:S04]  /*18f50*/  LDS R19, [R0+0x16200] ;  /* 0x0162000000137984 */ /* 0x000e680000000800 */
[----:B------:R-:W-:Y:S04]  /*18f60*/  LDS R16, [R2+0x14200] ;  /* 0x0142000002107984 */ /* 0x000fe80000000800 */
[----:B------:R-:W3:Y:S04]  /*18f70*/  LDS R17, [R0+0x14200] ;  /* 0x0142000000117984 */ /* 0x000ee80000000800 */
[----:B------:R-:W-:Y:S04]  /*18f80*/  LDS R22, [R2+0x16400] ;  /* 0x0164000002167984 */ /* 0x000fe80000000800 */
[----:B------:R-:W4:Y:S04]  /*18f90*/  LDS R23, [R0+0x16400] ;  /* 0x0164000000177984 */ /* 0x000f280000000800 */
[----:B------:R-:W-:Y:S04]  /*18fa0*/  LDS R20, [R2+0x14400] ;  /* 0x0144000002147984 */ /* 0x000fe80000000800 */
[----:B------:R-:W4:Y:S04]  /*18fb0*/  LDS R21, [R0+0x14400] ;  /* 0x0144000000157984 */ /* 0x000f280000000800 */
[----:B------:R-:W-:Y:S04]  /*18fc0*/  LDS R26, [R2+0x16600] ;  /* 0x01660000021a7984 */ /* 0x000fe80000000800 */
[----:B------:R-:W4:Y:S04]  /*18fd0*/  LDS R27, [R0+0x16600] ;  /* 0x01660000001b7984 */ /* 0x000f280000000800 */
[----:B------:R-:W-:Y:S04]  /*18fe0*/  LDS R24, [R2+0x14600] ;  /* 0x0146000002187984 */ /* 0x000fe80000000800 */
[----:B------:R-:W4:Y:S04]  /*18ff0*/  LDS R25, [R0+0x14600] ;  /* 0x0146000000197984 */ /* 0x000f280000000800 */
[----:B------:R-:W-:Y:S04]  /*19000*/  STL [R1+0x2020], R3 ;  /* 0x0020200301007387 */ /* 0x000fe80000100800 */
[----:B-1----:R-:W-:Y:S04]  /*19010*/  STL.64 [R1+0x2108], R18 ;  /* 0x0021081201007387 */ /* 0x002fe80000100a00 */
[----:B---3--:R-:W-:Y:S04]  /*19020*/  STL.64 [R1+0x2100], R16 ;  /* 0x0021001001007387 */ /* 0x008fe80000100a00 */
[----:B----4-:R1:W-:Y:S04]  /*19030*/  STL.64 [R1+0x2070], R22 ;  /* 0x0020701601007387 */ /* 0x0103e80000100a00 */
[----:B------:R-:W-:Y:S04]  /*19040*/  STL.64 [R1+0x2068], R20 ;  /* 0x0020681401007387 */ /* 0x000fe80000100a00 */
[----:B-1----:R-:W3:Y:S04]  /*19050*/  LDL R22, [R1+0x18] ;  /* 0x0000180001167983 */ /* 0x002ee80000100800 */
[----:B------:R-:W-:Y:S04]  /*19060*/  STL [R1+0x1f4c], R2 ;  /* 0x001f4c0201007387 */ /* 0x000fe80000100800 */
[----:B------:R1:W-:Y:S04]  /*19070*/  STL.64 [R1+0x2000], R26 ;  /* 0x0020001a01007387 */ /* 0x0003e80000100a00 */
[----:B------:R-:W-:Y:S04]  /*19080*/  STL.64 [R1+0x1ff8], R24 ;  /* 0x001ff81801007387 */ /* 0x000fe80000100a00 */
[----:B-1----:R-:W4:Y:S04]  /*19090*/  LDL.64 R26, [R1+0x28] ;  /* 0x00002800011a7983 */ /* 0x002f280000100a00 */
[----:B------:R-:W-:Y:S01]  /*190a0*/  STL [R1+0x1f48], R0 ;  /* 0x001f480001007387 */ /* 0x000fe20000100800 */
[----:B--2---:R-:W-:Y:S01]  /*190b0*/  HMMA.1688.F32.TF32 R4, R12, R10, R4 ;  /* 0x0000000a0c04723c */ /* 0x004fe20000081004 */
[----:B------:R-:W-:-:S02]  /*190c0*/  IMAD.MOV.U32 R16, RZ, RZ, R10 ;  /* 0x000000ffff107224 */ /* 0x000fc400078e000a */
[----:B------:R-:W-:Y:S02]  /*190d0*/  IMAD.MOV.U32 R3, RZ, RZ, R11 ;  /* 0x000000ffff037224 */ /* 0x000fe400078e000b */
[----:B------:R-:W2:Y:S04]  /*190e0*/  LDL.LU.64 R10, [R1+0x21a0] ;  /* 0x0021a000010a7983 */ /* 0x000ea80000300a00 */
[----:B------:R-:W2:Y:S11]  /*190f0*/  LDL.LU.64 R8, [R1+0x2198] ;  /* 0x0021980001087983 */ /* 0x000eb60000300a00 */
[----:B------:R-:W-:Y:S03]  /*19100*/  @!UPT UIADD3 URZ, URZ, URZ, URZ ;  /* 0x0000003f3f3ff290 */ /* 0x000fe6000fffe03f */
[----:B------:R-:W-:Y:S04]  /*19110*/  STL [R1+0x230], R4 ;  /* 0x0002300401007387 */ /* 0x000fe80000100800 */
[----:B------:R1:W-:Y:S04]  /*19120*/  STL.64 [R1+0x238], R6 ;  /* 0x0002380601007387 */ /* 0x0003e80000100a00 */
[----:B-1----:R-:W2:Y:S01]  /*19130*/  LDL.LU.64 R6, [R1+0x2190] ;  /* 0x0021900001067983 */ /* 0x002ea20000300a00 */
[----:B------:R-:W-:Y:S02]  /*19140*/  IMAD.MOV.U32 R23, RZ, RZ, R28 ;  /* 0x000000ffff177224 */ /* 0x000fe400078e001c */
[----:B------:R-:W-:-:S05]  /*19150*/  IMAD.MOV.U32 R28, RZ, RZ, R5 ;  /* 0x000000ffff1c7224 */ /* 0x000fca00078e0005 */
[----:B------:R-:W-:Y:S01]  /*19160*/  STL [R1+0x1f44], R28 ;  /* 0x001f441c01007387 */ /* 0x000fe20000100800 */
[C---:B--2---:R-:W-:Y:S01]  /*19170*/  HMMA.1688.F32.TF32 R8, R12.reuse, R6, R8 ;  /* 0x000000060c08723c */ /* 0x044fe20000081008 */
[----:B------:R-:W-:Y:S02]  /*19180*/  IMAD.MOV.U32 R18, RZ, RZ, R6 ;  /* 0x000000ffff127224 */ /* 0x000fe400078e0006 */
[----:B------:R-:W-:Y:S11]  /*19190*/  IMAD.MOV.U32 R17, RZ, RZ, R7 ;  /* 0x000000ffff117224 */ /* 0x000ff600078e0007 */
[----:B------:R-:W-:Y:S09]  /*191a0*/  @!UPT UIADD3 URZ, URZ, URZ, URZ ;  /* 0x0000003f3f3ff290 */ /* 0x000ff2000fffe03f */
[----:B------:R-:W-:Y:S04]  /*191b0*/  STL.64 [R1+0x260], R8 ;  /* 0x0002600801007387 */ /* 0x000fe80000100a00 */
[----:B------:R1:W-:Y:S04]  /*191c0*/  STL.64 [R1+0x268], R10 ;  /* 0x0002680a01007387 */ /* 0x0003e80000100a00 */
[----:B-1----:R-:W2:Y:S04]  /*191d0*/  LDL.LU.64 R10, [R1+0x2188] ;  /* 0x00218800010a7983 */ /* 0x002ea80000300a00 */
[----:B------:R-:W2:Y:S04]  /*191e0*/  LDL.LU.64 R6, [R1+0x2180] ;  /* 0x0021800001067983 */ /* 0x000ea80000300a00 */
[----:B------:R-:W2:Y:S02]  /*191f0*/  LDL.LU.64 R4, [R1+0x2178] ;  /* 0x0021780001047983 */ /* 0x000ea40000300a00 */
[----:B--2---:R-:W-:Y:S11]  /*19200*/  HMMA.1688.F32.TF32 R4, R12, R10, R4 ;  /* 0x0000000a0c04723c */ /* 0x004ff60000081004 */
[----:B------:R-:W-:Y:S11]  /*19210*/  @!UPT UIADD3 URZ, URZ, URZ, URZ ;  /* 0x0000003f3f3ff290 */ /* 0x000ff6000fffe03f */
[----:B------:R-:W-:Y:S01]  /*19220*/  @!UPT UIADD3 URZ, URZ, URZ, URZ ;  /* 0x0000003f3f3ff290 */ /* 0x000fe2000fffe03f */
[----:B------:R-:W-:Y:S04]  /*19230*/  STL.64 [R1+0x2b0], R4 ;  /* 0x0002b00401007387 */ /* 0x000fe80000100a00 */
[----:B------:R1:W-:Y:S04]  /*19240*/  STL.64 [R1+0x2b8], R6 ;  /* 0x0002b80601007387 */ /* 0x0003e80000100a00 */
[----:B-1----:R-:W4:Y:S04]  /*19250*/  LDL.LU.64 R6, [R1+0x2170] ;  /* 0x0021700001067983 */ /* 0x002f280000300a00 */
[----:B------:R-:W4:Y:S01]  /*19260*/  LDL.LU.64 R4, [R1+0x2168] ;  /* 0x0021680001047983 */ /* 0x000f220000300a00 */
[----:B------:R-:W-:-:S02]  /*19270*/  IMAD.MOV.U32 R28, RZ, RZ, R10 ;  /* 0x000000ffff1c7224 */ /* 0x000fc400078e000a */
[----:B------:R-:W-:Y:S02]  /*19280*/  IMAD.MOV.U32 R19, RZ, RZ, R11 ;  /* 0x000000ffff137224 */ /* 0x000fe400078e000b */
[----:B------:R-:W2:Y:S01]  /*19290*/  LDL.LU.64 R10, [R1+0x2160] ;  /* 0x00216000010a7983 */ /* 0x000ea20000300a00 */
[----:B----4-:R-:W-:Y:S11]  /*192a0*/  HMMA.1688.F32.TF32 R4, R12, R26, R4 ;  /* 0x0000001a0c04723c */ /* 0x010ff60000081004 */
[----:B------:R-:W-:Y:S11]  /*192b0*/  @!UPT UIADD3 URZ, URZ, URZ, URZ ;  /* 0x0000003f3f3ff290 */ /* 0x000ff6000fffe03f */
[----:B------:R-:W-:Y:S01]  /*192c0*/  @!UPT UIADD3 URZ, URZ, URZ, URZ ;  /* 0x0000003f3f3ff290 */ /* 0x000fe2000fffe03f */
[----:B------:R1:W-:Y:S01]  /*192d0*/  STL.64 [R1+0x2d8], R6 ;  /* 0x0002d80601007387 */ /* 0x0003e20000100a00 */
[----:B------:R-:W-:Y:S02]  /*192e0*/  IMAD.MOV.U32 R2, RZ, RZ, R4 ;  /* 0x000000ffff027224 */ /* 0x000fe400078e0004 */
[----:B------:R-:W-:Y:S01]  /*192f0*/  IMAD.MOV.U32 R0, RZ, RZ, R5 ;  /* 0x000000ffff007224 */ /* 0x000fe200078e0005 */
[----:B-1----:R-:W3:Y:S04]  /*19300*/  LDL.LU.64 R6, [R1+0x2158] ;  /* 0x0021580001067983 */ /* 0x002ee80000300a00 */
[----:B------:R-:W3:Y:S01]  /*19310*/  LDL.LU.64 R4, [R1+0x2150] ;  /* 0x0021500001047983 */ /* 0x000ee20000300a00 */
[----:B------:R-:W-:-:S03]  /*19320*/  IMAD.MOV.U32 R8, RZ, RZ, R27 ;  /* 0x000000ffff087224 */ /* 0x000fc600078e001b */
[----:B------:R1:W-:Y:S02]  /*19330*/  STL [R1+0x2024], R2 ;  /* 0x0020240201007387 */ /* 0x0003e40000100800 */
[----:B-1----:R-:W-:Y:S01]  /*19340*/  IMAD.MOV.U32 R2, RZ, RZ, R8 ;  /* 0x000000ffff027224 */ /* 0x002fe200078e0008 */
[----:B---3--:R-:W-:Y:S01]  /*19350*/  HMMA.1688.F32.TF32 R20, R12, R22, R4 ;  /* 0x000000160c14723c */ /* 0x008fe20000081004 */
[----:B------:R-:W3:Y:S11]  /*19360*/  LDL.LU.64 R6, [R1+0x2148] ;  /* 0x0021480001067983 */ /* 0x000ef60000300a00 */
[----:B------:R-:W-:Y:S11]  /*19370*/  @!UPT UIADD3 URZ, URZ, URZ, URZ ;  /* 0x0000003f3f3ff290 */ /* 0x000ff6000fffe03f */
[----:B------:R-:W-:Y:S01]  /*19380*/  @!UPT UIADD3 URZ, URZ, URZ, URZ ;  /* 0x0000003f3f3ff290 */ /* 0x000fe2000fffe03f */
[----:B------:R-:W-:Y:S02]  /*19390*/  IMAD.MOV.U32 R9, RZ, RZ, R20 ;  /* 0x000000ffff097224 */ /* 0x000fe400078e0014 */
[----:B------:R-:W-:Y:S01]  /*193a0*/  IMAD.MOV.U32 R8, RZ, RZ, R21 ;  /* 0x000000ffff087224 */ /* 0x000fe200078e0015 */
[----:B------:R-:W4:Y:S01]  /*193b0*/  LDL.LU R20, [R1+0x80] ;  /* 0x0000800001147983 */ /* 0x000f220000300800 */
[----:B------:R-:W-:Y:S02]  /*193c0*/  IMAD.MOV.U32 R5, RZ, RZ, R22 ;  /* 0x000000ffff057224 */ /* 0x000fe400078e0016 */
[----:B------:R-:W-:Y:S01]  /*193d0*/  IMAD.MOV.U32 R4, RZ, RZ, R23 ;  /* 0x000000ffff047224 */ /* 0x000fe200078e0017 */
[----:B------:R-:W4:Y:S04]  /*193e0*/  LDL.LU R21, [R1+0x84] ;  /* 0x0000840001157983 */ /* 0x000f280000300800 */
[----:B------:R-:W4:Y:S04]  /*193f0*/  LDL.LU R22, [R1+0x88] ;  /* 0x0000880001167983 */ /* 0x000f280000300800 */
[----:B------:R-:W4:Y:S01]  /*19400*/  LDL.LU R23, [R1+0x8c] ;  /* 0x00008c0001177983 */ /* 0x000f220000300800 */
[----:B------:R-:W-:-:S02]  /*19410*/  IMAD.MOV.U32 R24, RZ, RZ, R26 ;  /* 0x000000ffff187224 */ /* 0x000fc400078e001a */
[----:B--2---:R-:W-:Y:S02]  /*19420*/  IMAD.MOV.U32 R26, RZ, RZ, R11 ;  /* 0x000000ffff1a7224 */ /* 0x004fe400078e000b */
[----:B------:R-:W-:Y:S02]  /*19430*/  IMAD.MOV.U32 R27, RZ, RZ, R10 ;  /* 0x000000ffff1b7224 */ /* 0x000fe400078e000a */
[----:B---3--:R-:W-:Y:S01]  /*19440*/  IMAD.MOV.U32 R25, RZ, RZ, R6 ;  /* 0x000000ffff197224 */ /* 0x008fe200078e0006 */
[----:B----4-:R1:W-:Y:S04]  /*19450*/  STL.64 [R1+0x2080], R22 ;  /* 0x0020801601007387 */ /* 0x0103e80000100a00 */
[----:B------:R2:W-:Y:S04]  /*19460*/  STL.64 [R1+0x2078], R20 ;  /* 0x0020781401007387 */ /* 0x0005e80000100a00 */
[----:B-1----:R-:W3:Y:S01]  /*19470*/  LDL.LU.64 R22, [R1+0x8] ;  /* 0x0000080001167983 */ /* 0x002ee20000300a00 */
[----:B--2---:R-:W-:-:S02]  /*19480*/  IMAD.MOV.U32 R21, RZ, RZ, R24 ;  /* 0x000000ffff157224 */ /* 0x004fc400078e0018 */
[----:B------:R-:W-:Y:S02]  /*19490*/  IMAD.MOV.U32 R24, RZ, RZ, R7 ;  /* 0x000000ffff187224 */ /* 0x000fe400078e0007 */
[----:B------:R-:W2:Y:S04]  /*194a0*/  LDL.LU R7, [R1+0x2144] ;  /* 0x0021440001077983 */ /* 0x000ea80000300800 */
[----:B------:R-:W4:Y:S04]  /*194b0*/  LDL.LU R6, [R1+0x2140] ;  /* 0x0021400001067983 */ /* 0x000f280000300800 */
[----:B------:R-:W2:Y:S04]  /*194c0*/  LDL.LU R11, [R1+0x213c] ;  /* 0x00213c00010b7983 */ /* 0x000ea80000300800 */
[----:B------:R-:W2:Y:S04]  /*194d0*/  LDL.LU R10, [R1+0x2138] ;  /* 0x00213800010a7983 */ /* 0x000ea80000300800 */
[----:B------:R-:W-:Y:S04]  /*194e0*/  STL.64 [R1+0x2090], R26 ;  /* 0x0020901a01007387 */ /* 0x000fe80000100a00 */
[----:B------:R1:W-:Y:S04]  /*194f0*/  STL.64 [R1+0x2088], R24 ;  /* 0x0020881801007387 */ /* 0x0003e80000100a00 */
[----:B-1----:R-:W2:Y:S04]  /*19500*/  LDL.LU R24, [R1+0x90] ;  /* 0x0000900001187983 */ /* 0x002ea80000300800 */
[----:B------:R-:W2:Y:S04]  /*19510*/  LDL.LU R25, [R1+0x94] ;  /* 0x0000940001197983 */ /* 0x000ea80000300800 */
[----:B------:R-:W2:Y:S04]  /*19520*/  LDL.LU R26, [R1+0x98] ;  /* 0x00009800011a7983 */ /* 0x000ea80000300800 */
[----:B------:R-:W2:Y:S04]  /*19530*/  LDL.LU R27, [R1+0x9c] ;  /* 0x00009c00011b7983 */ /* 0x000ea80000300800 */
[----:B--2---:R1:W-:Y:S04]  /*19540*/  STL.64 [R1+0x20a0], R26 ;  /* 0x0020a01a01007387 */ /* 0x0043e80000100a00 */
[----:B------:R-:W-:Y:S04]  /*19550*/  STL.64 [R1+0x2098], R24 ;  /* 0x0020981801007387 */ /* 0x000fe80000100a00 */
[----:B-1----:R-:W2:Y:S04]  /*19560*/  LDL.LU.64 R26, [R1+0x18] ;  /* 0x00001800011a7983 */ /* 0x002ea80000300a00 */
[----:B--2---:R1:W-:Y:S02]  /*19570*/  STL.64 [R1+0x20b0], R26 ;  /* 0x0020b01a01007387 */ /* 0x0043e40000100a00 */
[----:B-1----:R-:W-:-:S02]  /*19580*/  IMAD.MOV.U32 R26, RZ, RZ, R21 ;  /* 0x000000ffff1a7224 */ /* 0x002fc400078e0015 */
[----:B------:R-:W-:-:S05]  /*19590*/  IMAD.MOV.U32 R27, RZ, RZ, R2 ;  /* 0x000000ffff1b7224 */ /* 0x000fca00078e0002 */
[----:B------:R1:W-:Y:S02]  /*195a0*/  STL.64 [R1+0x20b8], R26 ;  /* 0x0020b81a01007387 */ /* 0x0003e40000100a00 */
[----:B-1----:R-:W-:Y:S02]  /*195b0*/  IMAD.MOV.U32 R26, RZ, RZ, R28 ;  /* 0x000000ffff1a7224 */ /* 0x002fe400078e001c */
[----:B------:R-:W-:-:S05]  /*195c0*/  IMAD.MOV.U32 R27, RZ, RZ, R19 ;  /* 0x000000ffff1b7224 */ /* 0x000fca00078e0013 */
[----:B------:R1:W-:Y:S02]  /*195d0*/  STL.64 [R1+0x20d0], R26 ;  /* 0x0020d01a01007387 */ /* 0x0003e40000100a00 */
[----:B-1----:R-:W-:Y:S02]  /*195e0*/  IMAD.MOV.U32 R26, RZ, RZ, R18 ;  /* 0x000000ffff1a7224 */ /* 0x002fe400078e0012 */
[----:B------:R-:W-:-:S05]  /*195f0*/  IMAD.MOV.U32 R27, RZ, RZ, R17 ;  /* 0x000000ffff1b7224 */ /* 0x000fca00078e0011 */
[----:B------:R1:W-:Y:S02]  /*19600*/  STL.64 [R1+0x20e8], R26 ;  /* 0x0020e81a01007387 */ /* 0x0003e40000100a00 */
[----:B-1----:R-:W-:Y:S02]  /*19610*/  IMAD.MOV.U32 R26, RZ, RZ, R16 ;  /* 0x000000ffff1a7224 */ /* 0x002fe400078e0010 */
[----:B------:R-:W-:-:S05]  /*19620*/  IMAD.MOV.U32 R27, RZ, RZ, R3 ;  /* 0x000000ffff1b7224 */ /* 0x000fca00078e0003 */
[----:B------:R1:W-:Y:S04]  /*19630*/  STL.64 [R1+0x2110], R26 ;  /* 0x0021101a01007387 */ /* 0x0003e80000100a00 */
[----:B------:R-:W2:Y:S04]  /*19640*/  LDL.LU R24, [R1+0xc0] ;  /* 0x0000c00001187983 */ /* 0x000ea80000300800 */
[----:B------:R-:W2:Y:S04]  /*19650*/  LDL.LU R25, [R1+0xc4] ;  /* 0x0000c40001197983 */ /* 0x000ea80000300800 */
[----:B-1----:R-:W2:Y:S04]  /*19660*/  LDL.LU R26, [R1+0xc8] ;  /* 0x0000c800011a7983 */ /* 0x002ea80000300800 */
[----:B------:R-:W2:Y:S04]  /*19670*/  LDL.LU R27, [R1+0xcc] ;  /* 0x0000cc00011b7983 */ /* 0x000ea80000300800 */
[----:B--2---:R-:W-:Y:S04]  /*19680*/  STL.64 [R1+0x2130], R26 ;  /* 0x0021301a01007387 */ /* 0x004fe80000100a00 */
[----:B------:R1:W-:Y:S04]  /*19690*/  STL.64 [R1+0x2128], R24 ;  /* 0x0021281801007387 */ /* 0x0003e80000100a00 */
[----:B-1----:R-:W3:Y:S04]  /*196a0*/  LDL.LU R24, [R1+0xd0] ;  /* 0x0000d00001187983 */ /* 0x002ee80000300800 */
[----:B------:R-:W3:Y:S04]  /*196b0*/  LDL.LU R25, [R1+0xd4] ;  /* 0x0000d40001197983 */ /* 0x000ee80000300800 */
[----:B------:R-:W3:Y:S04]  /*196c0*/  LDL.LU R26, [R1+0xd8] ;  /* 0x0000d800011a7983 */ /* 0x000ee80000300800 */
[----:B------:R-:W3:Y:S04]  /*196d0*/  LDL.LU R27, [R1+0xdc] ;  /* 0x0000dc00011b7983 */ /* 0x000ee80000300800 */
[----:B------:R-:W2:Y:S04]  /*196e0*/  LDL.LU R16, [R1+0xb0] ;  /* 0x0000b00001107983 */ /* 0x000ea80000300800 */
[----:B------:R-:W2:Y:S04]  /*196f0*/  LDL.LU R17, [R1+0xb4] ;  /* 0x0000b40001117983 */ /* 0x000ea80000300800 */
[----:B------:R-:W2:Y:S04]  /*19700*/  LDL.LU R18, [R1+0xb8] ;  /* 0x0000b80001127983 */ /* 0x000ea80000300800 */
[----:B------:R-:W2:Y:S04]  /*19710*/  LDL.LU R19, [R1+0xbc] ;  /* 0x0000bc0001137983 */ /* 0x000ea80000300800 */
[----:B------:R-:W-:Y:S04]  /*19720*/  STL [R1+0x1e1c], R4 ;  /* 0x001e1c0401007387 */ /* 0x000fe80000100800 */
[----:B------:R-:W-:Y:S04]  /*19730*/  STL [R1+0x1e18], R8 ;  /* 0x001e180801007387 */ /* 0x000fe80000100800 */
[----:B------:R-:W-:Y:S04]  /*19740*/  STL [R1+0x1e14], R9 ;  /* 0x001e140901007387 */ /* 0x000fe80000100800 */
[----:B------:R-:W-:Y:S01]  /*19750*/  STL [R1+0x1e10], R5 ;  /* 0x001e100501007387 */ /* 0x000fe20000100800 */
[----:B------:R-:W-:-:S02]  /*19760*/  IMAD.MOV.U32 R20, RZ, RZ, R10 ;  /* 0x000000ffff147224 */ /* 0x000fc400078e000a */
[----:B------:R-:W-:Y:S01]  /*19770*/  IMAD.MOV.U32 R21, RZ, RZ, R11 ;  /* 0x000000ffff157224 */ /* 0x000fe200078e000b */
[----:B---3--:R-:W-:Y:S11]  /*19780*/  HMMA.1688.F32.TF32 R24, R12, R22, R24 ;  /* 0x000000160c18723c */ /* 0x008ff60000081018 */
[----:B------:R-:W-:Y:S11]  /*19790*/  @!UPT UIADD3 URZ, URZ, URZ, URZ ;  /* 0x0000003f3f3ff290 */ /* 0x000ff6000fffe03f */
[----:B------:R-:W-:Y:S01]  /*197a0*/  @!UPT UIADD3 URZ, URZ, URZ, URZ ;  /* 0x0000003f3f3ff290 */ /* 0x000fe2000fffe03f */
[----:B------:R-:W-:Y:S04]  /*197b0*/  STL.64 [R1+0x340], R24 ;  /* 0x0003401801007387 */ /* 0x000fe80000100a00 */
[----:B------:R1:W-:Y:S04]  /*197c0*/  STL.64 [R1+0x348], R26 ;  /* 0x0003481a01007387 */ /* 0x0003e80000100a00 */
[----:B-1----:R-:W3:Y:S04]  /*197d0*/  LDL.LU.64 R26, [R1+0x2130] ;  /* 0x00213000011a7983 */ /* 0x002ee80000300a00 */
[----:B------:R-:W3:Y:S04]  /*197e0*/  LDL.LU.64 R24, [R1+0x2128] ;  /* 0x0021280001187983 */ /* 0x000ee80000300a00 */
[----:B------:R4:W-:Y:S04]  /*197f0*/  STL.64 [R1+0x20a8], R22 ;  /* 0x0020a81601007387 */ /* 0x0009e80000100a00 */
[----:B------:R-:W2:Y:S04]  /*19800*/  LDL.LU R10, [R1+0x2124] ;  /* 0x00212400010a7983 */ /* 0x000ea80000300800 */
[----:B------:R-:W2:Y:S01]  /*19810*/  LDL.LU R11, [R1+0x2120] ;  /* 0x00212000010b7983 */ /* 0x000ea20000300800 */
[----:B----4-:R-:W-:-:S02]  /*19820*/  IMAD.MOV.U32 R22, RZ, RZ, R6 ;  /* 0x000000ffff167224 */ /* 0x010fc400078e0006 */
[----:B------:R-:W-:Y:S01]  /*19830*/  IMAD.MOV.U32 R23, RZ, RZ, R7 ;  /* 0x000000ffff177224 */ /* 0x000fe200078e0007 */
        /* <DEDUP_REMOVED lines=12> */
[----:B------:R-:W4:Y:S04]  /*19900*/  LDL.LU R22, [R1+0x1a8] ;  /* 0x0001a80001167983 */ /* 0x000f280000300800 */
[----:B------:R-:W4:Y:S01]  /*19910*/  LDL.LU R23, [R1+0x1ac] ;  /* 0x0001ac0001177983 */ /* 0x000f220000300800 */
[C---:B---3--:R-:W-:Y:S08]  /*19920*/  HMMA.1688.F32.TF32 R24, R12.reuse, R6, R24 ;  /* 0x000000060c18723c */ /* 0x048ff00000081018 */
[----:B------:R-:W-:Y:S11]  /*19930*/  HMMA.1688.F32.TF32 R12, R12, R10, R16 ;  /* 0x0000000a0c0c723c */ /* 0x000ff60000081010 */
[----:B------:R-:W-:Y:S05]  /*19940*/  @!UPT UIADD3 URZ, URZ, URZ, URZ ;  /* 0x0000003f3f3ff290 */ /* 0x000fea000fffe03f */
[----:B------:R-:W-:Y:S01]  /*19950*/  IMAD.MOV.U32 R5, RZ, RZ, R24 ;  /* 0x000000ffff057224 */ /* 0x000fe200078e0018 */
[----:B----4-:R-:W-:Y:S04]  /*19960*/  STL.64 [R1+0x20f8], R22 ;  /* 0x0020f81601007387 */ /* 0x010fe80000100a00 */
[----:B--2---:R1:W-:Y:S04]  /*19970*/  STL.64 [R1+0x20f0], R20 ;  /* 0x0020f01401007387 */ /* 0x0043e80000100a00 */
[----:B-1----:R-:W2:Y:S04]  /*19980*/  LDL.LU R20, [R1+0x210] ;  /* 0x0002100001147983 */ /* 0x002ea80000300800 */
[----:B------:R-:W2:Y:S04]  /*19990*/  LDL.LU R21, [R1+0x214] ;  /* 0x0002140001157983 */ /* 0x000ea80000300800 */
[----:B------:R-:W2:Y:S04]  /*199a0*/  LDL.LU R22, [R1+0x218] ;  /* 0x0002180001167983 */ /* 0x000ea80000300800 */
[----:B------:R-:W2:Y:S04]  /*199b0*/  LDL.LU R23, [R1+0x21c] ;  /* 0x00021c0001177983 */ /* 0x000ea80000300800 */
[----:B------:R-:W-:Y:S04]  /*199c0*/  STL [R1+0x334], R25 ;  /* 0x0003341901007387 */ /* 0x000fe80000100800 */
[----:B------:R1:W-:Y:S04]  /*199d0*/  STL.64 [R1+0x338], R26 ;  /* 0x0003381a01007387 */ /* 0x0003e80000100a00 */
[----:B-1----:R-:W2:Y:S04]  /*199e0*/  LDL.LU.64 R26, [R1+0x2110] ;  /* 0x00211000011a7983 */ /* 0x002ea80000300a00 */
[----:B------:R-:W-:Y:S04]  /*199f0*/  STL [R1+0x1e20], R5 ;  /* 0x001e200501007387 */ /* 0x000fe80000100800 */
[----:B------:R-:W2:Y:S04]  /*19a00*/  LDL.LU.64 R18, [R1+0x2108] ;  /* 0x0021080001127983 */ /* 0x000ea80000300a00 */
[----:B------:R-:W2:Y:S04]  /*19a10*/  LDL.LU.64 R16, [R1+0x2100] ;  /* 0x0021000001107983 */ /* 0x000ea80000300a00 */
[----:B------:R1:W-:Y:S04]  /*19a20*/  STL.64 [R1+0x320], R12 ;  /* 0x0003200c01007387 */ /* 0x0003e80000100a00 */
[----:B------:R3:W-:Y:S04]  /*19a30*/  STL.64 [R1+0x328], R14 ;  /* 0x0003280e01007387 */ /* 0x0007e80000100a00 */
[----:B-1----:R-:W4:Y:S04]  /*19a40*/  LDL.LU R12, [R1+0xf0] ;  /* 0x0000f000010c7983 */ /* 0x002f280000300800 */
[----:B------:R-:W4:Y:S04]  /*19a50*/  LDL.LU R13, [R1+0xf4] ;  /* 0x0000f400010d7983 */ /* 0x000f280000300800 */
[----:B---3--:R-:W4:Y:S04]  /*19a60*/  LDL.LU R14, [R1+0xf8] ;  /* 0x0000f800010e7983 */ /* 0x008f280000300800 */
[----:B------:R-:W4:Y:S01]  /*19a70*/  LDL.LU R15, [R1+0xfc] ;  /* 0x0000fc00010f7983 */ /* 0x000f220000300800 */
[C---:B--2---:R-:W-:Y:S03]  /*19a80*/  HMMA.1688.F32.TF32 R24, R16.reuse, R26, R20 ;  /* 0x0000001a1018723c */ /* 0x044fe60000081014 */
[----:B------:R-:W2:Y:S04]  /*19a90*/  LDL.LU.64 R22, [R1+0x20f8] ;  /* 0x0020f80001167983 */ /* 0x000ea80000300a00 */
[----:B------:R-:W2:Y:S11]  /*19aa0*/  LDL.LU.64 R20, [R1+0x20f0] ;  /* 0x0020f00001147983 */ /* 0x000eb60000300a00 */
[----:B------:R-:W-:Y:S05]  /*19ab0*/  @!UPT UIADD3 URZ, URZ, URZ, URZ ;  /* 0x0000003f3f3ff290 */ /* 0x000fea000fffe03f */
[----:B------:R-:W-:Y:S04]  /*19ac0*/  STL [R1+0x164], R25 ;  /* 0x0001641901007387 */ /* 0x000fe80000100800 */
[----:B------:R1:W-:Y:S04]  /*19ad0*/  STL.64 [R1+0x168], R26 ;  /* 0x0001681a01007387 */ /* 0x0003e80000100a00 */
[----:B-1----:R-:W2:Y:S01]  /*19ae0*/  LDL.LU.64 R26, [R1+0x20e8] ;  /* 0x0020e800011a7983 */ /* 0x002ea20000300a00 */
[----:B------:R-:W-:Y:S02]  /*19af0*/  IMAD.MOV.U32 R28, RZ, RZ, R24 ;  /* 0x000000ffff1c7224 */ /* 0x000fe400078e0018 */
        /* <DEDUP_REMOVED lines=13> */
[----:B-1----:R-:W4:Y:S02]  /*19bd0*/  LDL.LU.64 R26, [R1+0x20b8] ;  /* 0x0020b800011a7983 */ /* 0x002f240000300a00 */
[----:B----4-:R-:W-:Y:S11]  /*19be0*/  HMMA.1688.F32.TF32 R24, R16, R26, R12 ;  /* 0x0000001a1018723c */ /* 0x010ff6000008100c */
[----:B------:R-:W-:Y:S11]  /*19bf0*/  @!UPT UIADD3 URZ, URZ, URZ, URZ ;  /* 0x0000003f3f3ff290 */ /* 0x000ff6000fffe03f */
[----:B------:R-:W-:Y:S02]  /*19c00*/  @!UPT UIADD3 URZ, URZ, URZ, URZ ;  /* 0x0000003f3f3ff290 */ /* 0x000fe4000fffe03f */
[----:B------:R-:W-:Y:S02]  /*19c10*/  IMAD.MOV.U32 R13, RZ, RZ, R26 ;  /* 0x000000ffff0d7224 */ /* 0x000fe400078e001a */
[----:B------:R-:W-:Y:S02]  /*19c20*/  IMAD.MOV.U32 R12, RZ, RZ, R27 ;  /* 0x000000ffff0c7224 */ /* 0x000fe400078e001b */
[----:B------:R-:W2:Y:S01]  /*19c30*/  LDL.LU.64 R26, [R1+0x20b0] ;  /* 0x0020b000011a7983 */ /* 0x000ea20000300a00 */
[----:B------:R-:W-:Y:S02]  /*19c40*/  IMAD.MOV.U32 R15, RZ, RZ, R24 ;  /* 0x000000ffff0f7224 */ /* 0x000fe400078e0018 */
[----:B------:R-:W-:-:S05]  /*19c50*/  IMAD.MOV.U32 R14, RZ, RZ, R25 ;  /* 0x000000ffff0e7224 */ /* 0x000fca00078e0019 */
[----:B------:R1:W-:Y:S04]  /*19c60*/  STL.64 [R1+0x1f58], R14 ;  /* 0x001f580e01007387 */ /* 0x0003e80000100a00 */
[----:B------:R-:W-:Y:S04]  /*19c70*/  STL.64 [R1+0x1f50], R12 ;  /* 0x001f500c01007387 */ /* 0x000fe80000100a00 */
[----:B-1----:R-:W3:Y:S01]  /*19c80*/  LDL.LU.64 R14, [R1+0x58] ;  /* 0x00005800010e7983 */ /* 0x002ee20000300a00 */
[----:B--2---:R-:W-:Y:S01]  /*19c90*/  HMMA.1688.F32.TF32 R20, R16, R26, R20 ;  /* 0x0000001a1014723c */ /* 0x004fe20000081014 */
[----:B------:R-:W-:-:S02]  /*19ca0*/  IMAD.MOV.U32 R2, RZ, RZ, R26 ;  /* 0x000000ffff027224 */ /* 0x000fc400078e001a */
[----:B------:R-:W-:Y:S11]  /*19cb0*/  IMAD.MOV.U32 R3, RZ, RZ, R27 ;  /* 0x000000ffff037224 */ /* 0x000ff600078e001b */
[----:B------:R-:W-:Y:S09]  /*19cc0*/  @!UPT UIADD3 URZ, URZ, URZ, URZ ;  /* 0x0000003f3f3ff290 */ /* 0x000ff2000fffe03f */
[----:B------:R-:W-:Y:S04]  /*19cd0*/  STL.64 [R1+0x310], R20 ;  /* 0x0003101401007387 */ /* 0x000fe80000100a00 */
[----:B------:R1:W-:Y:S04]  /*19ce0*/  STL.64 [R1+0x318], R22 ;  /* 0x0003181601007387 */ /* 0x0003e80000100a00 */
[----:B-1----:R-:W2:Y:S04]  /*19cf0*/  LDL.LU.64 R22, [R1+0x20a8] ;  /* 0x0020a80001167983 */ /* 0x002ea80000300a00 */
[----:B------:R-:W2:Y:S04]  /*19d00*/  LDL.LU.64 R26, [R1+0x20a0] ;  /* 0x0020a000011a7983 */ /* 0x000ea80000300a00 */
[----:B------:R-:W2:Y:S02]  /*19d10*/  LDL.LU.64 R24, [R1+0x2098] ;  /* 0x0020980001187983 */ /* 0x000ea40000300a00 */
        /* <DEDUP_REMOVED lines=8> */
[----:B------:R-:W4:Y:S04]  /*19da0*/  LDL.LU.64 R22, [R1+0x2080] ;  /* 0x0020800001167983 */ /* 0x000f280000300a00 */
[----:B------:R-:W4:Y:S02]  /*19db0*/  LDL.LU.64 R20, [R1+0x2078] ;  /* 0x0020780001147983 */ /* 0x000f240000300a00 */
[C---:B----4-:R-:W-:Y:S08]  /*19dc0*/  HMMA.1688.F32.TF32 R20, R16.reuse, R6, R20 ;  /* 0x000000061014723c */ /* 0x050ff00000081014 */
[----:B--2---:R-:W-:Y:S11]  /*19dd0*/  HMMA.1688.F32.TF32 R16, R16, R10, R24 ;  /* 0x0000000a1010723c */ /* 0x004ff60000081018 */
[----:B------:R-:W-:Y:S04]  /*19de0*/  @!UPT UIADD3 URZ, URZ, URZ, URZ ;  /* 0x0000003f3f3ff290 */ /* 0x000fe8000fffe03f */
[----:B------:R-:W-:Y:S04]  /*19df0*/  STL.64 [R1+0x2f0], R20 ;  /* 0x0002f01401007387 */ /* 0x000fe80000100a00 */
[----:B------:R1:W-:Y:S04]  /*19e00*/  STL.64 [R1+0x2f8], R22 ;  /* 0x0002f81601007387 */ /* 0x0003e80000100a00 */
[----:B-1----:R-:W3:Y:S04]  /*19e10*/  LDL.LU.64 R22, [R1+0x2070] ;  /* 0x0020700001167983 */ /* 0x002ee80000300a00 */
[----:B------:R-:W3:Y:S04]  /*19e20*/  LDL.LU.64 R20, [R1+0x2068] ;  /* 0x0020680001147983 */ /* 0x000ee80000300a00 */
[----:B------:R1:W-:Y:S04]  /*19e30*/  STL.64 [R1+0x2060], R6 ;  /* 0x0020600601007387 */ /* 0x0003e80000100a00 */
[----:B------:R-:W3:Y:S04]  /*19e40*/  LDL.LU R4, [R1+0x240] ;  /* 0x0002400001047983 */ /* 0x000ee80000300800 */
[----:B------:R-:W3:Y:S04]  /*19e50*/  LDL.LU R5, [R1+0x244] ;  /* 0x0002440001057983 */ /* 0x000ee80000300800 */
[----:B-1----:R-:W3:Y:S04]  /*19e60*/  LDL.LU R6, [R1+0x248] ;  /* 0x0002480001067983 */ /* 0x002ee80000300800 */
[----:B------:R-:W3:Y:S04]  /*19e70*/  LDL.LU R7, [R1+0x24c] ;  /* 0x00024c0001077983 */ /* 0x000ee80000300800 */
[----:B------:R-:W2:Y:S04]  /*19e80*/  LDL.LU R24, [R1+0x200] ;  /* 0x0002000001187983 */ /* 0x000ea80000300800 */
[----:B------:R-:W-:Y:S04]  /*19e90*/  STL.64 [R1+0x2e0], R16 ;  /* 0x0002e01001007387 */ /* 0x000fe80000100a00 */
[----:B------:R1:W-:Y:S04]  /*19ea0*/  STL.64 [R1+0x2e8], R18 ;  /* 0x0002e81201007387 */ /* 0x0003e80000100a00 */
[----:B------:R-:W2:Y:S04]  /*19eb0*/  LDL.LU R25, [R1+0x204] ;  /* 0x0002040001197983 */ /* 0x000ea80000300800 */
[----:B------:R-:W2:Y:S04]  /*19ec0*/  LDL.LU R26, [R1+0x208] ;  /* 0x00020800011a7983 */ /* 0x000ea80000300800 */
[----:B------:R-:W2:Y:S04]  /*19ed0*/  LDL.LU R27, [R1+0x20c] ;  /* 0x00020c00011b7983 */ /* 0x000ea80000300800 */
[----:B-1----:R-:W4:Y:S04]  /*19ee0*/  LDL.LU.64 R18, [R1+0x28] ;  /* 0x0000280001127983 */ /* 0x002f280000300a00 */
[----:B----4-:R1:W-:Y:S04]  /*19ef0*/  STL.64 [R1+0x2038], R18 ;  /* 0x0020381201007387 */ /* 0x0103e80000100a00 */
[----:B-1----:R-:W4:Y:S01]  /*19f00*/  LDL.LU.64 R18, [R1+0x38] ;  /* 0x0000380001127983 */ /* 0x002f220000300a00 */
[----:B---3--:R-:W-:Y:S03]  /*19f10*/  HMMA.1688.F32.TF32 R4, R20, R14, R4 ;  /* 0x0000000e1404723c */ /* 0x008fe60000081004 */
[----:B----4-:R1:W-:Y:S04]  /*19f20*/  STL.64 [R1+0x2050], R18 ;  /* 0x0020501201007387 */ /* 0x0103e80000100a00 */
[----:B-1----:R-:W2:Y:S04]  /*19f30*/  LDL.LU.64 R18, [R1+0x48] ;  /* 0x0000480001127983 */ /* 0x002ea80000300a00 */
[----:B------:R-:W-:Y:S11]  /*19f40*/  STL.64 [R1+0x2008], R10 ;  /* 0x0020080a01007387 */ /* 0x000ff60000100a00 */
[----:B------:R-:W-:Y:S01]  /*19f50*/  @!UPT UIADD3 URZ, URZ, URZ, URZ ;  /* 0x0000003f3f3ff290 */ /* 0x000fe2000fffe03f */
[----:B------:R-:W-:Y:S04]  /*19f60*/  STL.64 [R1+0xd0], R4 ;  /* 0x0000d00401007387 */ /* 0x000fe80000100a00 */
[----:B------:R1:W-:Y:S04]  /*19f70*/  STL.64 [R1+0xd8], R6 ;  /* 0x0000d80601007387 */ /* 0x0003e80000100a00 */
[----:B-1----:R-:W3:Y:S01]  /*19f80*/  LDL.LU.64 R6, [R1+0x2060] ;  /* 0x0020600001067983 */ /* 0x002ee20000300a00 */
[----:B------:R-:W-:Y:S02]  /*19f90*/  IMAD.MOV.U32 R5, RZ, RZ, R14 ;  /* 0x000000ffff057224 */ /* 0x000fe400078e000e */
[----:B------:R-:W-:-:S02]  /*19fa0*/  IMAD.MOV.U32 R4, RZ, RZ, R15 ;  /* 0x000000ffff047224 */ /* 0x000fc400078e000f */
[----:B------:R-:W-:Y:S01]  /*19fb0*/  IMAD.MOV.U32 R13, RZ, RZ, R29 ;  /* 0x000000ffff0d7224 */ /* 0x000fe200078e001d */
[----:B---3--:R-:W-:Y:S04]  /*19fc0*/  STL.64 [R1+0x2018], R6 ;  /* 0x0020180601007387 */ /* 0x008fe80000100a00 */
[----:B------:R1:W-:Y:S04]  /*19fd0*/  STL.64 [R1+0x2010], R4 ;  /* 0x0020100401007387 */ /* 0x0003e80000100a00 */
[----:B------:R-:W3:Y:S04]  /*19fe0*/  LDL.LU R12, [R1+0x180] ;  /* 0x00018000010c7983 */ /* 0x000ee80000300800 */
[----:B------:R-:W4:Y:S04]  /*19ff0*/  LDL.LU R29, [R1+0x2058] ;  /* 0x00205800011d7983 */ /* 0x000f280000300800 */
[----:B------:R-:W2:Y:S04]  /*1a000*/  LDL.LU R14, [R1+0x188] ;  /* 0x00018800010e7983 */ /* 0x000ea80000300800 */
[----:B------:R-:W2:Y:S04]  /*1a010*/  LDL.LU R15, [R1+0x18c] ;  /* 0x00018c00010f7983 */ /* 0x000ea80000300800 */
[----:B-1----:R-:W2:Y:S04]  /*1a020*/  LDL.LU R4, [R1+0x130] ;  /* 0x0001300001047983 */ /* 0x002ea80000300800 */
[----:B------:R-:W2:Y:S04]  /*1a030*/  LDL.LU R5, [R1+0x134] ;  /* 0x0001340001057983 */ /* 0x000ea80000300800 */
[----:B------:R-:W2:Y:S01]  /*1a040*/  LDL.LU R6, [R1+0x138] ;  /* 0x0001380001067983 */ /* 0x000ea20000300800 */
[----:B----4-:R-:W-:-:S05]  /*1a050*/  IMAD.MOV.U32 R7, RZ, RZ, R29 ;  /* 0x000000ffff077224 */ /* 0x010fca00078e001d */
[----:B--2---:R-:W-:Y:S04]  /*1a060*/  STL.64 [R1+0x2030], R6 ;  /* 0x0020300601007387 */ /* 0x004fe80000100a00 */
[----:B------:R1:W-:Y:S04]  /*1a070*/  STL.64 [R1+0x2028], R4 ;  /* 0x0020280401007387 */ /* 0x0003e80000100a00 */
[----:B-1----:R-:W2:Y:S04]  /*1a080*/  LDL.LU R4, [R1+0x190] ;  /* 0x0001900001047983 */ /* 0x002ea80000300800 */
[----:B------:R-:W2:Y:S04]  /*1a090*/  LDL.LU R5, [R1+0x194] ;  /* 0x0001940001057983 */ /* 0x000ea80000300800 */
[----:B------:R-:W4:Y:S04]  /*1a0a0*/  LDL.LU R6, [R1+0x198] ;  /* 0x0001980001067983 */ /* 0x000f280000300800 */
[----:B------:R-:W4:Y:S01]  /*1a0b0*/  LDL.LU R7, [R1+0x19c] ;  /* 0x00019c0001077983 */ /* 0x000f220000300800 */
[----:B------:R-:W-:Y:S03]  /*1a0c0*/  HMMA.1688.F32.TF32 R24, R20, R18, R24 ;  /* 0x000000121418723c */ /* 0x000fe60000081018 */
[----:B----4-:R-:W-:Y:S04]  /*1a0d0*/  STL.64 [R1+0x2048], R6 ;  /* 0x0020480601007387 */ /* 0x010fe80000100a00 */
[----:B--2---:R1:W-:Y:S04]  /*1a0e0*/  STL.64 [R1+0x2040], R4 ;  /* 0x0020400401007387 */ /* 0x0043e80000100a00 */
[----:B-1----:R-:W2:Y:S04]  /*1a0f0*/  LDL.LU R4, [R1+0x1d0] ;  /* 0x0001d00001047983 */ /* 0x002ea80000300800 */
[----:B------:R-:W2:Y:S04]  /*1a100*/  LDL.LU R5, [R1+0x1d4] ;  /* 0x0001d40001057983 */ /* 0x000ea80000300800 */
[----:B------:R-:W2:Y:S04]  /*1a110*/  LDL.LU R6, [R1+0x1d8] ;  /* 0x0001d80001067983 */ /* 0x000ea80000300800 */
[----:B------:R-:W2:Y:S04]  /*1a120*/  LDL.LU R7, [R1+0x1dc] ;  /* 0x0001dc0001077983 */ /* 0x000ea80000300800 */
[----:B------:R1:W-:Y:S04]  /*1a130*/  STL.64 [R1+0x1f68], R14 ;  /* 0x001f680e01007387 */ /* 0x0003e80000100a00 */
[----:B---3--:R-:W-:Y:S01]  /*1a140*/  STL.64 [R1+0x1f60], R12 ;  /* 0x001f600c01007387 */ /* 0x008fe20000100a00 */
[----:B-1----:R-:W-:-:S02]  /*1a150*/  IMAD.MOV.U32 R14, RZ, RZ, R9 ;  /* 0x000000ffff0e7224 */ /* 0x002fc400078e0009 */
[----:B------:R-:W-:Y:S02]  /*1a160*/  IMAD.MOV.U32 R15, RZ, RZ, R8 ;  /* 0x000000ffff0f7224 */ /* 0x000fe400078e0008 */
[----:B------:R-:W-:Y:S02]  /*1a170*/  IMAD.MOV.U32 R9, RZ, RZ, R18 ;  /* 0x000000ffff097224 */ /* 0x000fe400078e0012 */
[----:B------:R-:W-:Y:S02]  /*1a180*/  IMAD.MOV.U32 R8, RZ, RZ, R19 ;  /* 0x000000ffff087224 */ /* 0x000fe400078e0013 */
[----:B------:R-:W2:Y:S01]  /*1a190*/  LDL.LU.64 R18, [R1+0x2050] ;  /* 0x0020500001127983 */ /* 0x000ea20000300a00 */
[----:B------:R-:W-:-:S03]  /*1a1a0*/  IMAD.MOV.U32 R29, RZ, RZ, R27 ;  /* 0x000000ffff1d7224 */ /* 0x000fc600078e001b */
[----:B------:R1:W-:Y:S04]  /*1a1b0*/  STL.64 [R1+0xc0], R24 ;  /* 0x0000c01801007387 */ /* 0x0003e80000100a00 */
[----:B------:R3:W-:Y:S04]  /*1a1c0*/  STL [R1+0xc8], R26 ;  /* 0x0000c81a01007387 */ /* 0x0007e80000100800 */
[----:B-1----:R-:W4:Y:S04]  /*1a1d0*/  LDL.LU R24, [R1+0x120] ;  /* 0x0001200001187983 */ /* 0x002f280000300800 */
[----:B------:R-:W4:Y:S04]  /*1a1e0*/  LDL.LU R25, [R1+0x124] ;  /* 0x0001240001197983 */ /* 0x000f280000300800 */
[----:B---3--:R-:W4:Y:S04]  /*1a1f0*/  LDL.LU R26, [R1+0x128] ;  /* 0x00012800011a7983 */ /* 0x008f280000300800 */
[----:B------:R-:W4:Y:S04]  /*1a200*/  LDL.LU R27, [R1+0x12c] ;  /* 0x00012c00011b7983 */ /* 0x000f280000300800 */
[----:B------:R-:W-:Y:S01]  /*1a210*/  STL [R1+0x1f00], R29 ;  /* 0x001f001d01007387 */ /* 0x000fe20000100800 */
        /* <DEDUP_REMOVED lines=12> */
[----:B------:R-:W-:Y:S10]  /*1a2e0*/  @!UPT UIADD3 URZ, URZ, URZ, URZ ;  /* 0x0000003f3f3ff290 */ /* 0x000ff4000fffe03f */
[----:B------:R-:W-:Y:S02]  /*1a2f0*/  IMAD.MOV.U32 R19, RZ, RZ, R4 ;  /* 0x000000ffff137224 */ /* 0x000fe400078e0004 */
[----:B------:R-:W-:Y:S02]  /*1a300*/  IMAD.MOV.U32 R18, RZ, RZ, R5 ;  /* 0x000000ffff127224 */ /* 0x000fe400078e0005 */
[----:B------:R-:W-:Y:S02]  /*1a310*/  IMAD.MOV.U32 R17, RZ, RZ, R6 ;  /* 0x000000ffff117224 */ /* 0x000fe400078e0006 */
[----:B------:R-:W-:Y:S02]  /*1a320*/  IMAD.MOV.U32 R16, RZ, RZ, R7 ;  /* 0x000000ffff107224 */ /* 0x000fe400078e0007 */
[----:B------:R-:W2:Y:S04]  /*1a330*/  LDL.LU.64 R6, [R1+0x2030] ;  /* 0x0020300001067983 */ /* 0x000ea80000300a00 */
[----:B------:R-:W2:Y:S04]  /*1a340*/  LDL.LU.64 R4, [R1+0x2028] ;  /* 0x0020280001047983 */ /* 0x000ea80000300a00 */
[----:B------:R-:W-:Y:S04]  /*1a350*/  STL.64 [R1+0x1f78], R18 ;  /* 0x001f781201007387 */ /* 0x000fe80000100a00 */
[----:B------:R1:W-:Y:S04]  /*1a360*/  STL.64 [R1+0x1f70], R16 ;  /* 0x001f701001007387 */ /* 0x0003e80000100a00 */
[----:B-1----:R-:W3:Y:S04]  /*1a370*/  LDL.LU R16, [R1+0x1b0] ;  /* 0x0001b00001107983 */ /* 0x002ee80000300800 */
[----:B------:R-:W3:Y:S04]  /*1a380*/  LDL.LU R17, [R1+0x1b4] ;  /* 0x0001b40001117983 */ /* 0x000ee80000300800 */
[----:B------:R-:W2:Y:S04]  /*1a390*/  LDL.LU R18, [R1+0x1b8] ;  /* 0x0001b80001127983 */ /* 0x000ea80000300800 */
[----:B------:R-:W2:Y:S01]  /*1a3a0*/  LDL.LU R19, [R1+0x1bc] ;  /* 0x0001bc0001137983 */ /* 0x000ea20000300800 */
[----:B----4-:R-:W-:Y:S03]  /*1a3b0*/  HMMA.1688.F32.TF32 R24, R20, R14, R24 ;  /* 0x0000000e1418723c */ /* 0x010fe60000081018 */
[----:B--2---:R1:W-:Y:S02]  /*1a3c0*/  STL.64 [R1+0x1f88], R18 ;  /* 0x001f881201007387 */ /* 0x0043e40000100a00 */
[----:B-1----:R-:W-:-:S02]  /*1a3d0*/  IMAD.MOV.U32 R18, RZ, RZ, R2 ;  /* 0x000000ffff127224 */ /* 0x002fc400078e0002 */
[----:B------:R-:W-:-:S07]  /*1a3e0*/  IMAD.MOV.U32 R19, RZ, RZ, R3 ;  /* 0x000000ffff137224 */ /* 0x000fce00078e0003 */
[----:B------:R-:W-:Y:S01]  /*1a3f0*/  HMMA.1688.F32.TF32 R4, R20, R18, R4 ;  /* 0x000000121404723c */ /* 0x000fe20000081004 */
[----:B---3--:R-:W-:Y:S04]  /*1a400*/  STL.64 [R1+0x1f80], R16 ;  /* 0x001f801001007387 */ /* 0x008fe80000100a00 */
[----:B------:R-:W2:Y:S04]  /*1a410*/  LDL.LU R2, [R1+0x2024] ;  /* 0x0020240001027983 */ /* 0x000ea80000300800 */
[----:B------:R-:W3:Y:S11]  /*1a420*/  LDL.LU R3, [R1+0x2020] ;  /* 0x0020200001037983 */ /* 0x000ef60000300800 */
[----:B------:R-:W-:Y:S03]  /*1a430*/  @!UPT UIADD3 URZ, URZ, URZ, URZ ;  /* 0x0000003f3f3ff290 */ /* 0x000fe6000fffe03f */
[----:B------:R-:W-:Y:S04]  /*1a440*/  STL.64 [R1+0x2a0], R4 ;  /* 0x0002a00401007387 */ /* 0x000fe80000100a00 */
[----:B------:R1:W-:Y:S04]  /*1a450*/  STL.64 [R1+0x2a8], R6 ;  /* 0x0002a80601007387 */ /* 0x0003e80000100a00 */
[----:B-1----:R-:W4:Y:S04]  /*1a460*/  LDL.LU.64 R6, [R1+0x2018] ;  /* 0x0020180001067983 */ /* 0x002f280000300a00 */
[----:B------:R-:W2:Y:S04]  /*1a470*/  LDL.LU.64 R4, [R1+0x2010] ;  /* 0x0020100001047983 */ /* 0x000ea80000300a00 */
[----:B------:R1:W-:Y:S02]  /*1a480*/  STL.64 [R1+0x1f98], R18 ;  /* 0x001f981201007387 */ /* 0x0003e40000100a00 */
        /* <DEDUP_REMOVED lines=8> */
[----:B------:R-:W-:Y:S04]  /*1a510*/  STL.64 [R1+0x1fe0], R18 ;  /* 0x001fe01201007387 */ /* 0x000fe80000100a00 */
[----:B------:R-:W4:Y:S04]  /*1a520*/  LDL.LU R8, [R1+0x110] ;  /* 0x0001100001087983 */ /* 0x000f280000300800 */
[----:B------:R1:W-:Y:S04]  /*1a530*/  STL.64 [R1+0x290], R24 ;  /* 0x0002901801007387 */ /* 0x0003e80000100a00 */
[----:B------:R1:W-:Y:S04]  /*1a540*/  STL.64 [R1+0x298], R26 ;  /* 0x0002981a01007387 */ /* 0x0003e80000100a00 */
[----:B------:R-:W4:Y:S04]  /*1a550*/  LDL.LU R9, [R1+0x114] ;  /* 0x0001140001097983 */ /* 0x000f280000300800 */
[----:B------:R-:W4:Y:S04]  /*1a560*/  LDL.LU R10, [R1+0x118] ;  /* 0x00011800010a7983 */ /* 0x000f280000300800 */
[----:B------:R-:W4:Y:S04]  /*1a570*/  LDL.LU R11, [R1+0x11c] ;  /* 0x00011c00010b7983 */ /* 0x000f280000300800 */
[----:B-1----:R-:W2:Y:S04]  /*1a580*/  LDL.LU R24, [R1+0x60] ;  /* 0x0000600001187983 */ /* 0x002ea80000300800 */
[----:B------:R-:W2:Y:S04]  /*1a590*/  LDL.LU R25, [R1+0x64] ;  /* 0x0000640001197983 */ /* 0x000ea80000300800 */
[----:B------:R-:W2:Y:S04]  /*1a5a0*/  LDL.LU R26, [R1+0x68] ;  /* 0x00006800011a7983 */ /* 0x000ea80000300800 */
[----:B------:R-:W2:Y:S04]  /*1a5b0*/  LDL.LU R27, [R1+0x6c] ;  /* 0x00006c00011b7983 */ /* 0x000ea80000300800 */
        /* <DEDUP_REMOVED lines=17> */
[----:B----4-:R-:W-:Y:S03]  /*1a6d0*/  HMMA.1688.F32.TF32 R8, R20, R6, R8 ;  /* 0x000000061408723c */ /* 0x010fe60000081008 */
[----:B--2---:R-:W-:Y:S04]  /*1a6e0*/  STL.64 [R1+0x1fd8], R14 ;  /* 0x001fd80e01007387 */ /* 0x004fe80000100a00 */
[----:B------:R1:W-:Y:S04]  /*1a6f0*/  STL.64 [R1+0x1fd0], R12 ;  /* 0x001fd00c01007387 */ /* 0x0003e80000100a00 */
        /* <DEDUP_REMOVED lines=8> */
[----:B------:R-:W2:Y:S04]  /*1a780*/  LDL.LU R14, [R1+0x368] ;  /* 0x00036800010e7983 */ /* 0x000ea80000300800 */
[----:B------:R-:W2:Y:S04]  /*1a790*/  LDL.LU R15, [R1+0x36c] ;  /* 0x00036c00010f7983 */ /* 0x000ea80000300800 */
[----:B------:R-:W-:Y:S04]  /*1a7a0*/  STL.64 [R1+0x280], R8 ;  /* 0x0002800801007387 */ /* 0x000fe80000100a00 */
[----:B------:R1:W-:Y:S04]  /*1a7b0*/  STL.64 [R1+0x288], R10 ;  /* 0x0002880a01007387 */ /* 0x0003e80000100a00 */
[----:B-1----:R-:W4:Y:S01]  /*1a7c0*/  LDL.LU.64 R10, [R1+0x2008] ;  /* 0x00200800010a7983 */ /* 0x002f220000300a00 */
[----:B------:R-:W-:-:S02]  /*1a7d0*/  IMAD.MOV.U32 R18, RZ, RZ, R5 ;  /* 0x000000ffff127224 */ /* 0x000fc400078e0005 */
[----:B------:R-:W-:Y:S01]  /*1a7e0*/  IMAD.MOV.U32 R19, RZ, RZ, R4 ;  /* 0x000000ffff137224 */ /* 0x000fe200078e0004 */
[----:B----4-:R-:W-:Y:S01]  /*1a7f0*/  HMMA.1688.F32.TF32 R20, R20, R10, R24 ;  /* 0x0000000a1414723c */ /* 0x010fe20000081018 */
[----:B------:R-:W2:Y:S04]  /*1a800*/  LDL.LU.64 R26, [R1+0x2000] ;  /* 0x00200000011a7983 */ /* 0x000ea80000300a00 */
[----:B------:R-:W2:Y:S11]  /*1a810*/  LDL.LU.64 R24, [R1+0x1ff8] ;  /* 0x001ff80001187983 */ /* 0x000eb60000300a00 */
[----:B------:R-:W-:Y:S07]  /*1a820*/  @!UPT UIADD3 URZ, URZ, URZ, URZ ;  /* 0x0000003f3f3ff290 */ /* 0x000fee000fffe03f */
[----:B------:R1:W-:Y:S04]  /*1a830*/  STL.64 [R1+0x270], R20 ;  /* 0x0002701401007387 */ /* 0x0003e80000100a00 */
[----:B------:R4:W-:Y:S04]  /*1a840*/  STL.64 [R1+0x278], R22 ;  /* 0x0002781601007387 */ /* 0x0009e80000100a00 */
[----:B-1----:R-:W3:Y:S04]  /*1a850*/  LDL.LU R20, [R1+0x140] ;  /* 0x0001400001147983 */ /* 0x002ee80000300800 */
[----:B------:R-:W3:Y:S04]  /*1a860*/  LDL.LU R21, [R1+0x144] ;  /* 0x0001440001157983 */ /* 0x000ee80000300800 */
[----:B----4-:R-:W4:Y:S01]  /*1a870*/  LDL.LU R22, [R1+0x148] ;  /* 0x0001480001167983 */ /* 0x010f220000300800 */
[C---:B--2---:R-:W-:Y:S03]  /*1a880*/  HMMA.1688.F32.TF32 R16, R24.reuse, R18, R12 ;  /* 0x000000121810723c */ /* 0x044fe6000008100c */
[----:B------:R-:W2:Y:S04]  /*1a890*/  LDL.LU.64 R14, [R1+0x1ff0] ;  /* 0x001ff000010e7983 */ /* 0x000ea80000300a00 */
[----:B------:R-:W2:Y:S11]  /*1a8a0*/  LDL.LU.64 R12, [R1+0x1fe8] ;  /* 0x001fe800010c7983 */ /* 0x000eb60000300a00 */
[----:B------:R-:W-:Y:S05]  /*1a8b0*/  @!UPT UIADD3 URZ, URZ, URZ, URZ ;  /* 0x0000003f3f3ff290 */ /* 0x000fea000fffe03f */
[----:B------:R-:W-:Y:S04]  /*1a8c0*/  STL.64 [R1+0x90], R16 ;  /* 0x0000901001007387 */ /* 0x000fe80000100a00 */
[----:B------:R1:W-:Y:S04]  /*1a8d0*/  STL.64 [R1+0x98], R18 ;  /* 0x0000981201007387 */ /* 0x0003e80000100a00 */
[----:B-1----:R-:W2:Y:S02]  /*1a8e0*/  LDL.LU.64 R18, [R1+0x1fe0] ;  /* 0x001fe00001127983 */ /* 0x002ea40000300a00 */
[----:B--2---:R-:W-:Y:S02]  /*1a8f0*/  HMMA.1688.F32.TF32 R16, R24, R18, R12 ;  /* 0x000000121810723c */ /* 0x004fe4000008100c */
[----:B------:R-:W2:Y:S04]  /*1a900*/  LDL.LU.64 R14, [R1+0x1fd8] ;  /* 0x001fd800010e7983 */ /* 0x000ea80000300a00 */
[----:B------:R-:W2:Y:S11]  /*1a910*/  LDL.LU.64 R12, [R1+0x1fd0] ;  /* 0x001fd000010c7983 */ /* 0x000eb60000300a00 */
[----:B------:R-:W-:Y:S06]  /*1a920*/  @!UPT UIADD3 URZ, URZ, URZ, URZ ;  /* 0x0000003f3f3ff290 */ /* 0x000fec000fffe03f */
[----:B------:R-:W-:Y:S01]  /*1a930*/  STL.64 [R1+0x80], R16 ;  /* 0x0000801001007387 */ /* 0x000fe20000100a00 */
[----:B------:R-:W-:-:S03]  /*1a940*/  IMAD.MOV.U32 R29, RZ, RZ, R18 ;  /* 0x000000ffff1d7224 */ /* 0x000fc600078e0012 */
[----:B------:R1:W-:Y:S04]  /*1a950*/  STL [R1+0x8c], R19 ;  /* 0x00008c1301007387 */ /* 0x0003e80000100800 */
[----:B-1----:R-:W2:Y:S04]  /*1a960*/  LDL.LU.64 R18, [R1+0x1fc8] ;  /* 0x001fc80001127983 */ /* 0x002ea80000300a00 */
        /* <DEDUP_REMOVED lines=17> */
[----:B---3--:R-:W-:Y:S01]  /*1aa80*/  IMAD.MOV.U32 R23, RZ, RZ, R3 ;  /* 0x000000ffff177224 */ /* 0x008fe200078e0003 */
[----:B--2---:R-:W-:Y:S01]  /*1aa90*/  HMMA.1688.F32.TF32 R16, R24, R18, R12 ;  /* 0x000000121810723c */ /* 0x004fe2000008100c */
[----:B------:R-:W2:Y:S11]  /*1aaa0*/  LDL.LU.64 R14, [R1+0x1f90] ;  /* 0x001f9000010e7983 */ /* 0x000eb60000300a00 */
[----:B------:R-:W-:Y:S11]  /*1aab0*/  @!UPT UIADD3 URZ, URZ, URZ, URZ ;  /* 0x0000003f3f3ff290 */ /* 0x000ff6000fffe03f */
[----:B------:R-:W-:Y:S01]  /*1aac0*/  STL.64 [R1+0x170], R16 ;  /* 0x0001701001007387 */ /* 0x000fe20000100a00 */
[----:B------:R-:W-:-:S03]  /*1aad0*/  IMAD.MOV.U32 R3, RZ, RZ, R19 ;  /* 0x000000ffff037224 */ /* 0x000fc600078e0013 */
[----:B------:R1:W-:Y:S04]  /*1aae0*/  STL [R1+0x178], R18 ;  /* 0x0001781201007387 */ /* 0x0003e80000100800 */
[----:B-1----:R-:W2:Y:S04]  /*1aaf0*/  LDL.LU.64 R18, [R1+0x1f88] ;  /* 0x001f880001127983 */ /* 0x002ea80000300a00 */
[----:B------:R-:W2:Y:S04]  /*1ab00*/  LDL.LU.64 R16, [R1+0x1f80] ;  /* 0x001f800001107983 */ /* 0x000ea80000300a00 */
[----:B------:R-:W-:Y:S01]  /*1ab10*/  STL [R1+0x1d80], R3 ;  /* 0x001d800301007387 */ /* 0x000fe20000100800 */
[C---:B--2---:R-:W-:Y:S03]  /*1ab20*/  HMMA.1688.F32.TF32 R12, R24.reuse, R14, R16 ;  /* 0x0000000e180c723c */ /* 0x044fe60000081010 */
[----:B------:R-:W2:Y:S04]  /*1ab30*/  LDL.LU.64 R18, [R1+0x1f78] ;  /* 0x001f780001127983 */ /* 0x000ea80000300a00 */
[----:B------:R-:W3:Y:S11]  /*1ab40*/  LDL.LU.64 R16, [R1+0x1f70] ;  /* 0x001f700001107983 */ /* 0x000ef60000300a00 */
[----:B------:R-:W-:Y:S05]  /*1ab50*/  @!UPT UIADD3 URZ, URZ, URZ, URZ ;  /* 0x0000003f3f3ff290 */ /* 0x000fea000fffe03f */
[----:B------:R-:W-:Y:S04]  /*1ab60*/  STL.64 [R1+0x1e0], R12 ;  /* 0x0001e00c01007387 */ /* 0x000fe80000100a00 */
[----:B------:R1:W-:Y:S04]  /*1ab70*/  STL.64 [R1+0x1e8], R14 ;  /* 0x0001e80e01007387 */ /* 0x0003e80000100a00 */
[----:B-1----:R-:W2:Y:S04]  /*1ab80*/  LDL.LU.64 R14, [R1+0x1f68] ;  /* 0x001f6800010e7983 */ /* 0x002ea80000300a00 */
[----:B------:R-:W2:Y:S02]  /*1ab90*/  LDL.LU.64 R12, [R1+0x1f60] ;  /* 0x001f6000010c7983 */ /* 0x000ea40000300a00 */
[----:B--2---:R-:W-:Y:S11]  /*1aba0*/  HMMA.1688.F32.TF32 R12, R24, R6, R12 ;  /* 0x00000006180c723c */ /* 0x004ff6000008100c */
[----:B------:R-:W-:Y:S11]  /*1abb0*/  @!UPT UIADD3 URZ, URZ, URZ, URZ ;  /* 0x0000003f3f3ff290 */ /* 0x000ff6000fffe03f */
[----:B------:R-:W-:Y:S01]  /*1abc0*/  @!UPT UIADD3 URZ, URZ, URZ, URZ ;  /* 0x0000003f3f3ff290 */ /* 0x000fe2000fffe03f */
[----:B------:R-:W-:Y:S01]  /*1abd0*/  STL.64 [R1+0x1b0], R12 ;  /* 0x0001b00c01007387 */ /* 0x000fe20000100a00 */
[----:B------:R-:W-:-:S03]  /*1abe0*/  IMAD.MOV.U32 R3, RZ, RZ, R14 ;  /* 0x000000ffff037224 */ /* 0x000fc600078e000e */
[----:B------:R1:W-:Y:S04]  /*1abf0*/  STL [R1+0x1bc], R15 ;  /* 0x0001bc0f01007387 */ /* 0x0003e80000100800 */
[----:B-1----:R-:W2:Y:S04]  /*1ac00*/  LDL.LU.64 R14, [R1+0x1f58] ;  /* 0x001f5800010e7983 */ /* 0x002ea80000300a00 */
[----:B------:R-:W3:Y:S01]  /*1ac10*/  LDL.LU.64 R12, [R1+0x1f50] ;  /* 0x001f5000010c7983 */ /* 0x000ee20000300a00 */
[----:B----4-:R-:W-:Y:S03]  /*1ac20*/  HMMA.1688.F32.TF32 R20, R24, R10, R20 ;  /* 0x0000000a1814723c */ /* 0x010fe60000081014 */
[----:B------:R-:W-:Y:S04]  /*1ac30*/  STL.64 [R1+0x1e28], R4 ;  /* 0x001e280401007387 */ /* 0x000fe80000100a00 */
[----:B------:R-:W-:Y:S04]  /*1ac40*/  STL [R1+0x1dc8], R3 ;  /* 0x001dc80301007387 */ /* 0x000fe80000100800 */
[----:B------:R2:W-:Y:S11]  /*1ac50*/  STL.64 [R1+0x1e40], R8 ;  /* 0x001e400801007387 */ /* 0x0005f60000100a00 */
[----:B------:R-:W-:Y:S01]  /*1ac60*/  @!UPT UIADD3 URZ, URZ, URZ, URZ ;  /* 0x0000003f3f3ff290 */ /* 0x000fe2000fffe03f */
[----:B------:R-:W-:Y:S04]  /*1ac70*/  STL.64 [R1+0x1a0], R20 ;  /* 0x0001a01401007387 */ /* 0x000fe80000100a00 */
[----:B------:R-:W-:Y:S01]  /*1ac80*/  STL.64 [R1+0x1a8], R22 ;  /* 0x0001a81601007387 */ /* 0x000fe20000100a00 */
[----:B--2---:R-:W-:Y:S02]  /*1ac90*/  IMAD.MOV.U32 R8, RZ, RZ, R15 ;  /* 0x000000ffff087224 */ /* 0x004fe400078e000f */
[----:B------:R-:W-:Y:S02]  /*1aca0*/  IMAD.MOV.U32 R9, RZ, RZ, R14 ;  /* 0x000000ffff097224 */ /* 0x000fe400078e000e */
[----:B---3--:R-:W-:Y:S02]  /*1acb0*/  IMAD.MOV.U32 R10, RZ, RZ, R13 ;  /* 0x000000ffff0a7224 */ /* 0x008fe400078e000d */
[----:B------:R-:W-:-:S05]  /*1acc0*/  IMAD.MOV.U32 R11, RZ, RZ, R12 ;  /* 0x000000ffff0b7224 */ /* 0x000fca00078e000c */
[----:B------:R-:W-:Y:S04]  /*1acd0*/  STL.64 [R1+0x1e50], R10 ;  /* 0x001e500a01007387 */ /* 0x000fe80000100a00 */
[----:B------:R1:W-:Y:S02]  /*1ace0*/  STL.64 [R1+0x1e48], R8 ;  /* 0x001e480801007387 */ /* 0x0003e40000100a00 */
[----:B-1----:R-:W-:Y:S02]  /*1acf0*/  IMAD.MOV.U32 R8, RZ, RZ, R2 ;  /* 0x000000ffff087224 */ /* 0x002fe400078e0002 */
[----:B------:R-:W2:Y:S01]  /*1ad00*/  LDL.LU R2, [R1+0x1f4c] ;  /* 0x001f4c0001027983 */ /* 0x000ea20000300800 */
[----:B------:R-:W-:-:S03]  /*1ad10*/  IMAD.MOV.U32 R9, RZ, RZ, R0 ;  /* 0x000000ffff097224 */ /* 0x000fc600078e0000 */
[----:B------:R-:W3:Y:S04]  /*1ad20*/  LDL.LU R0, [R1+0x1f48] ;  /* 0x001f480001007983 */ /* 0x000ee80000300800 */
[----:B------:R-:W4:Y:S04]  /*1ad30*/  LDL.LU R10, [R1+0x2d8] ;  /* 0x0002d800010a7983 */ /* 0x000f280000300800 */
[----:B------:R-:W4:Y:S01]  /*1ad40*/  LDL.LU R11, [R1+0x2dc] ;  /* 0x0002dc00010b7983 */ /* 0x000f220000300800 */
[----:B------:R-:W-:Y:S02]  /*1ad50*/  IMAD.MOV.U32 R6, RZ, RZ, R17 ;  /* 0x000000ffff067224 */ /* 0x000fe400078e0011 */
[----:B------:R-:W-:-:S02]  /*1ad60*/  IMAD.MOV.U32 R7, RZ, RZ, R16 ;  /* 0x000000ffff077224 */ /* 0x000fc400078e0010 */
[----:B------:R-:W-:Y:S02]  /*1ad70*/  IMAD.MOV.U32 R4, RZ, RZ, R19 ;  /* 0x000000ffff047224 */ /* 0x000fe400078e0013 */
[----:B------:R-:W-:Y:S01]  /*1ad80*/  IMAD.MOV.U32 R5, RZ, RZ, R18 ;  /* 0x000000ffff057224 */ /* 0x000fe200078e0012 */
[----:B--2---:R-:W-:Y:S04]  /*1ad90*/  LDS R26, [R2+0x1a200] ;  /* 0x01a20000021a7984 */ /* 0x004fe80000000800 */
[----:B---3--:R-:W1:Y:S04]  /*1ada0*/  LDS R27, [R0+0x1a200] ;  /* 0x01a20000001b7984 */ /* 0x008e680000000800 */
[----:B------:R-:W-:Y:S04]  /*1adb0*/  LDS R24, [R2+0x18200] ;  /* 0x0182000002187984 */ /* 0x000fe80000000800 */
[----:B------:R-:W2:Y:S04]  /*1adc0*/  LDS R25, [R0+0x18200] ;  /* 0x0182000000197984 */ /* 0x000ea80000000800 */
[----:B------:R-:W-:Y:S04]  /*1add0*/  LDS R22, [R2+0x1a400] ;  /* 0x01a4000002167984 */ /* 0x000fe80000000800 */
[----:B------:R-:W3:Y:S04]  /*1ade0*/  LDS R23, [R0+0x1a400] ;  /* 0x01a4000000177984 */ /* 0x000ee80000000800 */
[----:B------:R-:W-:Y:S04]  /*1adf0*/  LDS R20, [R2+0x18400] ;  /* 0x0184000002147984 */ /* 0x000fe80000000800 */
[----:B------:R-:W3:Y:S04]  /*1ae00*/  LDS R21, [R0+0x18400] ;  /* 0x0184000000157984 */ /* 0x000ee80000000800 */
[----:B----4-:R-:W-:Y:S04]  /*1ae10*/  STL.64 [R1+0x1e60], R10 ;  /* 0x001e600a01007387 */ /* 0x010fe80000100a00 */
[----:B------:R-:W-:Y:S04]  /*1ae20*/  STL.64 [R1+0x1e58], R8 ;  /* 0x001e580801007387 */ /* 0x000fe80000100a00 */
[----:B------:R-:W-:Y:S04]  /*1ae30*/  STL.64 [R1+0x1e38], R6 ;  /* 0x001e380601007387 */ /* 0x000fe80000100a00 */
[----:B------:R-:W-:Y:S04]  /*1ae40*/  STL.64 [R1+0x1e30], R4 ;  /* 0x001e300401007387 */ /* 0x000fe80000100a00 */
[----:B-1----:R-:W-:Y:S04]  /*1ae50*/  STL.64 [R1+0x1f28], R26 ;  /* 0x001f281a01007387 */ /* 0x002fe80000100a00 */
[----:B--2---:R-:W-:Y:S04]  /*1ae60*/  STL.64 [R1+0x1f20], R24 ;  /* 0x001f201801007387 */ /* 0x004fe80000100a00 */
[----:B------:R-:W-:Y:S04]  /*1ae70*/  LDS R12, [R2+0x18000] ;  /* 0x01800000020c7984 */ /* 0x000fe80000000800 */
[----:B---3--:R-:W-:Y:S04]  /*1ae80*/  STL.64 [R1+0x1f10], R22 ;  /* 0x001f101601007387 */ /* 0x008fe80000100a00 */
[----:B------:R-:W-:Y:S04]  /*1ae90*/  LDS R14, [R2+0x1a000] ;  /* 0x01a00000020e7984 */ /* 0x000fe80000000800 */
[----:B------:R1:W-:Y:S04]  /*1aea0*/  STL.64 [R1+0x1f08], R20 ;  /* 0x001f081401007387 */ /* 0x0003e80000100a00 */
[----:B------:R-:W-:Y:S04]  /*1aeb0*/  LDS R13, [R0+0x18000] ;  /* 0x01800000000d7984 */ /* 0x000fe80000000800 */
[----:B------:R-:W-:Y:S01]  /*1aec0*/  LDS R15, [R0+0x1a000] ;  /* 0x01a00000000f7984 */ /* 0x000fe20000000800 */
[----:B-1----:R-:W-:-:S03]  /*1aed0*/  IMAD.MOV.U32 R20, RZ, RZ, R28 ;  /* 0x000000ffff147224 */ /* 0x002fc600078e001c */
[----:B------:R-:W1:Y:S04]  /*1aee0*/  LDS R16, [R2+0x18600] ;  /* 0x0186000002107984 */ /* 0x000e680000000800 */
[----:B------:R-:W2:Y:S04]  /*1aef0*/  LDL.LU R28, [R1+0x1f44] ;  /* 0x001f4400011c7983 */ /* 0x000ea80000300800 */
[----:B------:R-:W3:Y:S04]  /*1af00*/  LDL.LU R21, [R1+0x164] ;  /* 0x0001640001157983 */ /* 0x000ee80000300800 */
[----:B------:R-:W4:Y:S04]  /*1af10*/  LDL.LU R22, [R1+0x168] ;  /* 0x0001680001167983 */ /* 0x000f280000300800 */
[----:B------:R-:W4:Y:S04]  /*1af20*/  LDL.LU R23, [R1+0x16c] ;  /* 0x00016c0001177983 */ /* 0x000f280000300800 */
[----:B------:R-:W-:Y:S04]  /*1af30*/  LDS R18, [R2+0x1a600] ;  /* 0x01a6000002127984 */ /* 0x000fe80000000800 */
[----:B------:R-:W-:Y:S04]  /*1af40*/  LDS R17, [R0+0x18600] ;  /* 0x0186000000117984 */ /* 0x000fe80000000800 */
[----:B------:R-:W-:Y:S04]  /*1af50*/  LDS R19, [R0+0x1a600] ;  /* 0x01a6000000137984 */ /* 0x000fe80000000800 */
[----:B----4-:R-:W-:Y:S04]  /*1af60*/  STL.64 [R1+0x1f38], R22 ;  /* 0x001f381601007387 */ /* 0x010fe80000100a00 */
[----:B---3--:R3:W-:Y:S04]  /*1af70*/  STL.64 [R1+0x1f30], R20 ;  /* 0x001f301401007387 */ /* 0x0087e80000100a00 */
[----:B---3--:R-:W3:Y:S01]  /*1af80*/  LDL.LU R20, [R1+0x230] ;  /* 0x0002300001147983 */ /* 0x008ee20000300800 */
[----:B--2---:R-:W-:-:S03]  /*1af90*/  IMAD.MOV.U32 R21, RZ, RZ, R28 ;  /* 0x000000ffff157224 */ /* 0x004fc600078e001c */
[----:B------:R-:W2:Y:S04]  /*1afa0*/  LDL.LU R28, [R1+0x1f40] ;  /* 0x001f4000011c7983 */ /* 0x000ea80000300800 */
[----:B------:R-:W3:Y:S04]  /*1afb0*/  LDL.LU R22, [R1+0x238] ;  /* 0x0002380001167983 */ /* 0x000ee80000300800 */
[----:B------:R-:W3:Y:S04]  /*1afc0*/  LDL.LU R23, [R1+0x23c] ;  /* 0x00023c0001177983 */ /* 0x000ee80000300800 */
[----:B-1----:R-:W-:Y:S04]  /*1afd0*/  STL [R1+0x1f18], R16 ;  /* 0x001f181001007387 */ /* 0x002fe80000100800 */
[----:B------:R-:W-:Y:S04]  /*1afe0*/  STL [R1+0x1f1c], R2 ;  /* 0x001f1c0201007387 */ /* 0x000fe80000100800 */
[----:B--2---:R-:W3:Y:S04]  /*1aff0*/  LDSM.16.M88.4 R24, [R28+0x80080] ;  /* 0x080080001c18783b */ /* 0x004ee80000000200 */
[----:B------:R-:W1:Y:S04]  /*1b000*/  LDSM.16.M88.4 R4, [R28+0x82080] ;  /* 0x082080001c04783b */ /* 0x000e680000000200 */
[----:B------:R-:W2:Y:S01]  /*1b010*/  LDSM.16.M88.4 R8, [R28+0x84080] ;  /* 0x084080001c08783b */ /* 0x000ea20000000200 */
[----:B---3--:R-:W-:Y:S03]  /*1b020*/  HMMA.1688.F32.TF32 R20, R12, R24, R20 ;  /* 0x000000180c14723c */ /* 0x008fe60000081014 */
[----:B-1----:R-:W-:Y:S04]  /*1b030*/  STL.64 [R1+0x48], R6 ;  /* 0x0000480601007387 */ /* 0x002fe80000100a00 */
[----:B------:R-:W-:Y:S01]  /*1b040*/  STL.64 [R1+0x58], R26 ;  /* 0x0000581a01007387 */ /* 0x000fe20000100a00 */
[----:B------:R-:W-:-:S02]  /*1b050*/  IMAD.MOV.U32 R2, RZ, RZ, R24 ;  /* 0x000000ffff027224 */ /* 0x000fc400078e0018 */
[----:B------:R-:W-:Y:S11]  /*1b060*/  IMAD.MOV.U32 R16, RZ, RZ, R25 ;  /* 0x000000ffff107224 */ /* 0x000ff600078e0019 */
[----:B------:R-:W-:Y:S02]  /*1b070*/  @!UPT UIADD3 URZ, URZ, URZ, URZ ;  /* 0x0000003f3f3ff290 */ /* 0x000fe4000fffe03f */
        /* <DEDUP_REMOVED lines=9> */
[----:B------:R-:W-:Y:S01]  /*1b110*/  IMAD.MOV.U32 R13, RZ, RZ, R16 ;  /* 0x000000ffff0d7224 */ /* 0x000fe200078e0010 */
[----:B------:R-:W4:Y:S04]  /*1b120*/  LDL.LU R2, [R1+0x1f1c] ;  /* 0x001f1c0001027983 */ /* 0x000f280000300800 */
[----:B------:R-:W2:Y:S02]  /*1b130*/  LDL.LU R16, [R1+0x1f18] ;  /* 0x001f180001107983 */ /* 0x000ea40000300800 */
[----:B---3--:R-:W-:Y:S11]  /*1b140*/  HMMA.1688.F32.TF32 R20, R24, R12, R20 ;  /* 0x0000000c1814723c */ /* 0x008ff60000081014 */
        /* <DEDUP_REMOVED lines=15> */
[----:B--2---:R-:W-:Y:S04]  /*1b240*/  STL.64 [R1+0x38], R10 ;  /* 0x0000380a01007387 */ /* 0x004fe80000100a00 */
[----:B------:R2:W-:Y:S02]  /*1b250*/  STL.64 [R1+0x1ea0], R8 ;  /* 0x001ea00801007387 */ /* 0x0005e40000100a00 */
[----:B--2---:R-:W-:-:S02]  /*1b260*/  IMAD.MOV.U32 R8, RZ, RZ, R29 ;  /* 0x000000ffff087224 */ /* 0x004fc400078e001d */
[----:B------:R-:W-:Y:S01]  /*1b270*/  IMAD.MOV.U32 R9, RZ, RZ, R3 ;  /* 0x000000ffff097224 */ /* 0x000fe200078e0003 */
[----:B------:R-:W2:Y:S04]  /*1b280*/  LDL.LU R29, [R1+0x1f04] ;  /* 0x001f0400011d7983 */ /* 0x000ea80000300800 */
[----:B------:R1:W-:Y:S04]  /*1b290*/  STL.64 [R1+0x1ef8], R8 ;  /* 0x001ef80801007387 */ /* 0x0003e80000100a00 */
[----:B---3--:R-:W-:Y:S04]  /*1b2a0*/  STL.64 [R1+0x1ed0], R22 ;  /* 0x001ed01601007387 */ /* 0x008fe80000100a00 */
[----:B----4-:R-:W-:Y:S01]  /*1b2b0*/  STL.64 [R1+0x1ec8], R20 ;  /* 0x001ec81401007387 */ /* 0x010fe20000100a00 */
[-C--:B-1----:R-:W-:Y:S11]  /*1b2c0*/  HMMA.1688.F32.TF32 R8, R20, R12.reuse, R24 ;  /* 0x0000000c1408723c */ /* 0x082ff60000081018 */
[----:B------:R-:W-:Y:S11]  /*1b2d0*/  @!UPT UIADD3 URZ, URZ, URZ, URZ ;  /* 0x0000003f3f3ff290 */ /* 0x000ff6000fffe03f */
[----:B------:R-:W-:Y:S01]  /*1b2e0*/  @!UPT UIADD3 URZ, URZ, URZ, URZ ;  /* 0x0000003f3f3ff290 */ /* 0x000fe2000fffe03f */
[----:B------:R-:W-:Y:S04]  /*1b2f0*/  STL.64 [R1+0x240], R8 ;  /* 0x0002400801007387 */ /* 0x000fe80000100a00 */
[----:B------:R-:W-:Y:S04]  /*1b300*/  STL.64 [R1+0x248], R10 ;  /* 0x0002480a01007387 */ /* 0x000fe80000100a00 */
[----:B------:R-:W-:Y:S04]  /*1b310*/  STL.64 [R1+0x28], R6 ;  /* 0x0000280601007387 */ /* 0x000fe80000100a00 */
[----:B------:R1:W-:Y:S04]  /*1b320*/  STL.64 [R1+0x1e68], R4 ;  /* 0x001e680401007387 */ /* 0x0003e80000100a00 */
        /* <DEDUP_REMOVED lines=16> */
[----:B----4-:R-:W-:Y:S04]  /*1b430*/  STL.64 [R1+0x1e78], R6 ;  /* 0x001e780601007387 */ /* 0x010fe80000100a00 */
[----:B---3--:R1:W-:Y:S04]  /*1b440*/  STL.64 [R1+0x1e70], R4 ;  /* 0x001e700401007387 */ /* 0x0083e80000100a00 */
[----:B-1----:R-:W3:Y:S04]  /*1b450*/  LDL.LU R4, [R1+0xb0] ;  /* 0x0000b00001047983 */ /* 0x002ee80000300800 */
        /* <DEDUP_REMOVED lines=14> */
[----:B------:R-:W4:Y:S01]  /*1b540*/  LDL.LU R7, [R1+0x2bc] ;  /* 0x0002bc0001077983 */ /* 0x000f220000300800 */
[----:B--2---:R-:W-:Y:S03]  /*1b550*/  HMMA.1688.F32.TF32 R12, R16, R12, R8 ;  /* 0x0000000c100c723c */ /* 0x004fe60000081008 */
[----:B----4-:R1:W-:Y:S04]  /*1b560*/  STL.64 [R1+0x1eb0], R6 ;  /* 0x001eb00601007387 */ /* 0x0103e80000100a00 */
[----:B---3--:R2:W-:Y:S01]  /*1b570*/  STL.64 [R1+0x1ea8], R4 ;  /* 0x001ea80401007387 */ /* 0x0085e20000100a00 */
[----:B-1----:R-:W-:-:S03]  /*1b580*/  IMAD.MOV.U32 R6, RZ, RZ, R29 ;  /* 0x000000ffff067224 */ /* 0x002fc600078e001d */
[----:B--2---:R-:W2:Y:S04]  /*1b590*/  LDL.LU R4, [R1+0x80] ;  /* 0x0000800001047983 */ /* 0x004ea80000300800 */
[----:B------:R-:W2:Y:S04]  /*1b5a0*/  LDL.LU R5, [R1+0x84] ;  /* 0x0000840001057983 */ /* 0x000ea80000300800 */
[----:B------:R-:W3:Y:S04]  /*1b5b0*/  LDL.LU R29, [R1+0x1f00] ;  /* 0x001f0000011d7983 */ /* 0x000ee80000300800 */
[----:B------:R-:W4:Y:S04]  /*1b5c0*/  LDL.LU R7, [R1+0x8c] ;  /* 0x00008c0001077983 */ /* 0x000f280000300800 */
[----:B----4-:R-:W-:Y:S04]  /*1b5d0*/  STL.64 [R1+0x1ec0], R6 ;  /* 0x001ec00601007387 */ /* 0x010fe80000100a00 */
[----:B--2---:R1:W-:Y:S04]  /*1b5e0*/  STL.64 [R1+0x1eb8], R4 ;  /* 0x001eb80401007387 */ /* 0x0043e80000100a00 */
[----:B-1----:R-:W2:Y:S04]  /*1b5f0*/  LDL.LU R4, [R1+0xc0] ;  /* 0x0000c00001047983 */ /* 0x002ea80000300800 */
[----:B------:R-:W2:Y:S04]  /*1b600*/  LDL.LU R5, [R1+0xc4] ;  /* 0x0000c40001057983 */ /* 0x000ea80000300800 */
[----:B------:R-:W2:Y:S04]  /*1b610*/  LDL.LU R6, [R1+0xc8] ;  /* 0x0000c80001067983 */ /* 0x000ea80000300800 */
[----:B------:R-:W4:Y:S04]  /*1b620*/  LDL.LU.64 R8, [R1+0x1ef8] ;  /* 0x001ef80001087983 */ /* 0x000f280000300a00 */
[----:B------:R-:W-:Y:S04]  /*1b630*/  STL.64 [R1+0x360], R12 ;  /* 0x0003600c01007387 */ /* 0x000fe80000100a00 */
[----:B------:R1:W-:Y:S04]  /*1b640*/  STL.64 [R1+0x368], R14 ;  /* 0x0003680e01007387 */ /* 0x0003e80000100a00 */
[----:B-1----:R-:W4:Y:S04]  /*1b650*/  LDL.LU.64 R14, [R1+0x1ef0] ;  /* 0x001ef000010e7983 */ /* 0x002f280000300a00 */
[----:B------:R-:W4:Y:S01]  /*1b660*/  LDL.LU.64 R12, [R1+0x1ee8] ;  /* 0x001ee800010c7983 */ /* 0x000f220000300a00 */
[----:B---3--:R-:W-:Y:S01]  /*1b670*/  IMAD.MOV.U32 R7, RZ, RZ, R29 ;  /* 0x000000ffff077224 */ /* 0x008fe200078e001d */
[----:B----4-:R-:W-:Y:S11]  /*1b680*/  HMMA.1688.F32.TF32 R24, R12, R8, R24 ;  /* 0x000000080c18723c */ /* 0x010ff60000081018 */
[----:B------:R-:W-:Y:S11]  /*1b690*/  @!UPT UIADD3 URZ, URZ, URZ, URZ ;  /* 0x0000003f3f3ff290 */ /* 0x000ff6000fffe03f */
[----:B------:R-:W-:Y:S01]  /*1b6a0*/  @!UPT UIADD3 URZ, URZ, URZ, URZ ;  /* 0x0000003f3f3ff290 */ /* 0x000fe2000fffe03f */
        /* <DEDUP_REMOVED lines=25> */
[----:B------:R-:W-:Y:S04]  /*1b840*/  STL.64 [R1+0x2c8], R10 ;  /* 0x0002c80a01007387 */ /* 0x000fe80000100a00 */
[----:B-1----:R-:W2:Y:S02]  /*1b850*/  LDL.LU.64 R8, [R1+0x1ea0] ;  /* 0x001ea00001087983 */ /* 0x002ea40000300a00 */
[----:B--2---:R-:W-:Y:S11]  /*1b860*/  HMMA.1688.F32.TF32 R4, R12, R8, R4 ;  /* 0x000000080c04723c */ /* 0x004ff60000081004 */
[----:B------:R-:W-:Y:S11]  /*1b870*/  @!UPT UIADD3 URZ, URZ, URZ, URZ ;  /* 0x0000003f3f3ff290 */ /* 0x000ff6000fffe03f */
[----:B------:R-:W-:Y:S01]  /*1b880*/  @!UPT UIADD3 URZ, URZ, URZ, URZ ;  /* 0x0000003f3f3ff290 */ /* 0x000fe2000fffe03f */
[----:B------:R-:W-:Y:S01]  /*1b890*/  STL.64 [R1+0x190], R4 ;  /* 0x0001900401007387 */ /* 0x000fe20000100a00 */
[----:B------:R-:W-:-:S03]  /*1b8a0*/  IMAD.MOV.U32 R29, RZ, RZ, R6 ;  /* 0x000000ffff1d7224 */ /* 0x000fc600078e0006 */
[----:B------:R1:W-:Y:S04]  /*1b8b0*/  STL [R1+0x19c], R7 ;  /* 0x00019c0701007387 */ /* 0x0003e80000100800 */
        /* <DEDUP_REMOVED lines=24> */
[----:B--2---:R-:W-:Y:S11]  /*1ba40*/  HMMA.1688.F32.TF32 R8, R12, R4, R8 ;  /* 0x000000040c08723c */ /* 0x004ff60000081008 */
[----:B------:R-:W-:Y:S11]  /*1ba50*/  @!UPT UIADD3 URZ, URZ, URZ, URZ ;  /* 0x0000003f3f3ff290 */ /* 0x000ff6000fffe03f */
[----:B------:R-:W-:Y:S01]  /*1ba60*/  @!UPT UIADD3 URZ, URZ, URZ, URZ ;  /* 0x0000003f3f3ff290 */ /* 0x000fe2000fffe03f */
[----:B------:R-:W-:Y:S01]  /*1ba70*/  STL [R1+0x134], R9 ;  /* 0x0001340901007387 */ /* 0x000fe20000100800 */
[----:B------:R-:W-:-:S03]  /*1ba80*/  IMAD.MOV.U32 R29, RZ, RZ, R8 ;  /* 0x000000ffff1d7224 */ /* 0x000fc600078e0008 */
[----:B------:R1:W-:Y:S04]  /*1ba90*/  STL.64 [R1+0x138], R10 ;  /* 0x0001380a01007387 */ /* 0x0003e80000100a00 */
[----:B-1----:R-:W2:Y:S04]  /*1baa0*/  LDL.LU.64 R10, [R1+0x1e50] ;  /* 0x001e5000010a7983 */ /* 0x002ea80000300a00 */
[----:B------:R-:W2:Y:S01]  /*1bab0*/  LDL.LU.64 R8, [R1+0x1e48] ;  /* 0x001e480001087983 */ /* 0x000ea20000300a00 */
[----:B------:R-:W-:Y:S01]  /*1bac0*/  IMAD.MOV.U32 R3, RZ, RZ, R5 ;  /* 0x000000ffff037224 */ /* 0x000fe200078e0005 */
[----:B--2---:R-:W-:Y:S11]  /*1bad0*/  HMMA.1688.F32.TF32 R8, R24, R4, R8 ;  /* 0x000000041808723c */ /* 0x004ff60000081008 */
[----:B------:R-:W-:Y:S11]  /*1bae0*/  @!UPT UIADD3 URZ, URZ, URZ, URZ ;  /* 0x0000003f3f3ff290 */ /* 0x000ff6000fffe03f */
[----:B------:R-:W-:Y:S01]  /*1baf0*/  @!UPT UIADD3 URZ, URZ, URZ, URZ ;  /* 0x0000003f3f3ff290 */ /* 0x000fe2000fffe03f */
[----:B------:R1:W-:Y:S04]  /*1bb00*/  STL.64 [R1+0x120], R8 ;  /* 0x0001200801007387 */ /* 0x0003e80000100a00 */
[----:B------:R2:W-:Y:S04]  /*1bb10*/  STL.64 [R1+0x128], R10 ;  /* 0x0001280a01007387 */ /* 0x0005e80000100a00 */
[----:B-1----:R-:W3:Y:S01]  /*1bb20*/  LDL.LU.64 R8, [R1+0x1e40] ;  /* 0x001e400001087983 */ /* 0x002ee20000300a00 */
[----:B--2---:R-:W-:-:S03]  /*1bb30*/  IMAD.MOV.U32 R10, RZ, RZ, R4 ;  /* 0x000000ffff0a7224 */ /* 0x004fc600078e0004 */
[----:B------:R-:W2:Y:S04]  /*1bb40*/  LDL.LU.64 R6, [R1+0x1e38] ;  /* 0x001e380001067983 */ /* 0x000ea80000300a00 */
[----:B------:R-:W2:Y:S04]  /*1bb50*/  LDL.LU.64 R4, [R1+0x1e30] ;  /* 0x001e300001047983 */ /* 0x000ea80000300a00 */
        /* <DEDUP_REMOVED lines=23> */
[----:B--2---:R1:W-:Y:S02]  /*1bcd0*/  STL.64 [R1+0x1df0], R20 ;  /* 0x001df01401007387 */ /* 0x0043e40000100a00 */
[----:B-1----:R-:W-:-:S02]  /*1bce0*/  IMAD.MOV.U32 R20, RZ, RZ, R5 ;  /* 0x000000ffff147224 */ /* 0x002fc400078e0005 */
[----:B------:R-:W2:Y:S01]  /*1bcf0*/  LDL.LU R5, [R1+0x1e20] ;  /* 0x001e200001057983 */ /* 0x000ea20000300800 */
[----:B------:R-:W-:Y:S02]  /*1bd00*/  IMAD.MOV.U32 R21, RZ, RZ, R4 ;  /* 0x000000ffff157224 */ /* 0x000fe400078e0004 */
[----:B---3--:R-:W-:Y:S01]  /*1bd10*/  IMAD.MOV.U32 R22, RZ, RZ, R8 ;  /* 0x000000ffff167224 */ /* 0x008fe200078e0008 */
[----:B------:R-:W3:Y:S01]  /*1bd20*/  LDL.LU R4, [R1+0x1e1c] ;  /* 0x001e1c0001047983 */ /* 0x000ee20000300800 */
[----:B------:R-:W-:-:S03]  /*1bd30*/  IMAD.MOV.U32 R23, RZ, RZ, R9 ;  /* 0x000000ffff177224 */ /* 0x000fc600078e0009 */
[----:B------:R-:W4:Y:S04]  /*1bd40*/  LDL.LU R8, [R1+0x1e18] ;  /* 0x001e180001087983 */ /* 0x000f280000300800 */
[----:B------:R-:W-:Y:S01]  /*1bd50*/  HMMA.1688.F32.TF32 R20, R16, R24, R20 ;  /* 0x000000181014723c */ /* 0x000fe20000081014 */
[----:B------:R-:W3:Y:S04]  /*1bd60*/  LDL.LU R9, [R1+0x1e14] ;  /* 0x001e140001097983 */ /* 0x000ee80000300800 */
[----:B------:R-:W-:Y:S04]  /*1bd70*/  STL.64 [R1+0x1d40], R18 ;  /* 0x001d401201007387 */ /* 0x000fe80000100a00 */
[----:B------:R2:W-:Y:S04]  /*1bd80*/  STL.64 [R1+0x1d38], R16 ;  /* 0x001d381001007387 */ /* 0x0005e80000100a00 */
[----:B------:R-:W-:Y:S10]  /*1bd90*/  LDSM.16.M88.4 R24, [R28+0x8a080] ;  /* 0x08a080001c18783b */ /* 0x000ff40000000200 */
[----:B------:R-:W-:Y:S04]  /*1bda0*/  STL.64 [R1+0x200], R20 ;  /* 0x0002001401007387 */ /* 0x000fe80000100a00 */
[----:B------:R-:W-:Y:S04]  /*1bdb0*/  STL.64 [R1+0x208], R22 ;  /* 0x0002081601007387 */ /* 0x000fe80000100a00 */
[----:B------:R-:W1:Y:S01]  /*1bdc0*/  LDSM.16.M88.4 R20, [R28+0x88080] ;  /* 0x088080001c14783b */ /* 0x000e620000000200 */
[----:B--2---:R-:W-:-:S03]  /*1bdd0*/  IMAD.MOV.U32 R16, RZ, RZ, R5 ;  /* 0x000000ffff107224 */ /* 0x004fc600078e0005 */
[----:B------:R-:W2:Y:S04]  /*1bde0*/  LDL.LU R5, [R1+0x1e10] ;  /* 0x001e100001057983 */ /* 0x000ea80000300800 */
[----:B------:R-:W2:Y:S04]  /*1bdf0*/  LDL.LU R17, [R1+0x334] ;  /* 0x0003340001117983 */ /* 0x000ea80000300800 */
[----:B------:R-:W2:Y:S04]  /*1be00*/  LDL.LU R18, [R1+0x338] ;  /* 0x0003380001127983 */ /* 0x000ea80000300800 */
[----:B------:R-:W2:Y:S01]  /*1be10*/  LDL.LU R19, [R1+0x33c] ;  /* 0x00033c0001137983 */ /* 0x000ea20000300800 */
[----:B-1----:R-:W-:-:S03]  /*1be20*/  IMAD.MOV.U32 R3, RZ, RZ, R20 ;  /* 0x000000ffff037224 */ /* 0x002fc600078e0014 */
[----:B--2---:R1:W-:Y:S04]  /*1be30*/  STL.64 [R1+0x1e08], R18 ;  /* 0x001e081201007387 */ /* 0x0043e80000100a00 */
[----:B------:R2:W-:Y:S01]  /*1be40*/  STL.64 [R1+0x1e00], R16 ;  /* 0x001e001001007387 */ /* 0x0005e20000100a00 */
[----:B-1----:R-:W-:Y:S02]  /*1be50*/  IMAD.MOV.U32 R18, RZ, RZ, R5 ;  /* 0x000000ffff127224 */ /* 0x002fe400078e0005 */
[----:B---3--:R-:W-:Y:S02]  /*1be60*/  IMAD.MOV.U32 R19, RZ, RZ, R4 ;  /* 0x000000ffff137224 */ /* 0x008fe400078e0004 */
[----:B--2---:R-:W-:Y:S02]  /*1be70*/  IMAD.MOV.U32 R16, RZ, RZ, R9 ;  /* 0x000000ffff107224 */ /* 0x004fe400078e0009 */
[----:B----4-:R-:W-:Y:S01]  /*1be80*/  IMAD.MOV.U32 R17, RZ, RZ, R8 ;  /* 0x000000ffff117224 */ /* 0x010fe200078e0008 */
[----:B------:R-:W-:Y:S04]  /*1be90*/  STL.64 [R1+0x18], R22 ;  /* 0x0000181601007387 */ /* 0x000fe80000100a00 */
[----:B------:R-:W1:Y:S02]  /*1bea0*/  LDSM.16.M88.4 R4, [R28+0x8c080] ;  /* 0x08c080001c04783b */ /* 0x000e640000000200 */
[----:B------:R-:W-:Y:S02]  /*1beb0*/  HMMA.1688.F32.TF32 R16, R12, R20, R16 ;  /* 0x000000140c10723c */ /* 0x000fe40000081010 */
[----:B------:R-:W-:Y:S04]  /*1bec0*/  STL [R1+0x1718], R28 ;  /* 0x0017181c01007387 */ /* 0x000fe80000100800 */
[----:B------:R-:W-:Y:S04]  /*1bed0*/  STL.64 [R1], R24 ;  /* 0x0000001801007387 */ /* 0x000fe80000100a00 */
[----:B------:R-:W-:Y:S04]  /*1bee0*/  STL.64 [R1+0x8], R26 ;  /* 0x0000081a01007387 */ /* 0x000fe80000100a00 */
[----:B------:R2:W3:Y:S09]  /*1bef0*/  LDSM.16.M88.4 R8, [R28+0x8e080] ;  /* 0x08e080001c08783b */ /* 0x0004f20000000200 */
[----:B------:R-:W-:Y:S01]  /*1bf00*/  STL.64 [R1+0x110], R16 ;  /* 0x0001101001007387 */ /* 0x000fe20000100a00 */
[----:B--2---:R-:W-:-:S03]  /*1bf10*/  IMAD.MOV.U32 R28, RZ, RZ, R21 ;  /* 0x000000ffff1c7224 */ /* 0x004fc600078e0015 */
[----:B------:R2:W-:Y:S04]  /*1bf20*/  STL.64 [R1+0x118], R18 ;  /* 0x0001181201007387 */ /* 0x0005e80000100a00 */
[----:B--2---:R-:W1:Y:S04]  /*1bf30*/  LDL.LU.64 R18, [R1+0x1e08] ;  /* 0x001e080001127983 */ /* 0x004e680000300a00 */
[----:B------:R-:W1:Y:S04]  /*1bf40*/  LDL.LU.64 R16, [R1+0x1e00] ;  /* 0x001e000001107983 */ /* 0x000e680000300a00 */
[----:B------:R-:W2:Y:S04]  /*1bf50*/  LDL.LU.64 R22, [R1+0x1df8] ;  /* 0x001df80001167983 */ /* 0x000ea80000300a00 */
[----:B------:R-:W2:Y:S02]  /*1bf60*/  LDL.LU.64 R20, [R1+0x1df0] ;  /* 0x001df00001147983 */ /* 0x000ea40000300a00 */
[C---:B--2---:R-:W-:Y:S02]  /*1bf70*/  HMMA.1688.F32.TF32 R24, R12.reuse, R24, R20 ;  /* 0x000000180c18723c */ /* 0x044fe40000081014 */
[----:B------:R-:W2:Y:S04]  /*1bf80*/  LDL.LU.64 R22, [R1+0x1de8] ;  /* 0x001de80001167983 */ /* 0x000ea80000300a00 */
[----:B------:R-:W2:Y:S02]  /*1bf90*/  LDL.LU.64 R20, [R1+0x1de0] ;  /* 0x001de00001147983 */ /* 0x000ea40000300a00 */
[C---:B-1----:R-:W-:Y:S11]  /*1bfa0*/  HMMA.1688.F32.TF32 R16, R12.reuse, R4, R16 ;  /* 0x000000040c10723c */ /* 0x042ff60000081010 */
[----:B------:R-:W-:Y:S04]  /*1bfb0*/  @!UPT UIADD3 URZ, URZ, URZ, URZ ;  /* 0x0000003f3f3ff290 */ /* 0x000fe8000fffe03f */
[----:B------:R-:W-:Y:S04]  /*1bfc0*/  STL.64 [R1+0x100], R24 ;  /* 0x0001001801007387 */ /* 0x000fe80000100a00 */
[----:B------:R1:W-:Y:S04]  /*1bfd0*/  STL.64 [R1+0x108], R26 ;  /* 0x0001081a01007387 */ /* 0x0003e80000100a00 */
[----:B-1----:R-:W4:Y:S04]  /*1bfe0*/  LDL.LU.64 R26, [R1+0x1dd8] ;  /* 0x001dd800011a7983 */ /* 0x002f280000300a00 */
[----:B------:R-:W4:Y:S04]  /*1bff0*/  LDL.LU.64 R24, [R1+0x1dd0] ;  /* 0x001dd00001187983 */ /* 0x000f280000300a00 */
[----:B------:R-:W-:Y:S04]  /*1c000*/  STL.64 [R1+0x1db0], R6 ;  /* 0x001db00601007387 */ /* 0x000fe80000100a00 */
[----:B------:R2:W-:Y:S04]  /*1c010*/  STL.64 [R1+0x1da8], R4 ;  /* 0x001da80401007387 */ /* 0x0005e80000100a00 */
[----:B------:R1:W-:Y:S04]  /*1c020*/  STL.64 [R1+0xf0], R16 ;  /* 0x0000f01001007387 */ /* 0x0003e80000100a00 */
[----:B------:R1:W-:Y:S04]  /*1c030*/  STL.64 [R1+0xf8], R18 ;  /* 0x0000f81201007387 */ /* 0x0003e80000100a00 */
[----:B---3--:R-:W-:Y:S04]  /*1c040*/  STL.64 [R1+0x1da0], R10 ;  /* 0x001da00a01007387 */ /* 0x008fe80000100a00 */
[----:B------:R-:W-:Y:S01]  /*1c050*/  STL.64 [R1+0x1d98], R8 ;  /* 0x001d980801007387 */ /* 0x000fe20000100a00 */
[----:B--2---:R-:W-:Y:S11]  /*1c060*/  HMMA.1688.F32.TF32 R4, R12, R8, R20 ;  /* 0x000000080c04723c */ /* 0x004ff60000081014 */
[----:B------:R-:W-:Y:S11]  /*1c070*/  @!UPT UIADD3 URZ, URZ, URZ, URZ ;  /* 0x0000003f3f3ff290 */ /* 0x000ff6000fffe03f */
[----:B------:R-:W-:Y:S01]  /*1c080*/  @!UPT UIADD3 URZ, URZ, URZ, URZ ;  /* 0x0000003f3f3ff290 */ /* 0x000fe2000fffe03f */
[----:B------:R2:W-:Y:S04]  /*1c090*/  STL.64 [R1+0xe0], R4 ;  /* 0x0000e00401007387 */ /* 0x0005e80000100a00 */
[----:B------:R3:W-:Y:S04]  /*1c0a0*/  STL.64 [R1+0xe8], R6 ;  /* 0x0000e80601007387 */ /* 0x0007e80000100a00 */
[----:B-1----:R-:W4:Y:S04]  /*1c0b0*/  LDL.LU R16, [R1+0x270] ;  /* 0x0002700001107983 */ /* 0x002f280000300800 */
[----:B------:R-:W4:Y:S04]  /*1c0c0*/  LDL.LU R17, [R1+0x274] ;  /* 0x0002740001117983 */ /* 0x000f280000300800 */
[----:B------:R-:W4:Y:S04]  /*1c0d0*/  LDL.LU R18, [R1+0x278] ;  /* 0x0002780001127983 */ /* 0x000f280000300800 */
[----:B------:R-:W4:Y:S04]  /*1c0e0*/  LDL.LU R19, [R1+0x27c] ;  /* 0x00027c0001137983 */ /* 0x000f280000300800 */
[----:B--2---:R-:W2:Y:S04]  /*1c0f0*/  LDL.LU R4, [R1+0x300] ;  /* 0x0003000001047983 */ /* 0x004ea80000300800 */
[----:B------:R-:W2:Y:S04]  /*1c100*/  LDL.LU R5, [R1+0x304] ;  /* 0x0003040001057983 */ /* 0x000ea80000300800 */
[----:B---3--:R-:W3:Y:S04]  /*1c110*/  LDL.LU R6, [R1+0x308] ;  /* 0x0003080001067983 */ /* 0x008ee80000300800 */
[----:B------:R-:W3:Y:S04]  /*1c120*/  LDL.LU R7, [R1+0x30c] ;  /* 0x00030c0001077983 */ /* 0x000ee80000300800 */
[----:B---3--:R-:W-:Y:S04]  /*1c130*/  STL.64 [R1+0x1dc0], R6 ;  /* 0x001dc00601007387 */ /* 0x008fe80000100a00 */
[----:B--2---:R1:W-:Y:S04]  /*1c140*/  STL.64 [R1+0x1db8], R4 ;  /* 0x001db80401007387 */ /* 0x0043e80000100a00 */
        /* <DEDUP_REMOVED lines=8> */
[----:B----4-:R-:W-:Y:S04]  /*1c1d0*/  STL.64 [R1+0x1d50], R18 ;  /* 0x001d501201007387 */ /* 0x010fe80000100a00 */
[----:B------:R1:W-:Y:S04]  /*1c1e0*/  STL.64 [R1+0x1d48], R16 ;  /* 0x001d481001007387 */ /* 0x0003e80000100a00 */
[----:B-1----:R-:W4:Y:S04]  /*1c1f0*/  LDL.LU R16, [R1+0x280] ;  /* 0x0002800001107983 */ /* 0x002f280000300800 */
[----:B------:R-:W4:Y:S04]  /*1c200*/  LDL.LU R17, [R1+0x284] ;  /* 0x0002840001117983 */ /* 0x000f280000300800 */
[----:B------:R-:W2:Y:S04]  /*1c210*/  LDL.LU R18, [R1+0x288] ;  /* 0x0002880001127983 */ /* 0x000ea80000300800 */
[----:B------:R-:W2:Y:S04]  /*1c220*/  LDL.LU R19, [R1+0x28c] ;  /* 0x00028c0001137983 */ /* 0x000ea80000300800 */
[----:B------:R-:W3:Y:S04]  /*1c230*/  LDL.LU R20, [R1+0x2e0] ;  /* 0x0002e00001147983 */ /* 0x000ee80000300800 */
[----:B------:R-:W3:Y:S04]  /*1c240*/  LDL.LU R21, [R1+0x2e4] ;  /* 0x0002e40001157983 */ /* 0x000ee80000300800 */
[----:B------:R-:W3:Y:S04]  /*1c250*/  LDL.LU R22, [R1+0x2e8] ;  /* 0x0002e80001167983 */ /* 0x000ee80000300800 */
[----:B------:R-:W3:Y:S04]  /*1c260*/  LDL.LU R23, [R1+0x2ec] ;  /* 0x0002ec0001177983 */ /* 0x000ee80000300800 */
[----:B--2---:R-:W-:Y:S04]  /*1c270*/  STL.64 [R1+0x1d60], R18 ;  /* 0x001d601201007387 */ /* 0x004fe80000100a00 */
[----:B----4-:R1:W-:Y:S04]  /*1c280*/  STL.64 [R1+0x1d58], R16 ;  /* 0x001d581001007387 */ /* 0x0103e80000100a00 */
[----:B-1----:R-:W2:Y:S04]  /*1c290*/  LDL.LU.64 R16, [R1] ;  /* 0x0000000001107983 */ /* 0x002ea80000300a00 */
[----:B------:R-:W4:Y:S04]  /*1c2a0*/  LDL.LU R12, [R1+0x1a0] ;  /* 0x0001a000010c7983 */ /* 0x000f280000300800 */
        /* <DEDUP_REMOVED lines=12> */
[----:B------:R-:W-:Y:S01]  /*1c370*/  IMAD.MOV.U32 R13, RZ, RZ, R28 ;  /* 0x000000ffff0d7224 */ /* 0x000fe200078e001c */
[----:B------:R-:W2:Y:S06]  /*1c380*/  LDL.LU R3, [R1+0x1dc8] ;  /* 0x001dc80001037983 */ /* 0x000eac0000300800 */
[C---:B------:R-:W-:Y:S11]  /*1c390*/  HMMA.1688.F32.TF32 R4, R24.reuse, R12, R4 ;  /* 0x0000000c1804723c */ /* 0x040ff60000081004 */
[----:B------:R-:W-:Y:S11]  /*1c3a0*/  @!UPT UIADD3 URZ, URZ, URZ, URZ ;  /* 0x0000003f3f3ff290 */ /* 0x000ff6000fffe03f */
[----:B------:R-:W-:Y:S01]  /*1c3b0*/  @!UPT UIADD3 URZ, URZ, URZ, URZ ;  /* 0x0000003f3f3ff290 */ /* 0x000fe2000fffe03f */
[----:B------:R-:W-:Y:S04]  /*1c3c0*/  STL.64 [R1+0xd0], R4 ;  /* 0x0000d00401007387 */ /* 0x000fe80000100a00 */
[----:B------:R1:W-:Y:S04]  /*1c3d0*/  STL.64 [R1+0xd8], R6 ;  /* 0x0000d80601007387 */ /* 0x0003e80000100a00 */
[----:B-1----:R-:W4:Y:S04]  /*1c3e0*/  LDL.LU.64 R6, [R1+0x1dc0] ;  /* 0x001dc00001067983 */ /* 0x002f280000300a00 */
[----:B------:R-:W4:Y:S02]  /*1c3f0*/  LDL.LU.64 R4, [R1+0x1db8] ;  /* 0x001db80001047983 */ /* 0x000f240000300a00 */
[C---:B----4-:R-:W-:Y:S11]  /*1c400*/  HMMA.1688.F32.TF32 R4, R24.reuse, R16, R4 ;  /* 0x000000101804723c */ /* 0x050ff60000081004 */
[----:B------:R-:W-:Y:S11]  /*1c410*/  @!UPT UIADD3 URZ, URZ, URZ, URZ ;  /* 0x0000003f3f3ff290 */ /* 0x000ff6000fffe03f */
[----:B------:R-:W-:Y:S01]  /*1c420*/  @!UPT UIADD3 URZ, URZ, URZ, URZ ;  /* 0x0000003f3f3ff290 */ /* 0x000fe2000fffe03f */
[----:B------:R-:W-:Y:S04]  /*1c430*/  STL.64 [R1+0xc0], R4 ;  /* 0x0000c00401007387 */ /* 0x000fe80000100a00 */
[----:B------:R1:W-:Y:S04]  /*1c440*/  STL.64 [R1+0xc8], R6 ;  /* 0x0000c80601007387 */ /* 0x0003e80000100a00 */
[----:B-1----:R-:W4:Y:S04]  /*1c450*/  LDL.LU.64 R6, [R1+0x1db0] ;  /* 0x001db00001067983 */ /* 0x002f280000300a00 */
[----:B------:R-:W3:Y:S04]  /*1c460*/  LDL.LU.64 R4, [R1+0x1da8] ;  /* 0x001da80001047983 */ /* 0x000ee80000300a00 */
[----:B------:R1:W-:Y:S04]  /*1c470*/  STL.64 [R1+0x1d78], R16 ;  /* 0x001d781001007387 */ /* 0x0003e80000100a00 */
[----:B-1----:R-:W2:Y:S04]  /*1c480*/  LDL.LU R16, [R1+0x2a0] ;  /* 0x0002a00001107983 */ /* 0x002ea80000300800 */
[----:B------:R-:W2:Y:S04]  /*1c490*/  LDL.LU R17, [R1+0x2a4] ;  /* 0x0002a40001117983 */ /* 0x000ea80000300800 */
[----:B------:R-:W2:Y:S04]  /*1c4a0*/  LDL.LU R18, [R1+0x2a8] ;  /* 0x0002a80001127983 */ /* 0x000ea80000300800 */
[----:B------:R-:W2:Y:S01]  /*1c4b0*/  LDL.LU R19, [R1+0x2ac] ;  /* 0x0002ac0001137983 */ /* 0x000ea20000300800 */
[C---:B---3--:R-:W-:Y:S11]  /*1c4c0*/  HMMA.1688.F32.TF32 R8, R24.reuse, R4, R8 ;  /* 0x000000041808723c */ /* 0x048ff60000081008 */
[----:B------:R-:W-:Y:S11]  /*1c4d0*/  @!UPT UIADD3 URZ, URZ, URZ, URZ ;  /* 0x0000003f3f3ff290 */ /* 0x000ff6000fffe03f */
[----:B------:R-:W-:Y:S01]  /*1c4e0*/  @!UPT UIADD3 URZ, URZ, URZ, URZ ;  /* 0x0000003f3f3ff290 */ /* 0x000fe2000fffe03f */
[----:B------:R-:W-:Y:S01]  /*1c4f0*/  STL.64 [R1+0xb0], R8 ;  /* 0x0000b00801007387 */ /* 0x000fe20000100a00 */
[----:B------:R1:W-:Y:S03]  /*1c500*/  STL.64 [R1+0xb8], R10 ;  /* 0x0000b80a01007387 */ /* 0x0003e60000100a00 */
[----:B-1----:R-:W3:Y:S01]  /*1c510*/  LDL.LU.64 R10, [R1+0x1da0] ;  /* 0x001da000010a7983 */ /* 0x002ee20000300a00 */
[----:B------:R-:W2:Y:S02]  /*1c520*/  LDL.LU.64 R8, [R1+0x1d98] ;  /* 0x001d980001087983 */ /* 0x000ea40000300a00 */
[----:B----4-:R-:W-:Y:S02]  /*1c530*/  STL.64 [R1+0x1d70], R6 ;  /* 0x001d700601007387 */ /* 0x010fe40000100a00 */
[----:B------:R1:W-:Y:S02]  /*1c540*/  STL.64 [R1+0x1d68], R4 ;  /* 0x001d680401007387 */ /* 0x0003e40000100a00 */
[----:B-1----:R-:W4:Y:S01]  /*1c550*/  LDL.LU R4, [R1+0x290] ;  /* 0x0002900001047983 */ /* 0x002f220000300800 */
[----:B------:R-:W4:Y:S02]  /*1c560*/  LDL.LU R5, [R1+0x294] ;  /* 0x0002940001057983 */ /* 0x000f240000300800 */
[----:B------:R-:W4:Y:S02]  /*1c570*/  LDL.LU R6, [R1+0x298] ;  /* 0x0002980001067983 */ /* 0x000f240000300800 */
[----:B------:R-:W4:Y:S01]  /*1c580*/  LDL.LU R7, [R1+0x29c] ;  /* 0x00029c0001077983 */ /* 0x000f220000300800 */
[----:B--2---:R-:W-:Y:S01]  /*1c590*/  HMMA.1688.F32.TF32 R24, R24, R8, R20 ;  /* 0x000000081818723c */ /* 0x004fe20000081014 */
[----:B------:R-:W2:Y:S01]  /*1c5a0*/  LDL.LU.64 R22, [R1+0x1d90] ;  /* 0x001d900001167983 */ /* 0x000ea20000300a00 */
[----:B------:R-:W2:Y:S11]  /*1c5b0*/  LDL.LU.64 R20, [R1+0x1d88] ;  /* 0x001d880001147983 */ /* 0x000eb60000300a00 */
[----:B------:R-:W-:Y:S10]  /*1c5c0*/  @!UPT UIADD3 URZ, URZ, URZ, URZ ;  /* 0x0000003f3f3ff290 */ /* 0x000ff4000fffe03f */
[----:B------:R1:W-:Y:S01]  /*1c5d0*/  STL.64 [R1+0xa0], R24 ;  /* 0x0000a01801007387 */ /* 0x0003e20000100a00 */
[----:B------:R3:W-:Y:S03]  /*1c5e0*/  STL.64 [R1+0xa8], R26 ;  /* 0x0000a81a01007387 */ /* 0x0007e60000100a00 */
[----:B-1----:R-:W4:Y:S01]  /*1c5f0*/  LDL.LU R24, [R1+0x1b0] ;  /* 0x0001b00001187983 */ /* 0x002f220000300800 */
[----:B------:R-:W4:Y:S02]  /*1c600*/  LDL.LU R25, [R1+0x1b4] ;  /* 0x0001b40001197983 */ /* 0x000f240000300800 */
[----:B---3--:R-:W-:Y:S02]  /*1c610*/  IMAD.MOV.U32 R26, RZ, RZ, R3 ;  /* 0x000000ffff1a7224 */ /* 0x008fe400078e0003 */
[----:B------:R-:W3:Y:S01]  /*1c620*/  LDL.LU R3, [R1+0x1d80] ;  /* 0x001d800001037983 */ /* 0x000ee20000300800 */
[----:B------:R-:W3:Y:S01]  /*1c630*/  LDL.LU R27, [R1+0x1bc] ;  /* 0x0001bc00011b7983 */ /* 0x000ee20000300800 */
[C---:B--2---:R-:W-:Y:S02]  /*1c640*/  HMMA.1688.F32.TF32 R16, R20.reuse, R12, R16 ;  /* 0x0000000c1410723c */ /* 0x044fe40000081010 */
[----:B---3--:R-:W-:Y:S01]  /*1c650*/  STL.64 [R1+0x1d30], R26 ;  /* 0x001d301a01007387 */ /* 0x008fe20000100a00 */
[----:B----4-:R1:W-:Y:S03]  /*1c660*/  STL.64 [R1+0x1d28], R24 ;  /* 0x001d281801007387 */ /* 0x0103e60000100a00 */
[----:B-1----:R-:W2:Y:S01]  /*1c670*/  LDL.LU R24, [R1+0x170] ;  /* 0x0001700001187983 */ /* 0x002ea20000300800 */
[----:B------:R-:W2:Y:S02]  /*1c680*/  LDL.LU R25, [R1+0x174] ;  /* 0x0001740001197983 */ /* 0x000ea40000300800 */
[----:B------:R-:W2:Y:S11]  /*1c690*/  LDL.LU R26, [R1+0x178] ;  /* 0x00017800011a7983 */ /* 0x000eb60000300800 */
[----:B------:R-:W-:Y:S03]  /*1c6a0*/  @!UPT UIADD3 URZ, URZ, URZ, URZ ;  /* 0x0000003f3f3ff290 */ /* 0x000fe6000fffe03f */
[----:B------:R1:W-:Y:S01]  /*1c6b0*/  STL.64 [R1+0x90], R16 ;  /* 0x0000901001007387 */ /* 0x0003e20000100a00 */
[----:B------:R-:W-:Y:S04]  /*1c6c0*/  STL.64 [R1+0x98], R18 ;  /* 0x0000981201007387 */ /* 0x000fe80000100a00 */
[----:B-1----:R-:W3:Y:S01]  /*1c6d0*/  LDL.LU.64 R16, [R1+0x1d78] ;  /* 0x001d780001107983 */ /* 0x002ee20000300a00 */
[----:B------:R-:W-:Y:S01]  /*1c6e0*/  IMAD.MOV.U32 R27, RZ, RZ, R3 ;  /* 0x000000ffff1b7224 */ /* 0x000fe200078e0003 */
[C---:B---3--:R-:W-:Y:S01]  /*1c6f0*/  HMMA.1688.F32.TF32 R4, R20.reuse, R16, R4 ;  /* 0x000000101404723c */ /* 0x048fe20000081004 */
[----:B------:R-:W-:Y:S02]  /*1c700*/  IMAD.MOV.U32 R14, RZ, RZ, R16 ;  /* 0x000000ffff0e7224 */ /* 0x000fe400078e0010 */
[----:B------:R-:W-:Y:S11]  /*1c710*/  IMAD.MOV.U32 R3, RZ, RZ, R17 ;  /* 0x000000ffff037224 */ /* 0x000ff600078e0011 */
[----:B------:R-:W-:Y:S09]  /*1c720*/  @!UPT UIADD3 URZ, URZ, URZ, URZ ;  /* 0x0000003f3f3ff290 */ /* 0x000ff2000fffe03f */
[----:B------:R-:W-:Y:S01]  /*1c730*/  STL.64 [R1+0x80], R4 ;  /* 0x0000800401007387 */ /* 0x000fe20000100a00 */
[----:B------:R1:W-:Y:S03]  /*1c740*/  STL.64 [R1+0x88], R6 ;  /* 0x0000880601007387 */ /* 0x0003e60000100a00 */
[----:B-1----:R-:W3:Y:S01]  /*1c750*/  LDL.LU.64 R6, [R1+0x1d70] ;  /* 0x001d700001067983 */ /* 0x002ee20000300a00 */
[----:B------:R-:W4:Y:S02]  /*1c760*/  LDL.LU.64 R4, [R1+0x1d68] ;  /* 0x001d680001047983 */ /* 0x000f240000300a00 */
[----:B------:R-:W4:Y:S02]  /*1c770*/  LDL.LU.64 R18, [R1+0x1d60] ;  /* 0x001d600001127983 */ /* 0x000f240000300a00 */
[----:B------:R-:W4:Y:S02]  /*1c780*/  LDL.LU.64 R16, [R1+0x1d58] ;  /* 0x001d580001107983 */ /* 0x000f240000300a00 */
[C---:B----4-:R-:W-:Y:S11]  /*1c790*/  HMMA.1688.F32.TF32 R16, R20.reuse, R4, R16 ;  /* 0x000000041410723c */ /* 0x050ff60000081010 */
[----:B------:R-:W-:Y:S11]  /*1c7a0*/  @!UPT UIADD3 URZ, URZ, URZ, URZ ;  /* 0x0000003f3f3ff290 */ /* 0x000ff6000fffe03f */
[----:B------:R-:W-:Y:S01]  /*1c7b0*/  @!UPT UIADD3 URZ, URZ, URZ, URZ ;  /* 0x0000003f3f3ff290 */ /* 0x000fe2000fffe03f */
[----:B------:R-:W-:Y:S01]  /*1c7c0*/  STL.64 [R1+0x70], R16 ;  /* 0x0000701001007387 */ /* 0x000fe20000100a00 */
[----:B------:R1:W-:Y:S03]  /*1c7d0*/  STL.64 [R1+0x78], R18 ;  /* 0x0000781201007387 */ /* 0x0003e60000100a00 */
[----:B-1----:R-:W4:Y:S01]  /*1c7e0*/  LDL.LU.64 R18, [R1+0x1d50] ;  /* 0x001d500001127983 */ /* 0x002f220000300a00 */
[----:B------:R-:W4:Y:S02]  /*1c7f0*/  LDL.LU.64 R16, [R1+0x1d48] ;  /* 0x001d480001107983 */ /* 0x000f240000300a00 */
[----:B----4-:R-:W-:Y:S01]  /*1c800*/  HMMA.1688.F32.TF32 R20, R20, R8, R16 ;  /* 0x000000081414723c */ /* 0x010fe20000081010 */
[----:B------:R-:W2:Y:S01]  /*1c810*/  LDL.LU.64 R18, [R1+0x1d40] ;  /* 0x001d400001127983 */ /* 0x000ea20000300a00 */
[----:B------:R-:W2:Y:S11]  /*1c820*/  LDL.LU.64 R16, [R1+0x1d38] ;  /* 0x001d380001107983 */ /* 0x000eb60000300a00 */
[----:B------:R-:W-:Y:S10]  /*1c830*/  @!UPT UIADD3 URZ, URZ, URZ, URZ ;  /* 0x0000003f3f3ff290 */ /* 0x000ff4000fffe03f */
[----:B------:R1:W-:Y:S02]  /*1c840*/  STL.64 [R1+0x60], R20 ;  /* 0x0000601401007387 */ /* 0x0003e40000100a00 */
[----:B-1----:R-:W-:Y:S02]  /*1c850*/  IMAD.MOV.U32 R20, RZ, RZ, R14 ;  /* 0x000000ffff147224 */ /* 0x002fe400078e000e */
[----:B------:R-:W-:Y:S01]  /*1c860*/  STL.64 [R1+0x68], R22 ;  /* 0x0000681601007387 */ /* 0x000fe20000100a00 */
[----:B--2---:R-:W-:Y:S03]  /*1c870*/  HMMA.1688.F32.TF32 R12, R16, R12, R24 ;  /* 0x0000000c100c723c */ /* 0x004fe60000081018 */
[----:B------:R-:W2:Y:S01]  /*1c880*/  LDL.LU.64 R26, [R1+0x1d30] ;  /* 0x001d3000011a7983 */ /* 0x000ea20000300a00 */
[----:B------:R-:W2:Y:S11]  /*1c890*/  LDL.LU.64 R24, [R1+0x1d28] ;  /* 0x001d280001187983 */ /* 0x000eb60000300a00 */
[----:B------:R-:W-:Y:S08]  /*1c8a0*/  @!UPT UIADD3 URZ, URZ, URZ, URZ ;  /* 0x0000003f3f3ff290 */ /* 0x000ff0000fffe03f */
[----:B------:R-:W-:Y:S01]  /*1c8b0*/  STL.64 [R1+0x170], R12 ;  /* 0x0001700c01007387 */ /* 0x000fe20000100a00 */
[----:B------:R1:W-:Y:S03]  /*1c8c0*/  STL.64 [R1+0x178], R14 ;  /* 0x0001780e01007387 */ /* 0x0003e60000100a00 */
[----:B-1----:R-:W4:Y:S01]  /*1c8d0*/  LDL.LU.64 R14, [R1+0x1d20] ;  /* 0x001d2000010e7983 */ /* 0x002f220000300a00 */
[----:B------:R-:W4:Y:S02]  /*1c8e0*/  LDL.LU.64 R12, [R1+0x1d18] ;  /* 0x001d1800010c7983 */ /* 0x000f240000300a00 */
[----:B------:R-:W-:-:S07]  /*1c8f0*/  IMAD.MOV.U32 R21, RZ, RZ, R3 ;  /* 0x000000ffff157224 */ /* 0x000fce00078e0003 */
[C---:B----4-:R-:W-:Y:S01]  /*1c900*/  HMMA.1688.F32.TF32 R20, R16.reuse, R20, R12 ;  /* 0x000000141014723c */ /* 0x050fe2000008100c */
[----:B------:R-:W4:Y:S01]  /*1c910*/  LDL.LU.64 R14, [R1+0x1d10] ;  /* 0x001d1000010e7983 */ /* 0x000f220000300a00 */
[----:B------:R-:W4:Y:S11]  /*1c920*/  LDL.LU.64 R12, [R1+0x1d08] ;  /* 0x001d0800010c7983 */ /* 0x000f360000300a00 */
[----:B------:R-:W-:Y:S10]  /*1c930*/  @!UPT UIADD3 URZ, URZ, URZ, URZ ;  /* 0x0000003f3f3ff290 */ /* 0x000ff4000fffe03f */
[----:B------:R-:W-:Y:S01]  /*1c940*/  STL.64 [R1+0x160], R20 ;  /* 0x0001601401007387 */ /* 0x000fe20000100a00 */
[----:B------:R2:W-:Y:S02]  /*1c950*/  STL.64 [R1+0x168], R22 ;  /* 0x0001681601007387 */ /* 0x0005e40000100a00 */
[----:B--2---:R-:W-:Y:S01]  /*1c960*/  HMMA.1688.F32.TF32 R20, R16, R4, R24 ;  /* 0x000000041014723c */ /* 0x004fe20000081018 */
[----:B------:R-:W-:Y:S04]  /*1c970*/  LDS R26, [R2+0x1e600] ;  /* 0x01e60000021a7984 */ /* 0x000fe80000000800 */
[----:B------:R-:W-:Y:S04]  /*1c980*/  LDS R27, [R0+0x1e600] ;  /* 0x01e60000001b7984 */ /* 0x000fe80000000800 */
[----:B------:R-:W-:Y:S04]  /*1c990*/  LDS R24, [R2+0x1c600] ;  /* 0x01c6000002187984 */ /* 0x000fe80000000800 */
[----:B------:R-:W-:Y:S11]  /*1c9a0*/  LDS R25, [R0+0x1c600] ;  /* 0x01c6000000197984 */ /* 0x000ff60000000800 */
[----:B------:R-:W-:-:S02]  /*1c9b0*/  IMAD.MOV.U32 R3, RZ, RZ, R23 ;  /* 0x000000ffff037224 */ /* 0x000fc400078e0017 */
[----:B------:R-:W-:Y:S01]  /*1c9c0*/  IMAD.MOV.U32 R28, RZ, RZ, R22 ;  /* 0x000000ffff1c7224 */ /* 0x000fe200078e0016 */
[----:B------:R-:W-:Y:S01]  /*1c9d0*/  STL.64 [R1+0x1b0], R20 ;  /* 0x0001b01401007387 */ /* 0x000fe20000100a00 */
[----:B---3--:R1:W-:Y:S02]  /*1c9e0*/  STL.64 [R1+0x1cb8], R6 ;  /* 0x001cb80601007387 */ /* 0x0083e40000100a00 */
[----:B------:R-:W-:Y:S01]  /*1c9f0*/  STL [R1+0x1c0c], R3 ;  /* 0x001c0c0301007387 */ /* 0x000fe20000100800 */
[----:B------:R-:W-:Y:S04]  /*1ca00*/  LDS R22, [R2+0x1e400] ;  /* 0x01e4000002167984 */ /* 0x000fe80000000800 */
[----:B------:R-:W-:Y:S01]  /*1ca10*/  STL [R1+0x1c08], R28 ;  /* 0x001c081c01007387 */ /* 0x000fe20000100800 */
[----:B------:R-:W2:Y:S03]  /*1ca20*/  LDL.LU R4, [R1+0x220] ;  /* 0x0002200001047983 */ /* 0x000ea60000300800 */
[----:B------:R-:W-:Y:S01]  /*1ca30*/  LDS R23, [R0+0x1e400] ;  /* 0x01e4000000177984 */ /* 0x000fe20000000800 */
[----:B------:R-:W-:Y:S04]  /*1ca40*/  LDS R20, [R2+0x1c400] ;  /* 0x01c4000002147984 */ /* 0x000fe80000000800 */
[----:B------:R-:W-:Y:S01]  /*1ca50*/  LDS R21, [R0+0x1c400] ;  /* 0x01c4000000157984 */ /* 0x000fe20000000800 */
[----:B----4-:R-:W-:Y:S01]  /*1ca60*/  HMMA.1688.F32.TF32 R12, R16, R8, R12 ;  /* 0x00000008100c723c */ /* 0x010fe2000008100c */
[----:B------:R-:W-:Y:S04]  /*1ca70*/  LDS R18, [R2+0x1e200] ;  /* 0x01e2000002127984 */ /* 0x000fe80000000800 */
[----:B------:R-:W3:Y:S04]  /*1ca80*/  LDS R19, [R0+0x1e200] ;  /* 0x01e2000000137984 */ /* 0x000ee80000000800 */
[----:B------:R-:W-:Y:S04]  /*1ca90*/  LDS R16, [R2+0x1c200] ;  /* 0x01c2000002107984 */ /* 0x000fe80000000800 */
[----:B------:R-:W4:Y:S10]  /*1caa0*/  LDS R17, [R0+0x1c200] ;  /* 0x01c2000000117984 */ /* 0x000f340000000800 */
[----:B------:R-:W-:Y:S01]  /*1cab0*/  STL.64 [R1+0x1a0], R12 ;  /* 0x0001a00c01007387 */ /* 0x000fe20000100a00 */
[----:B------:R-:W-:Y:S02]  /*1cac0*/  STL.64 [R1+0x1a8], R14 ;  /* 0x0001a80e01007387 */ /* 0x000fe40000100a00 */
[----:B------:R-:W2:Y:S02]  /*1cad0*/  LDL.LU R5, [R1+0x224] ;  /* 0x0002240001057983 */ /* 0x000ea40000300800 */
[----:B-1----:R-:W2:Y:S01]  /*1cae0*/  LDL.LU R6, [R1+0x228] ;  /* 0x0002280001067983 */ /* 0x002ea20000300800 */
[----:B------:R-:W2:Y:S01]  /*1caf0*/  LDL.LU R7, [R1+0x22c] ;  /* 0x00022c0001077983 */ /* 0x000ea20000300800 */
[----:B------:R-:W-:Y:S03]  /*1cb00*/  STL.64 [R1+0x1cc0], R10 ;  /* 0x001cc00a01007387 */ /* 0x000fe60000100a00 */
[----:B------:R-:W-:Y:S04]  /*1cb10*/  LDS R12, [R2+0x1c000] ;  /* 0x01c00000020c7984 */ /* 0x000fe80000000800 */
[----:B------:R-:W-:Y:S04]  /*1cb20*/  LDS R14, [R2+0x1e000] ;  /* 0x01e00000020e7984 */ /* 0x000fe80000000800 */
[----:B------:R-:W-:Y:S04]  /*1cb30*/  LDS R13, [R0+0x1c000] ;  /* 0x01c00000000d7984 */ /* 0x000fe80000000800 */
[----:B------:R-:W2:Y:S04]  /*1cb40*/  LDS R15, [R0+0x1e000] ;  /* 0x01e00000000f7984 */ /* 0x000ea80000000800 */
[----:B---3--:R-:W-:Y:S01]  /*1cb50*/  STL.64 [R1+0x1ca0], R18 ;  /* 0x001ca01201007387 */ /* 0x008fe20000100a00 */
[----:B----4-:R1:W-:Y:S02]  /*1cb60*/  STL.64 [R1+0x1c98], R16 ;  /* 0x001c981001007387 */ /* 0x0103e40000100a00 */
[----:B-1----:R-:W-:-:S02]  /*1cb70*/  IMAD.MOV.U32 R16, RZ, RZ, R29 ;  /* 0x000000ffff107224 */ /* 0x002fc400078e001d */
[----:B------:R-:W3:Y:S01]  /*1cb80*/  LDL.LU R29, [R1+0x1d04] ;  /* 0x001d0400011d7983 */ /* 0x000ee20000300800 */
[----:B------:R-:W4:Y:S02]  /*1cb90*/  LDL.LU R17, [R1+0x134] ;  /* 0x0001340001117983 */ /* 0x000f240000300800 */
[----:B------:R-:W2:Y:S02]  /*1cba0*/  LDL.LU R18, [R1+0x138] ;  /* 0x0001380001127983 */ /* 0x000ea40000300800 */
[----:B------:R-:W2:Y:S01]  /*1cbb0*/  LDL.LU R19, [R1+0x13c] ;  /* 0x00013c0001137983 */ /* 0x000ea20000300800 */
[----:B------:R-:W2:Y:S01]  /*1cbc0*/  LDL.LU R8, [R1+0x190] ;  /* 0x0001900001087983 */ /* 0x000ea20000300800 */
[----:B------:R-:W2:Y:S02]  /*1cbd0*/  LDL.LU R9, [R1+0x194] ;  /* 0x0001940001097983 */ /* 0x000ea40000300800 */
[----:B---3--:R-:W-:Y:S02]  /*1cbe0*/  IMAD.MOV.U32 R10, RZ, RZ, R29 ;  /* 0x000000ffff0a7224 */ /* 0x008fe400078e001d */
[----:B------:R-:W3:Y:S01]  /*1cbf0*/  LDL.LU R29, [R1+0x1d00] ;  /* 0x001d0000011d7983 */ /* 0x000ee20000300800 */
[----:B------:R-:W2:Y:S03]  /*1cc00*/  LDL.LU R11, [R1+0x19c] ;  /* 0x00019c00010b7983 */ /* 0x000ea60000300800 */
[----:B--2---:R-:W-:Y:S01]  /*1cc10*/  STL.64 [R1+0x1ce8], R10 ;  /* 0x001ce80a01007387 */ /* 0x004fe20000100a00 */
[----:B------:R1:W-:Y:S03]  /*1cc20*/  STL.64 [R1+0x1ce0], R8 ;  /* 0x001ce00801007387 */ /* 0x0003e60000100a00 */
[----:B-1----:R-:W2:Y:S01]  /*1cc30*/  LDL.LU R8, [R1+0x1d0] ;  /* 0x0001d00001087983 */ /* 0x002ea20000300800 */
[----:B------:R-:W2:Y:S02]  /*1cc40*/  LDL.LU R9, [R1+0x1d4] ;  /* 0x0001d40001097983 */ /* 0x000ea40000300800 */
[----:B------:R-:W2:Y:S02]  /*1cc50*/  LDL.LU R10, [R1+0x1d8] ;  /* 0x0001d800010a7983 */ /* 0x000ea40000300800 */
[----:B---3--:R-:W-:-:S05]  /*1cc60*/  IMAD.MOV.U32 R11, RZ, RZ, R29 ;  /* 0x000000ffff0b7224 */ /* 0x008fca00078e001d */
[----:B--2---:R1:W-:Y:S01]  /*1cc70*/  STL.64 [R1+0x1cf8], R10 ;  /* 0x001cf80a01007387 */ /* 0x0043e20000100a00 */
[----:B------:R-:W-:Y:S03]  /*1cc80*/  STL.64 [R1+0x1cf0], R8 ;  /* 0x001cf00801007387 */ /* 0x000fe60000100a00 */
[----:B-1----:R-:W2:Y:S01]  /*1cc90*/  LDL.64 R10, [R1+0x58] ;  /* 0x00005800010a7983 */ /* 0x002ea20000100a00 */
[----:B------:R1:W-:Y:S02]  /*1cca0*/  STL.64 [R1+0x1cd8], R18 ;  /* 0x001cd81201007387 */ /* 0x0003e40000100a00 */
[----:B----4-:R-:W-:Y:S01]  /*1ccb0*/  STL.64 [R1+0x1cd0], R16 ;  /* 0x001cd01001007387 */ /* 0x010fe20000100a00 */
[----:B-1----:R-:W3:Y:S01]  /*1ccc0*/  LDL.64 R18, [R1+0x38] ;  /* 0x0000380001127983 */ /* 0x002ee20000100a00 */
[----:B------:R-:W-:Y:S02]  /*1ccd0*/  STL.64 [R1+0x1c18], R22 ;  /* 0x001c181601007387 */ /* 0x000fe40000100a00 */
[----:B------:R-:W-:Y:S02]  /*1cce0*/  STL.64 [R1+0x1c10], R20 ;  /* 0x001c101401007387 */ /* 0x000fe40000100a00 */
[----:B------:R1:W-:Y:S01]  /*1ccf0*/  STL.64 [R1+0x1b90], R26 ;  /* 0x001b901a01007387 */ /* 0x0003e20000100a00 */
[----:B------:R-:W-:Y:S04]  /*1cd00*/  STL.64 [R1+0x1b88], R24 ;  /* 0x001b881801007387 */ /* 0x000fe80000100a00 */
[----:B-1----:R-:W4:Y:S01]  /*1cd10*/  LDL.64 R26, [R1+0x48] ;  /* 0x00004800011a7983 */ /* 0x002f220000100a00 */
[----:B--2---:R-:W-:Y:S01]  /*1cd20*/  HMMA.1688.F32.TF32 R20, R12, R10, R4 ;  /* 0x0000000a0c14723c */ /* 0x004fe20000081004 */
[----:B------:R-:W-:-:S06]  /*1cd30*/  IMAD.MOV.U32 R3, RZ, RZ, R11 ;  /* 0x000000ffff037224 */ /* 0x000fcc00078e000b */
[----:B------:R-:W-:Y:S02]  /*1cd40*/  IMAD.MOV.U32 R4, RZ, RZ, R10 ;  /* 0x000000ffff047224 */ /* 0x000fe400078e000a */
[----:B------:R-:W2:Y:S01]  /*1cd50*/  LDL.LU.64 R10, [R1+0x1cf8] ;  /* 0x001cf800010a7983 */ /* 0x000ea20000300a00 */
[----:B------:R-:W2:Y:S11]  /*1cd60*/  LDL.LU.64 R8, [R1+0x1cf0] ;  /* 0x001cf00001087983 */ /* 0x000eb60000300a00 */
[----:B------:R-:W-:Y:S02]  /*1cd70*/  @!UPT UIADD3 URZ, URZ, URZ, URZ ;  /* 0x0000003f3f3ff290 */ /* 0x000fe4000fffe03f */
[----:B------:R1:W-:Y:S01]  /*1cd80*/  STL.64 [R1+0x1e0], R20 ;  /* 0x0001e01401007387 */ /* 0x0003e20000100a00 */
[----:B------:R1:W-:Y:S02]  /*1cd90*/  STL [R1+0x1e8], R22 ;  /* 0x0001e81601007387 */ /* 0x0003e40000100800 */
[----:B------:R-:W-:Y:S01]  /*1cda0*/  IMAD.MOV.U32 R29, RZ, RZ, R23 ;  /* 0x000000ffff1d7224 */ /* 0x000fe200078e0017 */
[----:B-1----:R-:W3:Y:S01]  /*1cdb0*/  LDL.LU R20, [R1+0xc0] ;  /* 0x0000c00001147983 */ /* 0x002ee20000300800 */
[----:B------:R-:W3:Y:S02]  /*1cdc0*/  LDL.LU R21, [R1+0xc4] ;  /* 0x0000c40001157983 */ /* 0x000ee40000300800 */
[----:B------:R-:W3:Y:S02]  /*1cdd0*/  LDL.LU R22, [R1+0xc8] ;  /* 0x0000c80001167983 */ /* 0x000ee40000300800 */
[----:B------:R-:W3:Y:S02]  /*1cde0*/  LDL.LU R23, [R1+0xcc] ;  /* 0x0000cc0001177983 */ /* 0x000ee40000300800 */
[----:B----4-:R-:W-:-:S02]  /*1cdf0*/  IMAD.MOV.U32 R6, RZ, RZ, R26 ;  /* 0x000000ffff067224 */ /* 0x010fc400078e001a */
[----:B------:R-:W-:Y:S01]  /*1ce00*/  IMAD.MOV.U32 R5, RZ, RZ, R27 ;  /* 0x000000ffff057224 */ /* 0x000fe200078e001b */
[C---:B--2---:R-:W-:Y:S01]  /*1ce10*/  HMMA.1688.F32.TF32 R8, R12.reuse, R26, R8 ;  /* 0x0000001a0c08723c */ /* 0x044fe20000081008 */
[----:B---3--:R1:W-:Y:S01]  /*1ce20*/  STL.64 [R1+0x1c28], R22 ;  /* 0x001c281601007387 */ /* 0x0083e20000100a00 */
[----:B------:R-:W-:Y:S03]  /*1ce30*/  STL.64 [R1+0x1c20], R20 ;  /* 0x001c201401007387 */ /* 0x000fe60000100a00 */
[----:B-1----:R-:W2:Y:S11]  /*1ce40*/  LDL.LU.64 R22, [R1+0x18] ;  /* 0x0000180001167983 */ /* 0x002eb60000300a00 */
[----:B------:R-:W-:Y:S07]  /*1ce50*/  @!UPT UIADD3 URZ, URZ, URZ, URZ ;  /* 0x0000003f3f3ff290 */ /* 0x000fee000fffe03f */
[----:B------:R-:W-:Y:S02]  /*1ce60*/  STL.64 [R1+0x1d0], R8 ;  /* 0x0001d00801007387 */ /* 0x000fe40000100a00 */
[----:B------:R1:W-:Y:S02]  /*1ce70*/  STL.64 [R1+0x1d8], R10 ;  /* 0x0001d80a01007387 */ /* 0x0003e40000100a00 */
[----:B-1----:R-:W3:Y:S01]  /*1ce80*/  LDL.LU.64 R10, [R1+0x1ce8] ;  /* 0x001ce800010a7983 */ /* 0x002ee20000300a00 */
[----:B------:R-:W3:Y:S02]  /*1ce90*/  LDL.LU.64 R8, [R1+0x1ce0] ;  /* 0x001ce00001087983 */ /* 0x000ee40000300a00 */
[----:B------:R-:W4:Y:S02]  /*1cea0*/  LDL.LU R24, [R1+0xa0] ;  /* 0x0000a00001187983 */ /* 0x000f240000300800 */
[----:B------:R-:W4:Y:S01]  /*1ceb0*/  LDL.LU R25, [R1+0xa4] ;  /* 0x0000a40001197983 */ /* 0x000f220000300800 */
[----:B------:R-:W2:Y:S01]  /*1cec0*/  LDL.LU R26, [R1+0xa8] ;  /* 0x0000a800011a7983 */ /* 0x000ea20000300800 */
[----:B------:R-:W2:Y:S03]  /*1ced0*/  LDL.LU R27, [R1+0xac] ;  /* 0x0000ac00011b7983 */ /* 0x000ea60000300800 */
[----:B--2---:R-:W-:Y:S01]  /*1cee0*/  STL.64 [R1+0x1c38], R26 ;  /* 0x001c381a01007387 */ /* 0x004fe20000100a00 */
[----:B----4-:R1:W-:Y:S03]  /*1cef0*/  STL.64 [R1+0x1c30], R24 ;  /* 0x001c301801007387 */ /* 0x0103e60000100a00 */
[----:B-1----:R-:W2:Y:S01]  /*1cf00*/  LDL.LU R24, [R1+0xd0] ;  /* 0x0000d00001187983 */ /* 0x002ea20000300800 */
[----:B------:R-:W2:Y:S02]  /*1cf10*/  LDL.LU R25, [R1+0xd4] ;  /* 0x0000d40001197983 */ /* 0x000ea40000300800 */
[----:B------:R-:W4:Y:S02]  /*1cf20*/  LDL.LU R26, [R1+0xd8] ;  /* 0x0000d800011a7983 */ /* 0x000f240000300800 */
[----:B------:R-:W4:Y:S01]  /*1cf30*/  LDL.LU R27, [R1+0xdc] ;  /* 0x0000dc00011b7983 */ /* 0x000f220000300800 */
[C---:B---3--:R-:W-:Y:S01]  /*1cf40*/  HMMA.1688.F32.TF32 R8, R12.reuse, R18, R8 ;  /* 0x000000120c08723c */ /* 0x048fe20000081008 */
[----:B------:R-:W-:Y:S01]  /*1cf50*/  IMAD.MOV.U32 R7, RZ, RZ, R19 ;  /* 0x000000ffff077224 */ /* 0x000fe200078e0013 */
[----:B----4-:R1:W-:Y:S01]  /*1cf60*/  STL.64 [R1+0x1c48], R26 ;  /* 0x001c481a01007387 */ /* 0x0103e20000100a00 */
[----:B--2---:R-:W-:Y:S03]  /*1cf70*/  STL.64 [R1+0x1c40], R24 ;  /* 0x001c401801007387 */ /* 0x004fe60000100a00 */
[----:B-1----:R-:W2:Y:S04]  /*1cf80*/  LDL R26, [R1+0x28] ;  /* 0x00002800011a7983 */ /* 0x002ea80000100800 */
[----:B------:R-:W2:Y:S11]  /*1cf90*/  LDL R27, [R1+0x2c] ;  /* 0x00002c00011b7983 */ /* 0x000eb60000100800 */
[----:B------:R-:W-:Y:S02]  /*1cfa0*/  @!UPT UIADD3 URZ, URZ, URZ, URZ ;  /* 0x0000003f3f3ff290 */ /* 0x000fe4000fffe03f */
[----:B------:R1:W-:Y:S02]  /*1cfb0*/  STL.64 [R1+0x220], R8 ;  /* 0x0002200801007387 */ /* 0x0003e40000100a00 */
[----:B------:R-:W-:Y:S02]  /*1cfc0*/  STL.64 [R1+0x228], R10 ;  /* 0x0002280a01007387 */ /* 0x000fe40000100a00 */
[----:B-1----:R-:W-:Y:S02]  /*1cfd0*/  IMAD.MOV.U32 R8, RZ, RZ, R18 ;  /* 0x000000ffff087224 */ /* 0x002fe400078e0012 */
[----:B------:R-:W2:Y:S01]  /*1cfe0*/  LDL.LU.64 R18, [R1+0x1cd8] ;  /* 0x001cd80001127983 */ /* 0x000ea20000300a00 */
[----:B------:R-:W2:Y:S02]  /*1cff0*/  LDL.LU.64 R16, [R1+0x1cd0] ;  /* 0x001cd00001107983 */ /* 0x000ea40000300a00 */
[----:B--2---:R-:W-:Y:S01]  /*1d000*/  HMMA.1688.F32.TF32 R16, R12, R26, R16 ;  /* 0x0000001a0c10723c */ /* 0x004fe20000081010 */
[----:B------:R1:W-:Y:S06]  /*1d010*/  STL.64 [R1+0x1c58], R26 ;  /* 0x001c581a01007387 */ /* 0x0003ec0000100a00 */
[----:B-1----:R-:W-:-:S02]  /*1d020*/  IMAD.MOV.U32 R26, RZ, RZ, R8 ;  /* 0x000000ffff1a7224 */ /* 0x002fc400078e0008 */
[----:B------:R-:W-:Y:S11]  /*1d030*/  IMAD.MOV.U32 R27, RZ, RZ, R7 ;  /* 0x000000ffff1b7224 */ /* 0x000ff600078e0007 */
[----:B------:R-:W-:Y:S03]  /*1d040*/  @!UPT UIADD3 URZ, URZ, URZ, URZ ;  /* 0x0000003f3f3ff290 */ /* 0x000fe6000fffe03f */
[----:B------:R-:W-:Y:S01]  /*1d050*/  STL.64 [R1+0x260], R16 ;  /* 0x0002601001007387 */ /* 0x000fe20000100a00 */
[----:B------:R-:W-:Y:S02]  /*1d060*/  STL.64 [R1+0x268], R18 ;  /* 0x0002681201007387 */ /* 0x000fe40000100a00 */
[----:B------:R1:W-:Y:S02]  /*1d070*/  STL.64 [R1+0x1c70], R26 ;  /* 0x001c701a01007387 */ /* 0x0003e40000100a00 */
[----:B-1----:R-:W-:Y:S02]  /*1d080*/  IMAD.MOV.U32 R26, RZ, RZ, R6 ;  /* 0x000000ffff1a7224 */ /* 0x002fe400078e0006 */
[----:B------:R-:W-:-:S05]  /*1d090*/  IMAD.MOV.U32 R27, RZ, RZ, R5 ;  /* 0x000000ffff1b7224 */ /* 0x000fca00078e0005 */
[----:B------:R1:W-:Y:S01]  /*1d0a0*/  STL.64 [R1+0x1cc8], R26 ;  /* 0x001cc81a01007387 */ /* 0x0003e20000100a00 */
[----:B------:R-:W2:Y:S02]  /*1d0b0*/  LDL.LU R24, [R1+0x110] ;  /* 0x0001100001187983 */ /* 0x000ea40000300800 */
[----:B------:R-:W2:Y:S01]  /*1d0c0*/  LDL.LU R25, [R1+0x114] ;  /* 0x0001140001197983 */ /* 0x000ea20000300800 */
[----:B-1----:R-:W2:Y:S01]  /*1d0d0*/  LDL.LU R26, [R1+0x118] ;  /* 0x00011800011a7983 */ /* 0x002ea20000300800 */
[----:B------:R-:W2:Y:S02]  /*1d0e0*/  LDL.LU R27, [R1+0x11c] ;  /* 0x00011c00011b7983 */ /* 0x000ea40000300800 */
[----:B------:R-:W3:Y:S02]  /*1d0f0*/  LDL.LU R8, [R1+0x100] ;  /* 0x0001000001087983 */ /* 0x000ee40000300800 */
[----:B------:R-:W3:Y:S01]  /*1d100*/  LDL.LU R9, [R1+0x104] ;  /* 0x0001040001097983 */ /* 0x000ee20000300800 */
[----:B------:R-:W3:Y:S01]  /*1d110*/  LDL.LU R10, [R1+0x108] ;  /* 0x00010800010a7983 */ /* 0x000ee20000300800 */
[----:B------:R-:W3:Y:S02]  /*1d120*/  LDL.LU R11, [R1+0x10c] ;  /* 0x00010c00010b7983 */ /* 0x000ee40000300800 */
[----:B------:R-:W3:Y:S02]  /*1d130*/  LDL.LU.64 R6, [R1+0x8] ;  /* 0x0000080001067983 */ /* 0x000ee40000300a00 */
[----:B------:R-:W4:Y:S01]  /*1d140*/  LDL.LU R16, [R1+0xe0] ;  /* 0x0000e00001107983 */ /* 0x000f220000300800 */
[----:B------:R-:W4:Y:S01]  /*1d150*/  LDL.LU R17, [R1+0xe4] ;  /* 0x0000e40001117983 */ /* 0x000f220000300800 */
[----:B------:R-:W3:Y:S02]  /*1d160*/  LDL.LU R18, [R1+0xe8] ;  /* 0x0000e80001127983 */ /* 0x000ee40000300800 */
[----:B------:R-:W3:Y:S01]  /*1d170*/  LDL.LU R19, [R1+0xec] ;  /* 0x0000ec0001137983 */ /* 0x000ee20000300800 */
[C---:B--2---:R-:W-:Y:S01]  /*1d180*/  HMMA.1688.F32.TF32 R24, R12.reuse, R22, R24 ;  /* 0x000000160c18723c */ /* 0x044fe20000081018 */
[----:B---3--:R-:W-:Y:S01]  /*1d190*/  STL.64 [R1+0x1cb0], R18 ;  /* 0x001cb01201007387 */ /* 0x008fe20000100a00 */
[----:B----4-:R1:W-:Y:S03]  /*1d1a0*/  STL.64 [R1+0x1ca8], R16 ;  /* 0x001ca81001007387 */ /* 0x0103e60000100a00 */
[----:B-1----:R-:W2:Y:S01]  /*1d1b0*/  LDL.LU R16, [R1+0xf0] ;  /* 0x0000f00001107983 */ /* 0x002ea20000300800 */
[----:B------:R-:W2:Y:S02]  /*1d1c0*/  LDL.LU R17, [R1+0xf4] ;  /* 0x0000f40001117983 */ /* 0x000ea40000300800 */
[----:B------:R-:W2:Y:S02]  /*1d1d0*/  LDL.LU R18, [R1+0xf8] ;  /* 0x0000f80001127983 */ /* 0x000ea40000300800 */
[----:B------:R-:W2:Y:S11]  /*1d1e0*/  LDL.LU R19, [R1+0xfc] ;  /* 0x0000fc0001137983 */ /* 0x000eb60000300800 */
[----:B------:R-:W-:Y:S02]  /*1d1f0*/  @!UPT UIADD3 URZ, URZ, URZ, URZ ;  /* 0x0000003f3f3ff290 */ /* 0x000fe4000fffe03f */
[----:B------:R-:W-:Y:S01]  /*1d200*/  STL.64 [R1+0x330], R24 ;  /* 0x0003301801007387 */ /* 0x000fe20000100a00 */
[----:B------:R1:W-:Y:S03]  /*1d210*/  STL.64 [R1+0x338], R26 ;  /* 0x0003381a01007387 */ /* 0x0003e60000100a00 */
[----:B-1----:R-:W3:Y:S01]  /*1d220*/  LDL.LU.64 R26, [R1+0x1cc8] ;  /* 0x001cc800011a7983 */ /* 0x002ee20000300a00 */
[----:B------:R1:W-:Y:S02]  /*1d230*/  STL.64 [R1+0x1c50], R22 ;  /* 0x001c501601007387 */ /* 0x0003e40000100a00 */
[----:B------:R-:W4:Y:S02]  /*1d240*/  LDL.LU R20, [R1+0x120] ;  /* 0x0001200001147983 */ /* 0x000f240000300800 */
[----:B------:R-:W4:Y:S01]  /*1d250*/  LDL.LU R21, [R1+0x124] ;  /* 0x0001240001157983 */ /* 0x000f220000300800 */
[----:B-1----:R-:W2:Y:S01]  /*1d260*/  LDL.LU R22, [R1+0x128] ;  /* 0x0001280001167983 */ /* 0x002ea20000300800 */
[----:B------:R-:W2:Y:S03]  /*1d270*/  LDL.LU R23, [R1+0x12c] ;  /* 0x00012c0001177983 */ /* 0x000ea60000300800 */
[----:B--2---:R-:W-:Y:S01]  /*1d280*/  STL.64 [R1+0x1c68], R22 ;  /* 0x001c681601007387 */ /* 0x004fe20000100a00 */
[----:B----4-:R1:W-:Y:S03]  /*1d290*/  STL.64 [R1+0x1c60], R20 ;  /* 0x001c601401007387 */ /* 0x0103e60000100a00 */
[----:B-1----:R-:W2:Y:S01]  /*1d2a0*/  LDL.LU R20, [R1+0x150] ;  /* 0x0001500001147983 */ /* 0x002ea20000300800 */
[----:B------:R-:W2:Y:S02]  /*1d2b0*/  LDL.LU R21, [R1+0x154] ;  /* 0x0001540001157983 */ /* 0x000ea40000300800 */
[----:B------:R-:W4:Y:S02]  /*1d2c0*/  LDL.LU R22, [R1+0x158] ;  /* 0x0001580001167983 */ /* 0x000f240000300800 */
[----:B------:R-:W4:Y:S01]  /*1d2d0*/  LDL.LU R23, [R1+0x15c] ;  /* 0x00015c0001177983 */ /* 0x000f220000300800 */
[----:B------:R-:W-:Y:S01]  /*1d2e0*/  HMMA.1688.F32.TF32 R8, R12, R6, R8 ;  /* 0x000000060c08723c */ /* 0x000fe20000081008 */
[----:B----4-:R-:W-:Y:S01]  /*1d2f0*/  STL.64 [R1+0x1c80], R22 ;  /* 0x001c801601007387 */ /* 0x010fe20000100a00 */
[----:B--2---:R1:W-:Y:S03]  /*1d300*/  STL.64 [R1+0x1c78], R20 ;  /* 0x001c781401007387 */ /* 0x0043e60000100a00 */
[----:B-1----:R-:W2:Y:S01]  /*1d310*/  LDL.LU R20, [R1+0x1c0] ;  /* 0x0001c00001147983 */ /* 0x002ea20000300800 */
[----:B------:R-:W2:Y:S02]  /*1d320*/  LDL.LU R21, [R1+0x1c4] ;  /* 0x0001c40001157983 */ /* 0x000ea40000300800 */
[----:B------:R-:W4:Y:S02]  /*1d330*/  LDL.LU R22, [R1+0x1c8] ;  /* 0x0001c80001167983 */ /* 0x000f240000300800 */
[----:B------:R-:W4:Y:S02]  /*1d340*/  LDL.LU R23, [R1+0x1cc] ;  /* 0x0001cc0001177983 */ /* 0x000f240000300800 */
[----:B------:R-:W-:Y:S01]  /*1d350*/  IMAD.MOV.U32 R24, RZ, RZ, R6 ;  /* 0x000000ffff187224 */ /* 0x000fe200078e0006 */
[----:B----4-:R1:W-:Y:S01]  /*1d360*/  STL.64 [R1+0x1c90], R22 ;  /* 0x001c901601007387 */ /* 0x0103e20000100a00 */
[----:B--2---:R-:W-:Y:S09]  /*1d370*/  STL.64 [R1+0x1c88], R20 ;  /* 0x001c881401007387 */ /* 0x004ff20000100a00 */
[----:B------:R-:W-:Y:S02]  /*1d380*/  STL.64 [R1+0x300], R8 ;  /* 0x0003000801007387 */ /* 0x000fe40000100a00 */
[----:B------:R2:W-:Y:S02]  /*1d390*/  STL.64 [R1+0x308], R10 ;  /* 0x0003080a01007387 */ /* 0x0005e40000100a00 */
[----:B-1----:R-:W-:-:S02]  /*1d3a0*/  IMAD.MOV.U32 R23, RZ, RZ, R3 ;  /* 0x000000ffff177224 */ /* 0x002fc400078e0003 */
[----:B------:R-:W-:Y:S01]  /*1d3b0*/  IMAD.MOV.U32 R3, RZ, RZ, R7 ;  /* 0x000000ffff037224 */ /* 0x000fe200078e0007 */
[----:B--2---:R-:W2:Y:S01]  /*1d3c0*/  LDL.LU.64 R10, [R1+0x1cc0] ;  /* 0x001cc000010a7983 */ /* 0x004ea20000300a00 */
[----:B------:R-:W4:Y:S02]  /*1d3d0*/  LDL.LU.64 R6, [R1+0x1cb8] ;  /* 0x001cb80001067983 */ /* 0x000f240000300a00 */
[----:B------:R-:W-:Y:S01]  /*1d3e0*/  IMAD.MOV.U32 R22, RZ, RZ, R4 ;  /* 0x000000ffff167224 */ /* 0x000fe200078e0004 */
[C---:B----4-:R-:W-:Y:S11]  /*1d3f0*/  HMMA.1688.F32.TF32 R16, R12.reuse, R6, R16 ;  /* 0x000000060c10723c */ /* 0x050ff60000081010 */
[----:B------:R-:W-:Y:S11]  /*1d400*/  @!UPT UIADD3 URZ, URZ, URZ, URZ ;  /* 0x0000003f3f3ff290 */ /* 0x000ff6000fffe03f */
[----:B------:R-:W-:Y:S02]  /*1d410*/  @!UPT UIADD3 URZ, URZ, URZ, URZ ;  /* 0x0000003f3f3ff290 */ /* 0x000fe4000fffe03f */
[----:B------:R-:W-:Y:S02]  /*1d420*/  IMAD.MOV.U32 R5, RZ, RZ, R18 ;  /* 0x000000ffff057224 */ /* 0x000fe400078e0012 */
[----:B------:R-:W-:Y:S02]  /*1d430*/  IMAD.MOV.U32 R4, RZ, RZ, R19 ;  /* 0x000000ffff047224 */ /* 0x000fe400078e0013 */
[----:B------:R-:W-:Y:S02]  /*1d440*/  IMAD.MOV.U32 R9, RZ, RZ, R16 ;  /* 0x000000ffff097224 */ /* 0x000fe400078e0010 */
[----:B------:R-:W-:Y:S01]  /*1d450*/  IMAD.MOV.U32 R8, RZ, RZ, R17 ;  /* 0x000000ffff087224 */ /* 0x000fe200078e0011 */
[----:B------:R-:W2:Y:S01]  /*1d460*/  LDL.LU.64 R18, [R1+0x1cb0] ;  /* 0x001cb00001127983 */ /* 0x000ea20000300a00 */
[----:B------:R-:W2:Y:S02]  /*1d470*/  LDL.LU.64 R16, [R1+0x1ca8] ;  /* 0x001ca80001107983 */ /* 0x000ea40000300a00 */
[----:B--2---:R-:W-:Y:S01]  /*1d480*/  HMMA.1688.F32.TF32 R12, R12, R10, R16 ;  /* 0x0000000a0c0c723c */ /* 0x004fe20000081010 */
[----:B------:R-:W2:Y:S01]  /*1d490*/  LDL.LU.64 R18, [R1+0x1ca0] ;  /* 0x001ca00001127983 */ /* 0x000ea20000300a00 */
[----:B------:R-:W2:Y:S11]  /*1d4a0*/  LDL.LU.64 R16, [R1+0x1c98] ;  /* 0x001c980001107983 */ /* 0x000eb60000300a00 */
[----:B------:R-:W-:Y:S10]  /*1d4b0*/  @!UPT UIADD3 URZ, URZ, URZ, URZ ;  /* 0x0000003f3f3ff290 */ /* 0x000ff4000fffe03f */
[----:B------:R1:W-:Y:S01]  /*1d4c0*/  STL.64 [R1+0x2e0], R12 ;  /* 0x0002e00c01007387 */ /* 0x0003e20000100a00 */
[----:B------:R4:W-:Y:S03]  /*1d4d0*/  STL.64 [R1+0x2e8], R14 ;  /* 0x0002e80e01007387 */ /* 0x0009e60000100a00 */
[----:B-1----:R-:W2:Y:S01]  /*1d4e0*/  LDL.LU R12, [R1+0x1f0] ;  /* 0x0001f000010c7983 */ /* 0x002ea20000300800 */
[----:B------:R-:W2:Y:S02]  /*1d4f0*/  LDL.LU R13, [R1+0x1f4] ;  /* 0x0001f400010d7983 */ /* 0x000ea40000300800 */
[----:B----4-:R-:W2:Y:S02]  /*1d500*/  LDL.LU R14, [R1+0x1f8] ;  /* 0x0001f800010e7983 */ /* 0x010ea40000300800 */
[----:B------:R-:W2:Y:S02]  /*1d510*/  LDL.LU R15, [R1+0x1fc] ;  /* 0x0001fc00010f7983 */ /* 0x000ea40000300800 */
[----:B--2---:R-:W-:Y:S11]  /*1d520*/  HMMA.1688.F32.TF32 R20, R16, R22, R12 ;  /* 0x000000161014723c */ /* 0x004ff6000008100c */
[----:B------:R-:W-:Y:S11]  /*1d530*/  @!UPT UIADD3 URZ, URZ, URZ, URZ ;  /* 0x0000003f3f3ff290 */ /* 0x000ff6000fffe03f */
[----:B------:R-:W-:Y:S02]  /*1d540*/  @!UPT UIADD3 URZ, URZ, URZ, URZ ;  /* 0x0000003f3f3ff290 */ /* 0x000fe4000fffe03f */
[----:B------:R-:W-:Y:S02]  /*1d550*/  IMAD.MOV.U32 R13, RZ, RZ, R22 ;  /* 0x000000ffff0d7224 */ /* 0x000fe400078e0016 */
[----:B------:R-:W-:Y:S02]  /*1d560*/  IMAD.MOV.U32 R12, RZ, RZ, R23 ;  /* 0x000000ffff0c7224 */ /* 0x000fe400078e0017 */
[----:B------:R-:W-:Y:S02]  /*1d570*/  IMAD.MOV.U32 R15, RZ, RZ, R20 ;  /* 0x000000ffff0f7224 */ /* 0x000fe400078e0014 */
[----:B------:R-:W-:Y:S01]  /*1d580*/  IMAD.MOV.U32 R14, RZ, RZ, R21 ;  /* 0x000000ffff0e7224 */ /* 0x000fe200078e0015 */
[----:B------:R-:W3:Y:S01]  /*1d590*/  LDL.LU.64 R22, [R1+0x1c90] ;  /* 0x001c900001167983 */ /* 0x000ee20000300a00 */
[----:B------:R-:W3:Y:S03]  /*1d5a0*/  LDL.LU.64 R20, [R1+0x1c88] ;  /* 0x001c880001147983 */ /* 0x000ee60000300a00 */
[----:B------:R1:W-:Y:S02]  /*1d5b0*/  STL.64 [R1+0x1af8], R14 ;  /* 0x001af80e01007387 */ /* 0x0003e40000100a00 */
[----:B-1----:R-:W-:-:S02]  /*1d5c0*/  IMAD.MOV.U32 R14, RZ, RZ, R24 ;  /* 0x000000ffff0e7224 */ /* 0x002fc400078e0018 */
[----:B------:R-:W-:Y:S01]  /*1d5d0*/  STL.64 [R1+0x1af0], R12 ;  /* 0x001af00c01007387 */ /* 0x000fe20000100a00 */
[C---:B---3--:R-:W-:Y:S03]  /*1d5e0*/  HMMA.1688.F32.TF32 R24, R16.reuse, R26, R20 ;  /* 0x0000001a1018723c */ /* 0x048fe60000081014 */
[----:B------:R-:W2:Y:S01]  /*1d5f0*/  LDL.LU.64 R22, [R1+0x1c80] ;  /* 0x001c800001167983 */ /* 0x000ea20000300a00 */
[----:B------:R-:W2:Y:S11]  /*1d600*/  LDL.LU.64 R20, [R1+0x1c78] ;  /* 0x001c780001147983 */ /* 0x000eb60000300a00 */
[----:B------:R-:W-:Y:S08]  /*1d610*/  @!UPT UIADD3 URZ, URZ, URZ, URZ ;  /* 0x0000003f3f3ff290 */ /* 0x000ff0000fffe03f */
[----:B------:R-:W-:Y:S01]  /*1d620*/  STL.64 [R1+0x100], R24 ;  /* 0x0001001801007387 */ /* 0x000fe20000100a00 */
[----:B------:R1:W-:Y:S03]  /*1d630*/  STL.64 [R1+0x108], R26 ;  /* 0x0001081a01007387 */ /* 0x0003e60000100a00 */
[----:B-1----:R-:W2:Y:S02]  /*1d640*/  LDL.LU.64 R26, [R1+0x1c70] ;  /* 0x001c7000011a7983 */ /* 0x002ea40000300a00 */
[C---:B--2---:R-:W-:Y:S02]  /*1d650*/  HMMA.1688.F32.TF32 R24, R16.reuse, R26, R20 ;  /* 0x0000001a1018723c */ /* 0x044fe40000081014 */
[----:B------:R-:W2:Y:S01]  /*1d660*/  LDL.LU.64 R22, [R1+0x1c68] ;  /* 0x001c680001167983 */ /* 0x000ea20000300a00 */
[----:B------:R-:W2:Y:S11]  /*1d670*/  LDL.LU.64 R20, [R1+0x1c60] ;  /* 0x001c600001147983 */ /* 0x000eb60000300a00 */
[----:B------:R-:W-:Y:S09]  /*1d680*/  @!UPT UIADD3 URZ, URZ, URZ, URZ ;  /* 0x0000003f3f3ff290 */ /* 0x000ff2000fffe03f */
[----:B------:R-:W-:Y:S01]  /*1d690*/  STL.64 [R1+0x150], R24 ;  /* 0x0001501801007387 */ /* 0x000fe20000100a00 */
[----:B------:R1:W-:Y:S03]  /*1d6a0*/  STL.64 [R1+0x158], R26 ;  /* 0x0001581a01007387 */ /* 0x0003e60000100a00 */
[----:B-1----:R-:W2:Y:S02]  /*1d6b0*/  LDL.LU.64 R26, [R1+0x1c58] ;  /* 0x001c5800011a7983 */ /* 0x002ea40000300a00 */
[C---:B--2---:R-:W-:Y:S02]  /*1d6c0*/  HMMA.1688.F32.TF32 R24, R16.reuse, R26, R20 ;  /* 0x0000001a1018723c */ /* 0x044fe40000081014 */
[----:B------:R-:W2:Y:S11]  /*1d6d0*/  LDL.LU.64 R22, [R1+0x1c50] ;  /* 0x001c500001167983 */ /* 0x000eb60000300a00 */
[----:B------:R-:W-:Y:S10]  /*1d6e0*/  @!UPT UIADD3 URZ, URZ, URZ, URZ ;  /* 0x0000003f3f3ff290 */ /* 0x000ff4000fffe03f */
[----:B------:R-:W-:Y:S01]  /*1d6f0*/  STL.64 [R1+0x120], R24 ;  /* 0x0001201801007387 */ /* 0x000fe20000100a00 */
[----:B------:R1:W-:Y:S03]  /*1d700*/  STL.64 [R1+0x128], R26 ;  /* 0x0001281a01007387 */ /* 0x0003e60000100a00 */
[----:B-1----:R-:W3:Y:S01]  /*1d710*/  LDL.LU.64 R26, [R1+0x1c48] ;  /* 0x001c4800011a7983 */ /* 0x002ee20000300a00 */
[----:B------:R-:W3:Y:S02]  /*1d720*/  LDL.LU.64 R24, [R1+0x1c40] ;  /* 0x001c400001187983 */ /* 0x000ee40000300a00 */
[----:B------:R-:W-:Y:S02]  /*1d730*/  IMAD.MOV.U32 R15, RZ, RZ, R3 ;  /* 0x000000ffff0f7224 */ /* 0x000fe400078e0003 */
[----:B--2---:R-:W-:Y:S02]  /*1d740*/  IMAD.MOV.U32 R3, RZ, RZ, R22 ;  /* 0x000000ffff037224 */ /* 0x004fe400078e0016 */
[----:B------:R-:W-:Y:S01]  /*1d750*/  IMAD.MOV.U32 R28, RZ, RZ, R23 ;  /* 0x000000ffff1c7224 */ /* 0x000fe200078e0017 */
[C---:B---3--:R-:W-:Y:S11]  /*1d760*/  HMMA.1688.F32.TF32 R24, R16.reuse, R22, R24 ;  /* 0x000000161018723c */ /* 0x048ff60000081018 */
[----:B------:R-:W-:Y:S11]  /*1d770*/  @!UPT UIADD3 URZ, URZ, URZ, URZ ;  /* 0x0000003f3f3ff290 */ /* 0x000ff6000fffe03f */
[----:B------:R-:W-:Y:S01]  /*1d780*/  @!UPT UIADD3 URZ, URZ, URZ, URZ ;  /* 0x0000003f3f3ff290 */ /* 0x000fe2000fffe03f */
[----:B------:R-:W-:Y:S01]  /*1d790*/  STL.64 [R1+0x2d0], R24 ;  /* 0x0002d01801007387 */ /* 0x000fe20000100a00 */
[----:B------:R1:W-:Y:S03]  /*1d7a0*/  STL.64 [R1+0x2d8], R26 ;  /* 0x0002d81a01007387 */ /* 0x0003e60000100a00 */
[----:B-1----:R-:W2:Y:S01]  /*1d7b0*/  LDL.LU.64 R26, [R1+0x1c38] ;  /* 0x001c3800011a7983 */ /* 0x002ea20000300a00 */
[----:B------:R-:W2:Y:S02]  /*1d7c0*/  LDL.LU.64 R24, [R1+0x1c30] ;  /* 0x001c300001187983 */ /* 0x000ea40000300a00 */
[----:B------:R-:W3:Y:S02]  /*1d7d0*/  LDL.LU.64 R22, [R1+0x1c28] ;  /* 0x001c280001167983 */ /* 0x000ee40000300a00 */
[----:B------:R-:W3:Y:S02]  /*1d7e0*/  LDL.LU.64 R20, [R1+0x1c20] ;  /* 0x001c200001147983 */ /* 0x000ee40000300a00 */
[C---:B---3--:R-:W-:Y:S11]  /*1d7f0*/  HMMA.1688.F32.TF32 R20, R16.reuse, R14, R20 ;  /* 0x0000000e1014723c */ /* 0x048ff60000081014 */
[----:B------:R-:W-:Y:S11]  /*1d800*/  @!UPT UIADD3 URZ, URZ, URZ, URZ ;  /* 0x0000003f3f3ff290 */ /* 0x000ff6000fffe03f */
[----:B------:R-:W-:Y:S01]  /*1d810*/  @!UPT UIADD3 URZ, URZ, URZ, URZ ;  /* 0x0000003f3f3ff290 */ /* 0x000fe2000fffe03f */
[----:B------:R-:W-:Y:S01]  /*1d820*/  STL.64 [R1+0x2b0], R20 ;  /* 0x0002b01401007387 */ /* 0x000fe20000100a00 */
[----:B------:R1:W-:Y:S03]  /*1d830*/  STL.64 [R1+0x2b8], R22 ;  /* 0x0002b81601007387 */ /* 0x0003e60000100a00 */
[----:B-1----:R-:W3:Y:S01]  /*1d840*/  LDL.LU.64 R22, [R1+0x1c18] ;  /* 0x001c180001167983 */ /* 0x002ee20000300a00 */
[----:B------:R-:W3:Y:S02]  /*1d850*/  LDL.LU.64 R20, [R1+0x1c10] ;  /* 0x001c100001147983 */ /* 0x000ee40000300a00 */
[----:B------:R1:W-:Y:S02]  /*1d860*/  STL.64 [R1+0x1be0], R14 ;  /* 0x001be00e01007387 */ /* 0x0003e40000100a00 */
[----:B------:R-:W4:Y:S01]  /*1d870*/  LDL.LU R12, [R1+0xb0] ;  /* 0x0000b000010c7983 */ /* 0x000f220000300800 */
[----:B------:R-:W4:Y:S04]  /*1d880*/  LDL.LU R13, [R1+0xb4] ;  /* 0x0000b400010d7983 */ /* 0x000f280000300800 */
[----:B-1----:R-:W4:Y:S01]  /*1d890*/  LDL.LU R14, [R1+0xb8] ;  /* 0x0000b800010e7983 */ /* 0x002f220000300800 */
[----:B------:R-:W4:Y:S02]  /*1d8a0*/  LDL.LU R15, [R1+0xbc] ;  /* 0x0000bc00010f7983 */ /* 0x000f240000300800 */
[----:B------:R-:W-:Y:S02]  /*1d8b0*/  STL.64 [R1+0x1bb0], R6 ;  /* 0x001bb00601007387 */ /* 0x000fe40000100a00 */
[----:B------:R1:W-:Y:S01]  /*1d8c0*/  STL.64 [R1+0x1ba8], R4 ;  /* 0x001ba80401007387 */ /* 0x0003e20000100a00 */
[C---:B----4-:R-:W-:Y:S11]  /*1d8d0*/  HMMA.1688.F32.TF32 R12, R16.reuse, R6, R12 ;  /* 0x00000006100c723c */ /* 0x050ff6000008100c */
[----:B------:R-:W-:Y:S11]  /*1d8e0*/  @!UPT UIADD3 URZ, URZ, URZ, URZ ;  /* 0x0000003f3f3ff290 */ /* 0x000ff6000fffe03f */
[----:B------:R-:W-:Y:S01]  /*1d8f0*/  @!UPT UIADD3 URZ, URZ, URZ, URZ ;  /* 0x0000003f3f3ff290 */ /* 0x000fe2000fffe03f */
[----:B------:R-:W-:Y:S01]  /*1d900*/  STL.64 [R1+0x2a0], R12 ;  /* 0x0002a00c01007387 */ /* 0x000fe20000100a00 */
[----:B------:R2:W-:Y:S02]  /*1d910*/  STL.64 [R1+0x2a8], R14 ;  /* 0x0002a80e01007387 */ /* 0x0005e40000100a00 */
[----:B-1----:R-:W4:Y:S01]  /*1d920*/  LDL.LU R4, [R1+0x90] ;  /* 0x0000900001047983 */ /* 0x002f220000300800 */
[----:B--2---:R-:W-:Y:S11]  /*1d930*/  HMMA.1688.F32.TF32 R12, R16, R10, R24 ;  /* 0x0000000a100c723c */ /* 0x004ff60000081018 */
[----:B------:R-:W-:Y:S11]  /*1d940*/  @!UPT UIADD3 URZ, URZ, URZ, URZ ;  /* 0x0000003f3f3ff290 */ /* 0x000ff6000fffe03f */
[----:B------:R-:W-:Y:S01]  /*1d950*/  @!UPT UIADD3 URZ, URZ, URZ, URZ ;  /* 0x0000003f3f3ff290 */ /* 0x000fe2000fffe03f */
[----:B------:R1:W-:Y:S01]  /*1d960*/  STL.64 [R1+0x280], R12 ;  /* 0x0002800c01007387 */ /* 0x0003e20000100a00 */
[----:B------:R2:W-:Y:S02]  /*1d970*/  STL.64 [R1+0x288], R14 ;  /* 0x0002880e01007387 */ /* 0x0005e40000100a00 */
[----:B------:R-:W4:Y:S02]  /*1d980*/  LDL.LU R5, [R1+0x94] ;  /* 0x0000940001057983 */ /* 0x000f240000300800 */
[----:B------:R-:W3:Y:S01]  /*1d990*/  LDL.LU R6, [R1+0x98] ;  /* 0x0000980001067983 */ /* 0x000ee20000300800 */
[----:B------:R-:W3:Y:S04]  /*1d9a0*/  LDL.LU R7, [R1+0x9c] ;  /* 0x00009c0001077983 */ /* 0x000ee80000300800 */
[----:B-1----:R-:W3:Y:S01]  /*1d9b0*/  LDL.LU R12, [R1+0x180] ;  /* 0x00018000010c7983 */ /* 0x002ee20000300800 */
[----:B------:R-:W3:Y:S02]  /*1d9c0*/  LDL.LU R13, [R1+0x184] ;  /* 0x00018400010d7983 */ /* 0x000ee40000300800 */
[----:B--2---:R-:W2:Y:S02]  /*1d9d0*/  LDL.LU R14, [R1+0x188] ;  /* 0x00018800010e7983 */ /* 0x004ea40000300800 */
[----:B------:R-:W2:Y:S02]  /*1d9e0*/  LDL.LU R15, [R1+0x18c] ;  /* 0x00018c00010f7983 */ /* 0x000ea40000300800 */
[----:B--2---:R1:W-:Y:S01]  /*1d9f0*/  STL.64 [R1+0x1bf0], R14 ;  /* 0x001bf00e01007387 */ /* 0x0043e20000100a00 */
[----:B---3--:R-:W-:Y:S03]  /*1da00*/  STL.64 [R1+0x1be8], R12 ;  /* 0x001be80c01007387 */ /* 0x008fe60000100a00 */
[----:B-1----:R-:W2:Y:S04]  /*1da10*/  LDL.LU.64 R14, [R1+0x48] ;  /* 0x00004800010e7983 */ /* 0x002ea80000300a00 */
[----:B--2---:R1:W-:Y:S04]  /*1da20*/  STL.64 [R1+0x1c00], R14 ;  /* 0x001c000e01007387 */ /* 0x0043e80000100a00 */
[----:B-1----:R-:W2:Y:S01]  /*1da30*/  LDL.LU.64 R14, [R1+0x58] ;  /* 0x00005800010e7983 */ /* 0x002ea20000300a00 */
[----:B------:R1:W-:Y:S02]  /*1da40*/  STL.64 [R1+0x1bc0], R6 ;  /* 0x001bc00601007387 */ /* 0x0003e40000100a00 */
[----:B----4-:R-:W-:Y:S01]  /*1da50*/  STL.64 [R1+0x1bb8], R4 ;  /* 0x001bb80401007387 */ /* 0x010fe20000100a00 */
[----:B-1----:R-:W3:Y:S04]  /*1da60*/  LDL.LU.64 R6, [R1+0x28] ;  /* 0x0000280001067983 */ /* 0x002ee80000300a00 */
[----:B---3--:R1:W-:Y:S04]  /*1da70*/  STL.64 [R1+0x1bd8], R6 ;  /* 0x001bd80601007387 */ /* 0x0083e80000100a00 */
[----:B-1----:R-:W3:Y:S04]  /*1da80*/  LDL.LU.64 R6, [R1+0x38] ;  /* 0x0000380001067983 */ /* 0x002ee80000300a00 */
[----:B---3--:R1:W-:Y:S01]  /*1da90*/  STL.64 [R1+0x1bf8], R6 ;  /* 0x001bf80601007387 */ /* 0x0083e20000100a00 */
[----:B------:R-:W3:Y:S02]  /*1daa0*/  LDL.LU R4, [R1+0x210] ;  /* 0x0002100001047983 */ /* 0x000ee40000300800 */
[----:B------:R-:W3:Y:S01]  /*1dab0*/  LDL.LU R5, [R1+0x214] ;  /* 0x0002140001057983 */ /* 0x000ee20000300800 */
[----:B-1----:R-:W3:Y:S01]  /*1dac0*/  LDL.LU R6, [R1+0x218] ;  /* 0x0002180001067983 */ /* 0x002ee20000300800 */
[----:B------:R-:W3:Y:S02]  /*1dad0*/  LDL.LU R7, [R1+0x21c] ;  /* 0x00021c0001077983 */ /* 0x000ee40000300800 */
        /* <DEDUP_REMOVED lines=8> */
[----:B------:R-:W2:Y:S02]  /*1db60*/  LDL.LU R26, [R1+0x148] ;  /* 0x00014800011a7983 */ /* 0x000ea40000300800 */
[----:B------:R-:W2:Y:S01]  /*1db70*/  LDL.LU R27, [R1+0x14c] ;  /* 0x00014c00011b7983 */ /* 0x000ea20000300800 */
[----:B------:R-:W-:Y:S01]  /*1db80*/  STL.64 [R1+0x1ba0], R10 ;  /* 0x001ba00a01007387 */ /* 0x000fe20000100a00 */
[----:B------:R1:W-:Y:S03]  /*1db90*/  STL.64 [R1+0x1b98], R8 ;  /* 0x001b980801007387 */ /* 0x0003e60000100a00 */
[----:B-1----:R-:W4:Y:S01]  /*1dba0*/  LDL.LU R8, [R1+0x240] ;  /* 0x0002400001087983 */ /* 0x002f220000300800 */
[----:B------:R-:W4:Y:S02]  /*1dbb0*/  LDL.LU R9, [R1+0x244] ;  /* 0x0002440001097983 */ /* 0x000f240000300800 */
[----:B------:R-:W4:Y:S02]  /*1dbc0*/  LDL.LU R10, [R1+0x248] ;  /* 0x00024800010a7983 */ /* 0x000f240000300800 */
[----:B------:R-:W4:Y:S01]  /*1dbd0*/  LDL.LU R11, [R1+0x24c] ;  /* 0x00024c00010b7983 */ /* 0x000f220000300800 */
[----:B------:R-:W2:Y:S01]  /*1dbe0*/  LDL.LU R16, [R1+0x1a0] ;  /* 0x0001a00001107983 */ /* 0x000ea20000300800 */
[----:B------:R-:W2:Y:S02]  /*1dbf0*/  LDL.LU R17, [R1+0x1a4] ;  /* 0x0001a40001117983 */ /* 0x000ea40000300800 */
[----:B------:R-:W2:Y:S02]  /*1dc00*/  LDL.LU R18, [R1+0x1a8] ;  /* 0x0001a80001127983 */ /* 0x000ea40000300800 */
[----:B------:R-:W2:Y:S02]  /*1dc10*/  LDL.LU R19, [R1+0x1ac] ;  /* 0x0001ac0001137983 */ /* 0x000ea40000300800 */
[----:B--2---:R-:W-:Y:S01]  /*1dc20*/  STL.64 [R1+0x1b08], R18 ;  /* 0x001b081201007387 */ /* 0x004fe20000100a00 */
[----:B------:R1:W-:Y:S03]  /*1dc30*/  STL.64 [R1+0x1b00], R16 ;  /* 0x001b001001007387 */ /* 0x0003e60000100a00 */
[----:B-1----:R-:W2:Y:S01]  /*1dc40*/  LDL.LU R16, [R1+0x160] ;  /* 0x0001600001107983 */ /* 0x002ea20000300800 */
[----:B------:R-:W2:Y:S02]  /*1dc50*/  LDL.LU R17, [R1+0x164] ;  /* 0x0001640001117983 */ /* 0x000ea40000300800 */
[----:B------:R-:W2:Y:S02]  /*1dc60*/  LDL.LU R18, [R1+0x168] ;  /* 0x0001680001127983 */ /* 0x000ea40000300800 */
[----:B------:R-:W2:Y:S01]  /*1dc70*/  LDL.LU R19, [R1+0x16c] ;  /* 0x00016c0001137983 */ /* 0x000ea20000300800 */
[----:B----4-:R-:W-:Y:S01]  /*1dc80*/  HMMA.1688.F32.TF32 R8, R20, R14, R8 ;  /* 0x0000000e1408723c */ /* 0x010fe20000081008 */
[----:B--2---:R1:W-:Y:S01]  /*1dc90*/  STL.64 [R1+0x1b18], R18 ;  /* 0x001b181201007387 */ /* 0x0043e20000100a00 */
[----:B------:R-:W-:Y:S02]  /*1dca0*/  STL.64 [R1+0x1b10], R16 ;  /* 0x001b101001007387 */ /* 0x000fe40000100a00 */
[----:B-1----:R-:W-:-:S02]  /*1dcb0*/  IMAD.MOV.U32 R18, RZ, RZ, R3 ;  /* 0x000000ffff127224 */ /* 0x002fc400078e0003 */
[----:B------:R-:W-:Y:S01]  /*1dcc0*/  IMAD.MOV.U32 R19, RZ, RZ, R28 ;  /* 0x000000ffff137224 */ /* 0x000fe200078e001c */
[----:B------:R-:W2:Y:S01]  /*1dcd0*/  LDL.LU R3, [R1+0x1c0c] ;  /* 0x001c0c0001037983 */ /* 0x000ea20000300800 */
[----:B------:R-:W4:Y:S11]  /*1dce0*/  LDL.LU R28, [R1+0x1c08] ;  /* 0x001c0800011c7983 */ /* 0x000f360000300800 */
[----:B------:R-:W-:Y:S04]  /*1dcf0*/  @!UPT UIADD3 URZ, URZ, URZ, URZ ;  /* 0x0000003f3f3ff290 */ /* 0x000fe8000fffe03f */
[----:B------:R1:W-:Y:S02]  /*1dd00*/  STL.64 [R1+0xc0], R8 ;  /* 0x0000c00801007387 */ /* 0x0003e40000100a00 */
[----:B------:R2:W-:Y:S02]  /*1dd10*/  STL.64 [R1+0xc8], R10 ;  /* 0x0000c80a01007387 */ /* 0x0005e40000100a00 */
[----:B-1----:R-:W-:Y:S02]  /*1dd20*/  IMAD.MOV.U32 R9, RZ, RZ, R14 ;  /* 0x000000ffff097224 */ /* 0x002fe400078e000e */
[----:B------:R-:W-:Y:S02]  /*1dd30*/  IMAD.MOV.U32 R8, RZ, RZ, R15 ;  /* 0x000000ffff087224 */ /* 0x000fe400078e000f */
[----:B------:R-:W3:Y:S02]  /*1dd40*/  LDL.LU.64 R14, [R1+0x1c00] ;  /* 0x001c0000010e7983 */ /* 0x000ee40000300a00 */
[----:B---3--:R-:W-:Y:S01]  /*1dd50*/  HMMA.1688.F32.TF32 R4, R20, R14, R4 ;  /* 0x0000000e1404723c */ /* 0x008fe20000081004 */
[----:B--2---:R-:W-:-:S02]  /*1dd60*/  IMAD.MOV.U32 R11, RZ, RZ, R14 ;  /* 0x000000ffff0b7224 */ /* 0x004fc400078e000e */
[----:B------:R-:W-:Y:S11]  /*1dd70*/  IMAD.MOV.U32 R10, RZ, RZ, R15 ;  /* 0x000000ffff0a7224 */ /* 0x000ff600078e000f */
[----:B------:R-:W-:Y:S09]  /*1dd80*/  @!UPT UIADD3 URZ, URZ, URZ, URZ ;  /* 0x0000003f3f3ff290 */ /* 0x000ff2000fffe03f */
[----:B------:R-:W-:Y:S01]  /*1dd90*/  STL.64 [R1+0xb0], R4 ;  /* 0x0000b00401007387 */ /* 0x000fe20000100a00 */
[----:B------:R1:W-:Y:S03]  /*1dda0*/  STL.64 [R1+0xb8], R6 ;  /* 0x0000b80601007387 */ /* 0x0003e60000100a00 */
[----:B-1----:R-:W2:Y:S01]  /*1ddb0*/  LDL.LU.64 R6, [R1+0x1bf8] ;  /* 0x001bf80001067983 */ /* 0x002ea20000300a00 */
[----:B------:R-:W2:Y:S02]  /*1ddc0*/  LDL.LU.64 R14, [R1+0x1bf0] ;  /* 0x001bf000010e7983 */ /* 0x000ea40000300a00 */
[----:B------:R-:W2:Y:S02]  /*1ddd0*/  LDL.LU.64 R12, [R1+0x1be8] ;  /* 0x001be800010c7983 */ /* 0x000ea40000300a00 */
[C---:B--2---:R-:W-:Y:S11]  /*1dde0*/  HMMA.1688.F32.TF32 R12, R20.reuse, R6, R12 ;  /* 0x00000006140c723c */ /* 0x044ff6000008100c */
[----:B------:R-:W-:Y:S11]  /*1ddf0*/  @!UPT UIADD3 URZ, URZ, URZ, URZ ;  /* 0x0000003f3f3ff290 */ /* 0x000ff6000fffe03f */
[----:B------:R-:W-:Y:S01]  /*1de00*/  @!UPT UIADD3 URZ, URZ, URZ, URZ ;  /* 0x0000003f3f3ff290 */ /* 0x000fe2000fffe03f */
[----:B------:R1:W-:Y:S01]  /*1de10*/  STL.64 [R1+0xe0], R12 ;  /* 0x0000e00c01007387 */ /* 0x0003e20000100a00 */
[----:B------:R2:W-:Y:S02]  /*1de20*/  STL.64 [R1+0xe8], R14 ;  /* 0x0000e80e01007387 */ /* 0x0005e40000100a00 */
[----:B-1----:R-:W-:Y:S01]  /*1de30*/  IMAD.MOV.U32 R13, RZ, RZ, R6 ;  /* 0x000000ffff0d7224 */ /* 0x002fe200078e0006 */
[----:B--2---:R-:W2:Y:S01]  /*1de40*/  LDL.LU.64 R14, [R1+0x1be0] ;  /* 0x001be000010e7983 */ /* 0x004ea20000300a00 */
[----:B------:R-:W-:Y:S02]  /*1de50*/  IMAD.MOV.U32 R12, RZ, RZ, R7 ;  /* 0x000000ffff0c7224 */ /* 0x000fe400078e0007 */
[----:B------:R-:W3:Y:S02]  /*1de60*/  LDL.LU.64 R6, [R1+0x1bd8] ;  /* 0x001bd80001067983 */ /* 0x000ee40000300a00 */
[----:B---3--:R-:W-:Y:S01]  /*1de70*/  HMMA.1688.F32.TF32 R24, R20, R6, R24 ;  /* 0x000000061418723c */ /* 0x008fe20000081018 */
[----:B------:R-:W-:-:S02]  /*1de80*/  IMAD.MOV.U32 R17, RZ, RZ, R6 ;  /* 0x000000ffff117224 */ /* 0x000fc400078e0006 */
[----:B------:R-:W-:Y:S11]  /*1de90*/  IMAD.MOV.U32 R16, RZ, RZ, R7 ;  /* 0x000000ffff107224 */ /* 0x000ff600078e0007 */
[----:B------:R-:W-:Y:S09]  /*1dea0*/  @!UPT UIADD3 URZ, URZ, URZ, URZ ;  /* 0x0000003f3f3ff290 */ /* 0x000ff2000fffe03f */
[----:B------:R-:W-:Y:S01]  /*1deb0*/  STL.64 [R1+0x110], R24 ;  /* 0x0001101801007387 */ /* 0x000fe20000100a00 */
[----:B------:R1:W-:Y:S03]  /*1dec0*/  STL.64 [R1+0x118], R26 ;  /* 0x0001181a01007387 */ /* 0x0003e60000100a00 */
[----:B-1----:R-:W2:Y:S01]  /*1ded0*/  LDL.LU.64 R26, [R1+0x1bd0] ;  /* 0x001bd000011a7983 */ /* 0x002ea20000300a00 */
[----:B------:R-:W2:Y:S02]  /*1dee0*/  LDL.LU.64 R24, [R1+0x1bc8] ;  /* 0x001bc80001187983 */ /* 0x000ea40000300a00 */
[----:B------:R-:W3:Y:S02]  /*1def0*/  LDL.LU.64 R6, [R1+0x1bc0] ;  /* 0x001bc00001067983 */ /* 0x000ee40000300a00 */
[----:B------:R-:W3:Y:S02]  /*1df00*/  LDL.LU.64 R4, [R1+0x1bb8] ;  /* 0x001bb80001047983 */ /* 0x000ee40000300a00 */
[C---:B---3--:R-:W-:Y:S08]  /*1df10*/  HMMA.1688.F32.TF32 R4, R20.reuse, R18, R4 ;  /* 0x000000121404723c */ /* 0x048ff00000081004 */
[----:B--2---:R-:W-:Y:S11]  /*1df20*/  HMMA.1688.F32.TF32 R24, R20, R14, R24 ;  /* 0x0000000e1418723c */ /* 0x004ff60000081018 */
[----:B------:R-:W-:Y:S04]  /*1df30*/  @!UPT UIADD3 URZ, URZ, URZ, URZ ;  /* 0x0000003f3f3ff290 */ /* 0x000fe8000fffe03f */
[----:B------:R-:W-:Y:S01]  /*1df40*/  STL.64 [R1+0x250], R4 ;  /* 0x0002500401007387 */ /* 0x000fe20000100a00 */
[----:B------:R1:W-:Y:S03]  /*1df50*/  STL.64 [R1+0x258], R6 ;  /* 0x0002580601007387 */ /* 0x0003e60000100a00 */
[----:B-1----:R-:W2:Y:S01]  /*1df60*/  LDL.LU.64 R6, [R1+0x1bb0] ;  /* 0x001bb00001067983 */ /* 0x002ea20000300a00 */
[----:B------:R-:W3:Y:S02]  /*1df70*/  LDL.LU.64 R4, [R1+0x1ba8] ;  /* 0x001ba80001047983 */ /* 0x000ee40000300a00 */
        /* <DEDUP_REMOVED lines=11> */
[----:B------:R-:W2:Y:S01]  /*1e030*/  LDL.LU R8, [R1+0x70] ;  /* 0x0000700001087983 */ /* 0x000ea20000300800 */
[----:B------:R1:W-:Y:S02]  /*1e040*/  STL.64 [R1+0x190], R24 ;  /* 0x0001901801007387 */ /* 0x0003e40000100a00 */
[----:B------:R-:W-:Y:S02]  /*1e050*/  IMAD.MOV.U32 R18, RZ, RZ, R9 ;  /* 0x000000ffff127224 */ /* 0x000fe400078e0009 */
[----:B------:R4:W-:Y:S01]  /*1e060*/  STL.64 [R1+0x198], R26 ;  /* 0x0001981a01007387 */ /* 0x0009e20000100a00 */
[----:B------:R-:W2:Y:S01]  /*1e070*/  LDL.LU R9, [R1+0x74] ;  /* 0x0000740001097983 */ /* 0x000ea20000300800 */
[----:B------:R-:W2:Y:S02]  /*1e080*/  LDL.LU R10, [R1+0x78] ;  /* 0x00007800010a7983 */ /* 0x000ea40000300800 */
[----:B------:R-:W2:Y:S01]  /*1e090*/  LDL.LU R11, [R1+0x7c] ;  /* 0x00007c00010b7983 */ /* 0x000ea20000300800 */
[----:B-1----:R-:W2:Y:S01]  /*1e0a0*/  LDL.LU R24, [R1+0x60] ;  /* 0x0000600001187983 */ /* 0x002ea20000300800 */
[----:B------:R-:W2:Y:S02]  /*1e0b0*/  LDL.LU R25, [R1+0x64] ;  /* 0x0000640001197983 */ /* 0x000ea40000300800 */
[----:B----4-:R-:W4:Y:S02]  /*1e0c0*/  LDL.LU R26, [R1+0x68] ;  /* 0x00006800011a7983 */ /* 0x010f240000300800 */
[----:B------:R-:W4:Y:S01]  /*1e0d0*/  LDL.LU R27, [R1+0x6c] ;  /* 0x00006c00011b7983 */ /* 0x000f220000300800 */
[----:B------:R1:W-:Y:S01]  /*1e0e0*/  STL.64 [R1+0x1b20], R14 ;  /* 0x001b200e01007387 */ /* 0x0003e20000100a00 */
[----:B------:R-:W2:Y:S02]  /*1e0f0*/  LDL.LU R12, [R1+0x170] ;  /* 0x00017000010c7983 */ /* 0x000ea40000300800 */
[----:B------:R-:W2:Y:S01]  /*1e100*/  LDL.LU R13, [R1+0x174] ;  /* 0x00017400010d7983 */ /* 0x000ea20000300800 */
[----:B-1----:R-:W2:Y:S01]  /*1e110*/  LDL.LU R14, [R1+0x178] ;  /* 0x00017800010e7983 */ /* 0x002ea20000300800 */
[----:B------:R-:W2:Y:S03]  /*1e120*/  LDL.LU R15, [R1+0x17c] ;  /* 0x00017c00010f7983 */ /* 0x000ea60000300800 */
[----:B--2---:R-:W-:Y:S01]  /*1e130*/  STL.64 [R1+0x1b38], R14 ;  /* 0x001b380e01007387 */ /* 0x004fe20000100a00 */
[----:B------:R1:W-:Y:S03]  /*1e140*/  STL.64 [R1+0x1b30], R12 ;  /* 0x001b300c01007387 */ /* 0x0003e60000100a00 */
[----:B-1----:R-:W2:Y:S01]  /*1e150*/  LDL.LU R12, [R1+0x200] ;  /* 0x00020000010c7983 */ /* 0x002ea20000300800 */
        /* <DEDUP_REMOVED lines=9> */
[C---:B------:R-:W-:Y:S01]  /*1e1f0*/  HMMA.1688.F32.TF32 R8, R20.reuse, R6, R8 ;  /* 0x000000061408723c */ /* 0x040fe20000081008 */
        /* <DEDUP_REMOVED lines=11> */
[----:B------:R-:W2:Y:S02]  /*1e2b0*/  LDL.LU R15, [R1+0x36c] ;  /* 0x00036c00010f7983 */ /* 0x000ea40000300800 */
[----:B------:R-:W-:Y:S01]  /*1e2c0*/  STL.64 [R1+0x180], R8 ;  /* 0x0001800801007387 */ /* 0x000fe20000100a00 */
[----:B------:R1:W-:Y:S03]  /*1e2d0*/  STL.64 [R1+0x188], R10 ;  /* 0x0001880a01007387 */ /* 0x0003e60000100a00 */
[----:B-1----:R-:W4:Y:S01]  /*1e2e0*/  LDL.LU.64 R10, [R1+0x1ba0] ;  /* 0x001ba000010a7983 */ /* 0x002f220000300a00 */
[----:B------:R-:W2:Y:S01]  /*1e2f0*/  LDL.LU.64 R8, [R1+0x1b98] ;  /* 0x001b980001087983 */ /* 0x000ea20000300a00 */
[----:B----4-:R-:W-:Y:S02]  /*1e300*/  HMMA.1688.F32.TF32 R20, R20, R10, R24 ;  /* 0x0000000a1414723c */ /* 0x010fe40000081018 */
[----:B------:R-:W2:Y:S01]  /*1e310*/  LDL.LU.64 R26, [R1+0x1b90] ;  /* 0x001b9000011a7983 */ /* 0x000ea20000300a00 */
[----:B------:R-:W2:Y:S11]  /*1e320*/  LDL.LU.64 R24, [R1+0x1b88] ;  /* 0x001b880001187983 */ /* 0x000eb60000300a00 */
[----:B------:R-:W-:Y:S09]  /*1e330*/  @!UPT UIADD3 URZ, URZ, URZ, URZ ;  /* 0x0000003f3f3ff290 */ /* 0x000ff2000fffe03f */
[----:B------:R1:W-:Y:S01]  /*1e340*/  STL.64 [R1+0x240], R20 ;  /* 0x0002401401007387 */ /* 0x0003e20000100a00 */
[----:B------:R-:W-:Y:S03]  /*1e350*/  STL.64 [R1+0x248], R22 ;  /* 0x0002481601007387 */ /* 0x000fe60000100a00 */
[----:B-1----:R-:W4:Y:S01]  /*1e360*/  LDL.LU R20, [R1+0x1b0] ;  /* 0x0001b00001147983 */ /* 0x002f220000300800 */
[----:B------:R-:W4:Y:S01]  /*1e370*/  LDL.LU R21, [R1+0x1b4] ;  /* 0x0001b40001157983 */ /* 0x000f220000300800 */
        /* <DEDUP_REMOVED lines=27> */
[----:B-1----:R-:W2:Y:S01]  /*1e530*/  LDL.LU.64 R18, [R1+0x1b28] ;  /* 0x001b280001127983 */ /* 0x002ea20000300a00 */
[----:B------:R-:W-:Y:S02]  /*1e540*/  IMAD.MOV.U32 R22, RZ, RZ, R28 ;  /* 0x000000ffff167224 */ /* 0x000fe400078e001c */
[----:B------:R-:W-:Y:S01]  /*1e550*/  IMAD.MOV.U32 R23, RZ, RZ, R3 ;  /* 0x000000ffff177224 */ /* 0x000fe200078e0003 */
[C---:B--2---:R-:W-:Y:S01]  /*1e560*/  HMMA.1688.F32.TF32 R16, R24.reuse, R18, R12 ;  /* 0x000000121810723c */ /* 0x044fe2000008100c */
[----:B------:R-:W2:Y:S11]  /*1e570*/  LDL.LU.64 R14, [R1+0x1b20] ;  /* 0x001b2000010e7983 */ /* 0x000eb60000300a00 */
[----:B------:R-:W-:Y:S11]  /*1e580*/  @!UPT UIADD3 URZ, URZ, URZ, URZ ;  /* 0x0000003f3f3ff290 */ /* 0x000ff6000fffe03f */
[----:B------:R1:W-:Y:S01]  /*1e590*/  STL.64 [R1+0x1f0], R16 ;  /* 0x0001f01001007387 */ /* 0x0003e20000100a00 */
[----:B------:R-:W-:Y:S02]  /*1e5a0*/  IMAD.MOV.U32 R28, RZ, RZ, R18 ;  /* 0x000000ffff1c7224 */ /* 0x000fe400078e0012 */
[----:B------:R-:W-:Y:S02]  /*1e5b0*/  IMAD.MOV.U32 R3, RZ, RZ, R19 ;  /* 0x000000ffff037224 */ /* 0x000fe400078e0013 */
[----:B------:R-:W2:Y:S04]  /*1e5c0*/  LDL.LU.64 R18, [R1+0x1b18] ;  /* 0x001b180001127983 */ /* 0x000ea80000300a00 */
[----:B-1----:R-:W2:Y:S01]  /*1e5d0*/  LDL.LU.64 R16, [R1+0x1b10] ;  /* 0x001b100001107983 */ /* 0x002ea20000300a00 */
[----:B------:R-:W-:Y:S02]  /*1e5e0*/  STL [R1+0x195c], R3 ;  /* 0x00195c0301007387 */ /* 0x000fe40000100800 */
[----:B------:R-:W-:Y:S01]  /*1e5f0*/  STL [R1+0x1958], R28 ;  /* 0x0019581c01007387 */ /* 0x000fe20000100800 */
[C---:B----4-:R-:W-:Y:S08]  /*1e600*/  HMMA.1688.F32.TF32 R20, R24.reuse, R6, R20 ;  /* 0x000000061814723c */ /* 0x050ff00000081014 */
[C---:B--2---:R-:W-:Y:S01]  /*1e610*/  HMMA.1688.F32.TF32 R12, R24.reuse, R14, R16 ;  /* 0x0000000e180c723c */ /* 0x044fe20000081010 */
[----:B------:R-:W2:Y:S01]  /*1e620*/  LDL.LU.64 R18, [R1+0x1b08] ;  /* 0x001b080001127983 */ /* 0x000ea20000300a00 */
[----:B------:R-:W2:Y:S11]  /*1e630*/  LDL.LU.64 R16, [R1+0x1b00] ;  /* 0x001b000001107983 */ /* 0x000eb60000300a00 */
[----:B------:R-:W-:Y:S10]  /*1e640*/  @!UPT UIADD3 URZ, URZ, URZ, URZ ;  /* 0x0000003f3f3ff290 */ /* 0x000ff4000fffe03f */
[----:B------:R-:W-:Y:S01]  /*1e650*/  STL.64 [R1+0xf0], R12 ;  /* 0x0000f00c01007387 */ /* 0x000fe20000100a00 */
[----:B------:R1:W-:Y:S03]  /*1e660*/  STL.64 [R1+0xf8], R14 ;  /* 0x0000f80e01007387 */ /* 0x0003e60000100a00 */
[----:B-1----:R-:W4:Y:S01]  /*1e670*/  LDL.LU.64 R14, [R1+0x1af8] ;  /* 0x001af800010e7983 */ /* 0x002f220000300a00 */
[----:B------:R-:W4:Y:S02]  /*1e680*/  LDL.LU.64 R12, [R1+0x1af0] ;  /* 0x001af000010c7983 */ /* 0x000f240000300a00 */
[----:B------:R-:W-:Y:S02]  /*1e690*/  IMAD.MOV.U32 R28, RZ, RZ, R21 ;  /* 0x000000ffff1c7224 */ /* 0x000fe400078e0015 */
[----:B------:R-:W-:Y:S01]  /*1e6a0*/  IMAD.MOV.U32 R3, RZ, RZ, R20 ;  /* 0x000000ffff037224 */ /* 0x000fe200078e0014 */
[----:B------:R-:W-:Y:S02]  /*1e6b0*/  STL.64 [R1+0xd8], R22 ;  /* 0x0000d81601007387 */ /* 0x000fe40000100a00 */
[----:B------:R-:W-:Y:S02]  /*1e6c0*/  STL [R1+0x1ad4], R28 ;  /* 0x001ad41c01007387 */ /* 0x000fe40000100800 */
[----:B------:R-:W-:Y:S04]  /*1e6d0*/  LDS R20, [R2+0x20400] ;  /* 0x0204000002147984 */ /* 0x000fe80000000800 */
[----:B------:R-:W-:Y:S01]  /*1e6e0*/  STL [R1+0x1ad0], R3 ;  /* 0x001ad00301007387 */ /* 0x000fe20000100800 */
[----:B---3--:R4:W-:Y:S02]  /*1e6f0*/  STL.64 [R1+0x19e0], R4 ;  /* 0x0019e00401007387 */ /* 0x0089e40000100a00 */
[----:B------:R-:W-:Y:S01]  /*1e700*/  LDS R22, [R2+0x22400] ;  /* 0x0224000002167984 */ /* 0x000fe20000000800 */
[----:B------:R-:W-:Y:S03]  /*1e710*/  LDS R21, [R0+0x20400] ;  /* 0x0204000000157984 */ /* 0x000fe60000000800 */
[----:B------:R-:W-:Y:S01]  /*1e720*/  LDS R23, [R0+0x22400] ;  /* 0x0224000000177984 */ /* 0x000fe20000000800 */
[----:B--2---:R-:W-:Y:S01]  /*1e730*/  HMMA.1688.F32.TF32 R16, R24, R10, R16 ;  /* 0x0000000a1810723c */ /* 0x004fe20000081010 */
[----:B------:R-:W-:Y:S04]  /*1e740*/  LDS R24, [R2+0x20200] ;  /* 0x0202000002187984 */ /* 0x000fe80000000800 */
[----:B------:R-:W-:Y:S04]  /*1e750*/  LDS R26, [R2+0x22200] ;  /* 0x02220000021a7984 */ /* 0x000fe80000000800 */
[----:B------:R-:W-:Y:S04]  /*1e760*/  LDS R25, [R0+0x20200] ;  /* 0x0202000000197984 */ /* 0x000fe80000000800 */
[----:B------:R-:W-:Y:S01]  /*1e770*/  LDS R27, [R0+0x22200] ;  /* 0x02220000001b7984 */ /* 0x000fe20000000800 */
[----:B------:R-:W-:-:S09]  /*1e780*/  IMAD.MOV.U32 R11, RZ, RZ, R29 ;  /* 0x000000ffff0b7224 */ /* 0x000fd200078e001d */
[----:B------:R-:W-:Y:S01]  /*1e790*/  STL.64 [R1+0x60], R16 ;  /* 0x0000601001007387 */ /* 0x000fe20000100a00 */
[----:B------:R-:W-:Y:S02]  /*1e7a0*/  STL.64 [R1+0x68], R18 ;  /* 0x0000681201007387 */ /* 0x000fe40000100a00 */
[----:B------:R-:W-:Y:S04]  /*1e7b0*/  LDS R18, [R2+0x22600] ;  /* 0x0226000002127984 */ /* 0x000fe80000000800 */
[----:B------:R-:W1:Y:S01]  /*1e7c0*/  LDS R19, [R0+0x22600] ;  /* 0x0226000000137984 */ /* 0x000e620000000800 */
[----:B------:R-:W-:Y:S04]  /*1e7d0*/  LDS R16, [R2+0x20600] ;  /* 0x0206000002107984 */ /* 0x000fe80000000800 */
[----:B------:R-:W2:Y:S01]  /*1e7e0*/  LDS R17, [R0+0x20600] ;  /* 0x0206000000117984 */ /* 0x000ea20000000800 */
[----:B----4-:R-:W-:-:S02]  /*1e7f0*/  IMAD.MOV.U32 R4, RZ, RZ, R15 ;  /* 0x000000ffff047224 */ /* 0x010fc400078e000f */
[----:B------:R-:W-:Y:S02]  /*1e800*/  IMAD.MOV.U32 R6, RZ, RZ, R13 ;  /* 0x000000ffff067224 */ /* 0x000fe400078e000d */
[----:B------:R-:W-:Y:S02]  /*1e810*/  IMAD.MOV.U32 R7, RZ, RZ, R12 ;  /* 0x000000ffff077224 */ /* 0x000fe400078e000c */
[----:B------:R-:W-:Y:S01]  /*1e820*/  IMAD.MOV.U32 R5, RZ, RZ, R14 ;  /* 0x000000ffff057224 */ /* 0x000fe200078e000e */
[----:B------:R-:W-:Y:S04]  /*1e830*/  LDS R12, [R2+0x20000] ;  /* 0x02000000020c7984 */ /* 0x000fe80000000800 */
[----:B------:R-:W-:Y:S01]  /*1e840*/  STL.64 [R1+0x1ae0], R6 ;  /* 0x001ae00601007387 */ /* 0x000fe20000100a00 */
[----:B------:R-:W-:Y:S02]  /*1e850*/  STL.64 [R1+0x1ad8], R4 ;  /* 0x001ad80401007387 */ /* 0x000fe40000100a00 */
[----:B------:R3:W-:Y:S01]  /*1e860*/  STL.64 [R1+0x19e8], R8 ;  /* 0x0019e80801007387 */ /* 0x0007e20000100a00 */
[----:B------:R-:W-:Y:S04]  /*1e870*/  LDS R14, [R2+0x22000] ;  /* 0x02200000020e7984 */ /* 0x000fe80000000800 */
[----:B------:R-:W-:Y:S04]  /*1e880*/  LDS R13, [R0+0x20000] ;  /* 0x02000000000d7984 */ /* 0x000fe80000000800 */
[----:B------:R-:W-:Y:S04]  /*1e890*/  LDS R15, [R0+0x22000] ;  /* 0x02200000000f7984 */ /* 0x000fe80000000800 */
[----:B---3--:R-:W3:Y:S01]  /*1e8a0*/  LDL.LU R8, [R1+0x1e0] ;  /* 0x0001e00001087983 */ /* 0x008ee20000300800 */
[----:B------:R-:W3:Y:S02]  /*1e8b0*/  LDL.LU R9, [R1+0x1e4] ;  /* 0x0001e40001097983 */ /* 0x000ee40000300800 */
[----:B------:R-:W3:Y:S02]  /*1e8c0*/  LDL.LU R10, [R1+0x1e8] ;  /* 0x0001e800010a7983 */ /* 0x000ee40000300800 */
[----:B------:R-:W4:Y:S01]  /*1e8d0*/  LDL.LU R29, [R1+0x1ae8] ;  /* 0x001ae800011d7983 */ /* 0x000f220000300800 */
[----:B------:R-:W-:Y:S04]  /*1e8e0*/  STL [R1+0x18c4], R2 ;  /* 0x0018c40201007387 */ /* 0x000fe80000100800 */
[----:B-1----:R-:W-:Y:S01]  /*1e8f0*/  STL.64 [R1+0x1ac8], R18 ;  /* 0x001ac81201007387 */ /* 0x002fe20000100a00 */
[----:B--2---:R-:W-:Y:S02]  /*1e900*/  STL.64 [R1+0x1ac0], R16 ;  /* 0x001ac01001007387 */ /* 0x004fe40000100a00 */
[----:B------:R-:W-:Y:S01]  /*1e910*/  STL [R1+0x18c0], R0 ;  /* 0x0018c00001007387 */ /* 0x000fe20000100800 */
[----:B----4-:R-:W1:Y:S04]  /*1e920*/  LDSM.16.M88.4 R4, [R29+0x82100] ;  /* 0x082100001d04783b */ /* 0x010e680000000200 */
[----:B------:R-:W2:Y:S01]  /*1e930*/  LDSM.16.M88.4 R16, [R29+0x80100] ;  /* 0x080100001d10783b */ /* 0x000ea20000000200 */
[----:B-1----:R-:W-:-:S03]  /*1e940*/  IMAD.MOV.U32 R28, RZ, RZ, R4 ;  /* 0x000000ffff1c7224 */ /* 0x002fc600078e0004 */
[----:B------:R-:W-:Y:S01]  /*1e950*/  STL.64 [R1+0x48], R6 ;  /* 0x0000480601007387 */ /* 0x000fe20000100a00 */
[----:B------:R-:W-:Y:S02]  /*1e960*/  IMAD.MOV.U32 R3, RZ, RZ, R5 ;  /* 0x000000ffff037224 */ /* 0x000fe400078e0005 */
[----:B------:R-:W1:Y:S04]  /*1e970*/  LDSM.16.M88.4 R4, [R29+0x84100] ;  /* 0x084100001d04783b */ /* 0x000e680000000200 */
[----:B--2---:R-:W-:Y:S02]  /*1e980*/  STL.64 [R1+0x58], R18 ;  /* 0x0000581201007387 */ /* 0x004fe40000100a00 */
[----:B-1----:R-:W-:Y:S01]  /*1e990*/  IMAD.MOV.U32 R2, RZ, RZ, R4 ;  /* 0x000000ffff027224 */ /* 0x002fe200078e0004 */
[----:B------:R-:W-:Y:S01]  /*1e9a0*/  STL.64 [R1+0x38], R6 ;  /* 0x0000380601007387 */ /* 0x000fe20000100a00 */
[----:B------:R-:W-:-:S02]  /*1e9b0*/  IMAD.MOV.U32 R0, RZ, RZ, R5 ;  /* 0x000000ffff007224 */ /* 0x000fc400078e0005 */
[----:B------:R-:W1:Y:S02]  /*1e9c0*/  LDSM.16.M88.4 R4, [R29+0x86100] ;  /* 0x086100001d04783b */ /* 0x000e640000000200 */
[----:B-1----:R-:W-:Y:S02]  /*1e9d0*/  STL.64 [R1+0x20], R4 ;  /* 0x0000200401007387 */ /* 0x002fe40000100a00 */
[----:B------:R1:W-:Y:S02]  /*1e9e0*/  STL.64 [R1+0x28], R6 ;  /* 0x0000280601007387 */ /* 0x0003e40000100a00 */
[----:B-1----:R-:W2:Y:S01]  /*1e9f0*/  LDL.LU.64 R6, [R1+0x1ae0] ;  /* 0x001ae00001067983 */ /* 0x002ea20000300a00 */
[----:B------:R-:W2:Y:S01]  /*1ea00*/  LDL.LU.64 R4, [R1+0x1ad8] ;  /* 0x001ad80001047983 */ /* 0x000ea20000300a00 */
[----:B---3--:R-:W-:Y:S11]  /*1ea10*/  HMMA.1688.F32.TF32 R8, R12, R16, R8 ;  /* 0x000000100c08723c */ /* 0x008ff60000081008 */
[----:B------:R-:W-:Y:S11]  /*1ea20*/  @!UPT UIADD3 URZ, URZ, URZ, URZ ;  /* 0x0000003f3f3ff290 */ /* 0x000ff6000fffe03f */
[----:B------:R-:W-:Y:S01]  /*1ea30*/  @!UPT UIADD3 URZ, URZ, URZ, URZ ;  /* 0x0000003f3f3ff290 */ /* 0x000fe2000fffe03f */
[----:B------:R1:W-:Y:S01]  /*1ea40*/  STL.64 [R1+0x210], R8 ;  /* 0x0002100801007387 */ /* 0x0003e20000100a00 */
[----:B------:R-:W-:Y:S02]  /*1ea50*/  STL.64 [R1+0x218], R10 ;  /* 0x0002180a01007387 */ /* 0x000fe40000100a00 */
[----:B------:R-:W-:Y:S02]  /*1ea60*/  STL.64 [R1+0x1aa8], R14 ;  /* 0x001aa80e01007387 */ /* 0x000fe40000100a00 */
[----:B------:R3:W-:Y:S02]  /*1ea70*/  STL.64 [R1+0x1aa0], R12 ;  /* 0x001aa00c01007387 */ /* 0x0007e40000100a00 */
[----:B-1----:R-:W-:Y:S02]  /*1ea80*/  IMAD.MOV.U32 R9, RZ, RZ, R16 ;  /* 0x000000ffff097224 */ /* 0x002fe400078e0010 */
[----:B------:R-:W-:Y:S02]  /*1ea90*/  IMAD.MOV.U32 R8, RZ, RZ, R17 ;  /* 0x000000ffff087224 */ /* 0x000fe400078e0011 */
[----:B---3--:R-:W-:-:S02]  /*1eaa0*/  IMAD.MOV.U32 R12, RZ, RZ, R9 ;  /* 0x000000ffff0c7224 */ /* 0x008fc400078e0009 */
[----:B------:R-:W-:Y:S01]  /*1eab0*/  IMAD.MOV.U32 R13, RZ, RZ, R8 ;  /* 0x000000ffff0d7224 */ /* 0x000fe200078e0008 */
[----:B------:R-:W-:Y:S01]  /*1eac0*/  STL.64 [R1+0x1a98], R26 ;  /* 0x001a981a01007387 */ /* 0x000fe20000100a00 */
[----:B------:R-:W-:Y:S05]  /*1ead0*/  STL.64 [R1+0x1a90], R24 ;  /* 0x001a901801007387 */ /* 0x000fea0000100a00 */
[----:B--2---:R-:W-:Y:S11]  /*1eae0*/  HMMA.1688.F32.TF32 R4, R24, R12, R4 ;  /* 0x0000000c1804723c */ /* 0x004ff60000081004 */
[----:B------:R-:W-:Y:S11]  /*1eaf0*/  @!UPT UIADD3 URZ, URZ, URZ, URZ ;  /* 0x0000003f3f3ff290 */ /* 0x000ff6000fffe03f */
[----:B------:R-:W-:Y:S01]  /*1eb00*/  @!UPT UIADD3 URZ, URZ, URZ, URZ ;  /* 0x0000003f3f3ff290 */ /* 0x000fe2000fffe03f */
[----:B------:R1:W-:Y:S01]  /*1eb10*/  STL.64 [R1+0x200], R4 ;  /* 0x0002000401007387 */ /* 0x0003e20000100a00 */
[----:B------:R2:W-:Y:S02]  /*1eb20*/  STL.64 [R1+0x208], R6 ;  /* 0x0002080601007387 */ /* 0x0005e40000100a00 */
[----:B------:R-:W3:Y:S02]  /*1eb30*/  LDL.LU R8, [R1+0x110] ;  /* 0x0001100001087983 */ /* 0x000ee40000300800 */
[----:B------:R-:W3:Y:S01]  /*1eb40*/  LDL.LU R9, [R1+0x114] ;  /* 0x0001140001097983 */ /* 0x000ee20000300800 */
[----:B------:R-:W4:Y:S01]  /*1eb50*/  LDL.LU R10, [R1+0x118] ;  /* 0x00011800010a7983 */ /* 0x000f220000300800 */
[----:B------:R-:W4:Y:S03]  /*1eb60*/  LDL.LU R11, [R1+0x11c] ;  /* 0x00011c00010b7983 */ /* 0x000f260000300800 */
[----:B-1----:R-:W3:Y:S01]  /*1eb70*/  LDL.LU R4, [R1+0xe0] ;  /* 0x0000e00001047983 */ /* 0x002ee20000300800 */
[----:B------:R-:W3:Y:S02]  /*1eb80*/  LDL.LU R5, [R1+0xe4] ;  /* 0x0000e40001057983 */ /* 0x000ee40000300800 */
[----:B--2---:R-:W2:Y:S02]  /*1eb90*/  LDL.LU R6, [R1+0xe8] ;  /* 0x0000e80001067983 */ /* 0x004ea40000300800 */
[----:B------:R-:W2:Y:S02]  /*1eba0*/  LDL.LU R7, [R1+0xec] ;  /* 0x0000ec0001077983 */ /* 0x000ea40000300800 */
[----:B--2---:R-:W-:Y:S01]  /*1ebb0*/  STL.64 [R1+0x1a40], R6 ;  /* 0x001a400601007387 */ /* 0x004fe20000100a00 */
[----:B---3--:R1:W-:Y:S03]  /*1ebc0*/  STL.64 [R1+0x1a38], R4 ;  /* 0x001a380401007387 */ /* 0x0083e60000100a00 */
[----:B-1----:R-:W2:Y:S01]  /*1ebd0*/  LDL.LU R4, [R1+0x150] ;  /* 0x0001500001047983 */ /* 0x002ea20000300800 */
[----:B------:R-:W2:Y:S02]  /*1ebe0*/  LDL.LU R5, [R1+0x154] ;  /* 0x0001540001057983 */ /* 0x000ea40000300800 */
[----:B------:R-:W3:Y:S02]  /*1ebf0*/  LDL.LU R6, [R1+0x158] ;  /* 0x0001580001067983 */ /* 0x000ee40000300800 */
[----:B------:R-:W3:Y:S01]  /*1ec00*/  LDL.LU R7, [R1+0x15c] ;  /* 0x00015c0001077983 */ /* 0x000ee20000300800 */
        /* <DEDUP_REMOVED lines=10> */
[----:B------:R-:W2:Y:S01]  /*1ecb0*/  LDL.LU R16, [R1+0xc0] ;  /* 0x0000c00001107983 */ /* 0x000ea20000300800 */
[----:B------:R-:W2:Y:S02]  /*1ecc0*/  LDL.LU R17, [R1+0xc4] ;  /* 0x0000c40001117983 */ /* 0x000ea40000300800 */
[----:B------:R-:W2:Y:S02]  /*1ecd0*/  LDL.LU R18, [R1+0xc8] ;  /* 0x0000c80001127983 */ /* 0x000ea40000300800 */
[----:B------:R-:W2:Y:S01]  /*1ece0*/  LDL.LU R19, [R1+0xcc] ;  /* 0x0000cc0001137983 */ /* 0x000ea20000300800 */
[----:B---3--:R-:W-:Y:S01]  /*1ecf0*/  STL.64 [R1+0x1a50], R6 ;  /* 0x001a500601007387 */ /* 0x008fe20000100a00 */
[----:B------:R1:W-:Y:S03]  /*1ed00*/  STL.64 [R1+0x1a48], R4 ;  /* 0x001a480401007387 */ /* 0x0003e60000100a00 */
[----:B-1----:R-:W3:Y:S01]  /*1ed10*/  LDL.LU R4, [R1+0x220] ;  /* 0x0002200001047983 */ /* 0x002ee20000300800 */
[----:B------:R-:W3:Y:S02]  /*1ed20*/  LDL.LU R5, [R1+0x224] ;  /* 0x0002240001057983 */ /* 0x000ee40000300800 */
[----:B------:R-:W2:Y:S02]  /*1ed30*/  LDL.LU R6, [R1+0x228] ;  /* 0x0002280001067983 */ /* 0x000ea40000300800 */
[----:B------:R-:W2:Y:S02]  /*1ed40*/  LDL.LU R7, [R1+0x22c] ;  /* 0x00022c0001077983 */ /* 0x000ea40000300800 */
[----:B--2---:R-:W-:Y:S01]  /*1ed50*/  STL.64 [R1+0x1a60], R6 ;  /* 0x001a600601007387 */ /* 0x004fe20000100a00 */
[----:B---3--:R1:W-:Y:S02]  /*1ed60*/  STL.64 [R1+0x1a58], R4 ;  /* 0x001a580401007387 */ /* 0x0083e40000100a00 */
[----:B-1----:R-:W-:-:S02]  /*1ed70*/  IMAD.MOV.U32 R4, RZ, RZ, R28 ;  /* 0x000000ffff047224 */ /* 0x002fc400078e001c */
[----:B------:R-:W-:Y:S01]  /*1ed80*/  IMAD.MOV.U32 R5, RZ, RZ, R3 ;  /* 0x000000ffff057224 */ /* 0x000fe200078e0003 */
[----:B------:R-:W2:Y:S01]  /*1ed90*/  LDL.LU R28, [R1+0x1ad4] ;  /* 0x001ad400011c7983 */ /* 0x000ea20000300800 */
[----:B------:R-:W3:Y:S02]  /*1eda0*/  LDL.LU R3, [R1+0x1ad0] ;  /* 0x001ad00001037983 */ /* 0x000ee40000300800 */
[----:B----4-:R-:W-:Y:S02]  /*1edb0*/  STL.64 [R1+0x19f8], R10 ;  /* 0x0019f80a01007387 */ /* 0x010fe40000100a00 */
[----:B------:R1:W-:Y:S02]  /*1edc0*/  STL.64 [R1+0x19f0], R8 ;  /* 0x0019f00801007387 */ /* 0x0003e40000100a00 */
[----:B-1----:R-:W4:Y:S04]  /*1edd0*/  LDL.LU.64 R8, [R1+0x20] ;  /* 0x0000200001087983 */ /* 0x002f280000300a00 */
[----:B----4-:R1:W-:Y:S02]  /*1ede0*/  STL.64 [R1+0x1a20], R8 ;  /* 0x001a200801007387 */ /* 0x0103e40000100a00 */
[----:B-1----:R-:W-:-:S02]  /*1edf0*/  IMAD.MOV.U32 R8, RZ, RZ, R2 ;  /* 0x000000ffff087224 */ /* 0x002fc400078e0002 */
[----:B------:R-:W-:-:S05]  /*1ee00*/  IMAD.MOV.U32 R9, RZ, RZ, R0 ;  /* 0x000000ffff097224 */ /* 0x000fca00078e0000 */
[----:B------:R1:W-:Y:S04]  /*1ee10*/  STL.64 [R1+0x1a68], R8 ;  /* 0x001a680801007387 */ /* 0x0003e80000100a00 */
[----:B-1----:R-:W4:Y:S01]  /*1ee20*/  LDL.LU R8, [R1+0x90] ;  /* 0x0000900001087983 */ /* 0x002f220000300800 */
[----:B------:R-:W4:Y:S02]  /*1ee30*/  LDL.LU R9, [R1+0x94] ;  /* 0x0000940001097983 */ /* 0x000f240000300800 */
[----:B------:R-:W2:Y:S02]  /*1ee40*/  LDL.LU R10, [R1+0x98] ;  /* 0x00009800010a7983 */ /* 0x000ea40000300800 */
[----:B------:R-:W2:Y:S01]  /*1ee50*/  LDL.LU R11, [R1+0x9c] ;  /* 0x00009c00010b7983 */ /* 0x000ea20000300800 */
[-C--:B------:R-:W-:Y:S01]  /*1ee60*/  HMMA.1688.F32.TF32 R16, R20, R12.reuse, R16 ;  /* 0x0000000c1410723c */ /* 0x080fe20000081010 */
[----:B--2---:R-:W-:Y:S01]  /*1ee70*/  STL.64 [R1+0x1a78], R10 ;  /* 0x001a780a01007387 */ /* 0x004fe20000100a00 */
[----:B----4-:R1:W-:Y:S03]  /*1ee80*/  STL.64 [R1+0x1a70], R8 ;  /* 0x001a700801007387 */ /* 0x0103e60000100a00 */
[----:B-1----:R-:W2:Y:S01]  /*1ee90*/  LDL.LU R8, [R1+0xb0] ;  /* 0x0000b00001087983 */ /* 0x002ea20000300800 */
[----:B------:R-:W2:Y:S02]  /*1eea0*/  LDL.LU R9, [R1+0xb4] ;  /* 0x0000b40001097983 */ /* 0x000ea40000300800 */
[----:B------:R-:W4:Y:S02]  /*1eeb0*/  LDL.LU R10, [R1+0xb8] ;  /* 0x0000b800010a7983 */ /* 0x000f240000300800 */
[----:B------:R-:W4:Y:S02]  /*1eec0*/  LDL.LU R11, [R1+0xbc] ;  /* 0x0000bc00010b7983 */ /* 0x000f240000300800 */
[----:B----4-:R-:W-:Y:S01]  /*1eed0*/  STL.64 [R1+0x1a88], R10 ;  /* 0x001a880a01007387 */ /* 0x010fe20000100a00 */
[----:B--2---:R1:W-:Y:S03]  /*1eee0*/  STL.64 [R1+0x1a80], R8 ;  /* 0x001a800801007387 */ /* 0x0043e60000100a00 */
[----:B-1----:R-:W2:Y:S01]  /*1eef0*/  LDL.LU R8, [R1+0x100] ;  /* 0x0001000001087983 */ /* 0x002ea20000300800 */
[----:B------:R-:W2:Y:S02]  /*1ef00*/  LDL.LU R9, [R1+0x104] ;  /* 0x0001040001097983 */ /* 0x000ea40000300800 */
[----:B------:R-:W2:Y:S02]  /*1ef10*/  LDL.LU R10, [R1+0x108] ;  /* 0x00010800010a7983 */ /* 0x000ea40000300800 */
[----:B------:R-:W2:Y:S02]  /*1ef20*/  LDL.LU R11, [R1+0x10c] ;  /* 0x00010c00010b7983 */ /* 0x000ea40000300800 */
[----:B------:R-:W-:Y:S01]  /*1ef30*/  STL.64 [R1+0x290], R16 ;  /* 0x0002901001007387 */ /* 0x000fe20000100a00 */
[----:B------:R1:W-:Y:S03]  /*1ef40*/  STL.64 [R1+0x298], R18 ;  /* 0x0002981201007387 */ /* 0x0003e60000100a00 */
[----:B-1----:R-:W4:Y:S01]  /*1ef50*/  LDL.LU.64 R18, [R1+0x1ac8] ;  /* 0x001ac80001127983 */ /* 0x002f220000300a00 */
[----:B------:R-:W4:Y:S02]  /*1ef60*/  LDL.LU.64 R16, [R1+0x1ac0] ;  /* 0x001ac00001107983 */ /* 0x000f240000300a00 */
[----:B----4-:R-:W-:Y:S01]  /*1ef70*/  HMMA.1688.F32.TF32 R12, R16, R12, R24 ;  /* 0x0000000c100c723c */ /* 0x010fe20000081018 */
[----:B------:R-:W4:Y:S01]  /*1ef80*/  LDL.LU.64 R26, [R1+0x1ab8] ;  /* 0x001ab800011a7983 */ /* 0x000f220000300a00 */
[----:B------:R-:W4:Y:S11]  /*1ef90*/  LDL.LU.64 R24, [R1+0x1ab0] ;  /* 0x001ab00001187983 */ /* 0x000f360000300a00 */
[----:B------:R-:W-:Y:S10]  /*1efa0*/  @!UPT UIADD3 URZ, URZ, URZ, URZ ;  /* 0x0000003f3f3ff290 */ /* 0x000ff4000fffe03f */
[----:B------:R-:W-:Y:S01]  /*1efb0*/  STL.64 [R1+0x340], R12 ;  /* 0x0003400c01007387 */ /* 0x000fe20000100a00 */
[----:B------:R1:W-:Y:S03]  /*1efc0*/  STL.64 [R1+0x348], R14 ;  /* 0x0003480e01007387 */ /* 0x0003e60000100a00 */
[----:B-1----:R-:W4:Y:S01]  /*1efd0*/  LDL.LU.64 R14, [R1+0x1aa8] ;  /* 0x001aa800010e7983 */ /* 0x002f220000300a00 */
[----:B------:R-:W4:Y:S02]  /*1efe0*/  LDL.LU.64 R12, [R1+0x1aa0] ;  /* 0x001aa000010c7983 */ /* 0x000f240000300a00 */
[-C--:B----4-:R-:W-:Y:S11]  /*1eff0*/  HMMA.1688.F32.TF32 R24, R12, R4.reuse, R24 ;  /* 0x000000040c18723c */ /* 0x090ff60000081018 */
[----:B------:R-:W-:Y:S11]  /*1f000*/  @!UPT UIADD3 URZ, URZ, URZ, URZ ;  /* 0x0000003f3f3ff290 */ /* 0x000ff6000fffe03f */
[----:B------:R-:W-:Y:S01]  /*1f010*/  @!UPT UIADD3 URZ, URZ, URZ, URZ ;  /* 0x0000003f3f3ff290 */ /* 0x000fe2000fffe03f */
[----:B------:R1:W-:Y:S01]  /*1f020*/  STL.64 [R1+0x178], R26 ;  /* 0x0001781a01007387 */ /* 0x0003e20000100a00 */
[----:B------:R-:W-:Y:S02]  /*1f030*/  IMAD.MOV.U32 R2, RZ, RZ, R24 ;  /* 0x000000ffff027224 */ /* 0x000fe400078e0018 */
[----:B------:R-:W-:Y:S01]  /*1f040*/  IMAD.MOV.U32 R0, RZ, RZ, R25 ;  /* 0x000000ffff007224 */ /* 0x000fe200078e0019 */
[----:B-1----:R-:W2:Y:S01]  /*1f050*/  LDL.LU.64 R26, [R1+0x1a98] ;  /* 0x001a9800011a7983 */ /* 0x002ea20000300a00 */
[----:B------:R-:W2:Y:S02]  /*1f060*/  LDL.LU.64 R24, [R1+0x1a90] ;  /* 0x001a900001187983 */ /* 0x000ea40000300a00 */
[----:B------:R-:W-:Y:S02]  /*1f070*/  STL [R1+0x18cc], R2 ;  /* 0x0018cc0201007387 */ /* 0x000fe40000100800 */
[----:B------:R-:W-:Y:S01]  /*1f080*/  STL [R1+0x18c8], R0 ;  /* 0x0018c80001007387 */ /* 0x000fe20000100800 */
[-C--:B--2---:R-:W-:Y:S11]  /*1f090*/  HMMA.1688.F32.TF32 R8, R24, R4.reuse, R8 ;  /* 0x000000041808723c */ /* 0x084ff60000081008 */
[----:B------:R-:W-:Y:S11]  /*1f0a0*/  @!UPT UIADD3 URZ, URZ, URZ, URZ ;  /* 0x0000003f3f3ff290 */ /* 0x000ff6000fffe03f */
[----:B------:R-:W-:Y:S01]  /*1f0b0*/  @!UPT UIADD3 URZ, URZ, URZ, URZ ;  /* 0x0000003f3f3ff290 */ /* 0x000fe2000fffe03f */
[----:B------:R-:W-:Y:S01]  /*1f0c0*/  STL.64 [R1+0x1c0], R8 ;  /* 0x0001c00801007387 */ /* 0x000fe20000100a00 */
[----:B------:R1:W-:Y:S03]  /*1f0d0*/  STL.64 [R1+0x1c8], R10 ;  /* 0x0001c80a01007387 */ /* 0x0003e60000100a00 */
[----:B-1----:R-:W2:Y:S01]  /*1f0e0*/  LDL.LU.64 R10, [R1+0x1a88] ;  /* 0x001a8800010a7983 */ /* 0x002ea20000300a00 */
[----:B------:R-:W2:Y:S02]  /*1f0f0*/  LDL.LU.64 R8, [R1+0x1a80] ;  /* 0x001a800001087983 */ /* 0x000ea40000300a00 */
[-C--:B--2---:R-:W-:Y:S11]  /*1f100*/  HMMA.1688.F32.TF32 R8, R20, R4.reuse, R8 ;  /* 0x000000041408723c */ /* 0x084ff60000081008 */
[----:B------:R-:W-:Y:S11]  /*1f110*/  @!UPT UIADD3 URZ, URZ, URZ, URZ ;  /* 0x0000003f3f3ff290 */ /* 0x000ff6000fffe03f */
[----:B------:R-:W-:Y:S01]  /*1f120*/  @!UPT UIADD3 URZ, URZ, URZ, URZ ;  /* 0x0000003f3f3ff290 */ /* 0x000fe2000fffe03f */
[----:B------:R-:W-:Y:S01]  /*1f130*/  STL.64 [R1+0x270], R8 ;  /* 0x0002700801007387 */ /* 0x000fe20000100a00 */
[----:B------:R1:W-:Y:S03]  /*1f140*/  STL.64 [R1+0x278], R10 ;  /* 0x0002780a01007387 */ /* 0x0003e60000100a00 */
[----:B-1----:R-:W2:Y:S01]  /*1f150*/  LDL.LU.64 R10, [R1+0x1a78] ;  /* 0x001a7800010a7983 */ /* 0x002ea20000300a00 */
[----:B------:R-:W2:Y:S02]  /*1f160*/  LDL.LU.64 R8, [R1+0x1a70] ;  /* 0x001a700001087983 */ /* 0x000ea40000300a00 */
[----:B--2---:R-:W-:Y:S01]  /*1f170*/  HMMA.1688.F32.TF32 R4, R16, R4, R8 ;  /* 0x000000041004723c */ /* 0x004fe20000081008 */
[----:B------:R-:W2:Y:S11]  /*1f180*/  LDL.LU.64 R8, [R1+0x1a68] ;  /* 0x001a680001087983 */ /* 0x000eb60000300a00 */
[----:B------:R-:W-:Y:S11]  /*1f190*/  @!UPT UIADD3 URZ, URZ, URZ, URZ ;  /* 0x0000003f3f3ff290 */ /* 0x000ff6000fffe03f */
[----:B------:R-:W-:Y:S01]  /*1f1a0*/  STL.64 [R1+0x320], R4 ;  /* 0x0003200401007387 */ /* 0x000fe20000100a00 */
[----:B------:R1:W-:Y:S03]  /*1f1b0*/  STL.64 [R1+0x328], R6 ;  /* 0x0003280601007387 */ /* 0x0003e60000100a00 */
[----:B-1----:R-:W2:Y:S01]  /*1f1c0*/  LDL.LU.64 R6, [R1+0x1a60] ;  /* 0x001a600001067983 */ /* 0x002ea20000300a00 */
[----:B------:R-:W2:Y:S02]  /*1f1d0*/  LDL.LU.64 R4, [R1+0x1a58] ;  /* 0x001a580001047983 */ /* 0x000ea40000300a00 */
[-C--:B--2---:R-:W-:Y:S11]  /*1f1e0*/  HMMA.1688.F32.TF32 R4, R12, R8.reuse, R4 ;  /* 0x000000080c04723c */ /* 0x084ff60000081004 */
[----:B------:R-:W-:Y:S11]  /*1f1f0*/  @!UPT UIADD3 URZ, URZ, URZ, URZ ;  /* 0x0000003f3f3ff290 */ /* 0x000ff6000fffe03f */
[----:B------:R-:W-:Y:S01]  /*1f200*/  @!UPT UIADD3 URZ, URZ, URZ, URZ ;  /* 0x0000003f3f3ff290 */ /* 0x000fe2000fffe03f */
[----:B------:R-:W-:Y:S01]  /*1f210*/  STL [R1+0x104], R5 ;  /* 0x0001040501007387 */ /* 0x000fe20000100800 */
[----:B------:R1:W-:Y:S02]  /*1f220*/  STL.64 [R1+0x108], R6 ;  /* 0x0001080601007387 */ /* 0x0003e40000100a00 */
[----:B------:R-:W-:Y:S01]  /*1f230*/  IMAD.MOV.U32 R0, RZ, RZ, R4 ;  /* 0x000000ffff007224 */ /* 0x000fe200078e0004 */
[----:B-1----:R-:W2:Y:S01]  /*1f240*/  LDL.LU.64 R6, [R1+0x1a50] ;  /* 0x001a500001067983 */ /* 0x002ea20000300a00 */
[----:B------:R-:W2:Y:S02]  /*1f250*/  LDL.LU.64 R4, [R1+0x1a48] ;  /* 0x001a480001047983 */ /* 0x000ea40000300a00 */
[----:B------:R-:W-:Y:S02]  /*1f260*/  STL.64 [R1+0x1a30], R14 ;  /* 0x001a300e01007387 */ /* 0x000fe40000100a00 */
[----:B------:R1:W-:Y:S02]  /*1f270*/  STL.64 [R1+0x1a28], R12 ;  /* 0x001a280c01007387 */ /* 0x0003e40000100a00 */
[----:B-1----:R-:W4:Y:S01]  /*1f280*/  LDL.LU R12, [R1+0x80] ;  /* 0x00008000010c7983 */ /* 0x002f220000300800 */
[----:B------:R-:W4:Y:S02]  /*1f290*/  LDL.LU R13, [R1+0x84] ;  /* 0x00008400010d7983 */ /* 0x000f240000300800 */
[----:B------:R-:W4:Y:S02]  /*1f2a0*/  LDL.LU R14, [R1+0x88] ;  /* 0x00008800010e7983 */ /* 0x000f240000300800 */
[----:B------:R-:W4:Y:S01]  /*1f2b0*/  LDL.LU R15, [R1+0x8c] ;  /* 0x00008c00010f7983 */ /* 0x000f220000300800 */
        /* <DEDUP_REMOVED lines=8> */
[----:B------:R-:W-:Y:S02]  /*1f340*/  STL.64 [R1+0x1a18], R26 ;  /* 0x001a181a01007387 */ /* 0x000fe40000100a00 */
[----:B------:R1:W-:Y:S02]  /*1f350*/  STL.64 [R1+0x1a10], R24 ;  /* 0x001a101801007387 */ /* 0x0003e40000100a00 */
[----:B-1----:R-:W3:Y:S01]  /*1f360*/  LDL.LU R24, [R1+0x260] ;  /* 0x0002600001187983 */ /* 0x002ee20000300800 */
[----:B------:R-:W3:Y:S02]  /*1f370*/  LDL.LU R25, [R1+0x264] ;  /* 0x0002640001197983 */ /* 0x000ee40000300800 */
[----:B------:R-:W3:Y:S02]  /*1f380*/  LDL.LU R26, [R1+0x268] ;  /* 0x00026800011a7983 */ /* 0x000ee40000300800 */
[----:B------:R-:W3:Y:S01]  /*1f390*/  LDL.LU R27, [R1+0x26c] ;  /* 0x00026c00011b7983 */ /* 0x000ee20000300800 */
[----:B------:R-:W-:Y:S01]  /*1f3a0*/  STL.64 [R1+0x1a08], R22 ;  /* 0x001a081601007387 */ /* 0x000fe20000100a00 */
[----:B------:R1:W-:Y:S01]  /*1f3b0*/  STL.64 [R1+0x1a00], R20 ;  /* 0x001a001401007387 */ /* 0x0003e20000100a00 */
[-C--:B--2---:R-:W-:Y:S08]  /*1f3c0*/  HMMA.1688.F32.TF32 R4, R20, R8.reuse, R4 ;  /* 0x000000081404723c */ /* 0x084ff00000081004 */
[----:B----4-:R-:W-:Y:S11]  /*1f3d0*/  HMMA.1688.F32.TF32 R8, R16, R8, R12 ;  /* 0x000000081008723c */ /* 0x010ff6000008100c */
[----:B------:R-:W-:Y:S04]  /*1f3e0*/  @!UPT UIADD3 URZ, URZ, URZ, URZ ;  /* 0x0000003f3f3ff290 */ /* 0x000fe8000fffe03f */
[----:B------:R2:W-:Y:S01]  /*1f3f0*/  STL.64 [R1+0x220], R4 ;  /* 0x0002200401007387 */ /* 0x0005e20000100a00 */
[----:B------:R4:W-:Y:S02]  /*1f400*/  STL.64 [R1+0x228], R6 ;  /* 0x0002280601007387 */ /* 0x0009e40000100a00 */
[----:B-1----:R-:W3:Y:S02]  /*1f410*/  LDL.LU R20, [R1+0x120] ;  /* 0x0001200001147983 */ /* 0x002ee40000300800 */
[----:B------:R-:W3:Y:S01]  /*1f420*/  LDL.LU R21, [R1+0x124] ;  /* 0x0001240001157983 */ /* 0x000ee20000300800 */
[----:B------:R-:W3:Y:S01]  /*1f430*/  LDL.LU R22, [R1+0x128] ;  /* 0x0001280001167983 */ /* 0x000ee20000300800 */
[----:B------:R-:W3:Y:S03]  /*1f440*/  LDL.LU R23, [R1+0x12c] ;  /* 0x00012c0001177983 */ /* 0x000ee60000300800 */
[----:B--2---:R-:W2:Y:S01]  /*1f450*/  LDL.LU R4, [R1+0x70] ;  /* 0x0000700001047983 */ /* 0x004ea20000300800 */
[----:B------:R-:W2:Y:S02]  /*1f460*/  LDL.LU R5, [R1+0x74] ;  /* 0x0000740001057983 */ /* 0x000ea40000300800 */
[----:B----4-:R-:W2:Y:S02]  /*1f470*/  LDL.LU R6, [R1+0x78] ;  /* 0x0000780001067983 */ /* 0x010ea40000300800 */
[----:B------:R-:W2:Y:S01]  /*1f480*/  LDL.LU R7, [R1+0x7c] ;  /* 0x00007c0001077983 */ /* 0x000ea20000300800 */
[----:B------:R-:W3:Y:S01]  /*1f490*/  LDL.LU.64 R14, [R1+0x1a30] ;  /* 0x001a3000010e7983 */ /* 0x000ee20000300a00 */
[----:B------:R-:W3:Y:S02]  /*1f4a0*/  LDL.LU.64 R12, [R1+0x1a28] ;  /* 0x001a2800010c7983 */ /* 0x000ee40000300a00 */
[----:B------:R1:W-:Y:S02]  /*1f4b0*/  STL.64 [R1+0x310], R8 ;  /* 0x0003100801007387 */ /* 0x0003e40000100a00 */
[----:B------:R-:W-:Y:S01]  /*1f4c0*/  STL.64 [R1+0x318], R10 ;  /* 0x0003180a01007387 */ /* 0x000fe20000100a00 */
[----:B-1----:R-:W3:Y:S02]  /*1f4d0*/  LDL.LU.64 R8, [R1+0x1a20] ;  /* 0x001a200001087983 */ /* 0x002ee40000300a00 */
[----:B---3--:R-:W-:Y:S11]  /*1f4e0*/  HMMA.1688.F32.TF32 R24, R12, R8, R24 ;  /* 0x000000080c18723c */ /* 0x008ff60000081018 */
[----:B------:R-:W-:Y:S11]  /*1f4f0*/  @!UPT UIADD3 URZ, URZ, URZ, URZ ;  /* 0x0000003f3f3ff290 */ /* 0x000ff6000fffe03f */
[----:B------:R-:W-:Y:S01]  /*1f500*/  @!UPT UIADD3 URZ, URZ, URZ, URZ ;  /* 0x0000003f3f3ff290 */ /* 0x000fe2000fffe03f */
[----:B------:R-:W-:Y:S01]  /*1f510*/  STL [R1+0xe0], R24 ;  /* 0x0000e01801007387 */ /* 0x000fe20000100800 */
[----:B------:R1:W-:Y:S02]  /*1f520*/  STL [R1+0xe8], R26 ;  /* 0x0000e81a01007387 */ /* 0x0003e40000100800 */
[----:B------:R-:W-:Y:S02]  /*1f530*/  IMAD.MOV.U32 R2, RZ, RZ, R27 ;  /* 0x000000ffff027224 */ /* 0x000fe400078e001b */
[----:B------:R-:W-:Y:S01]  /*1f540*/  IMAD.MOV.U32 R0, RZ, RZ, R25 ;  /* 0x000000ffff007224 */ /* 0x000fe200078e0019 */
[----:B-1----:R-:W3:Y:S01]  /*1f550*/  LDL.LU.64 R26, [R1+0x1a18] ;  /* 0x001a1800011a7983 */ /* 0x002ee20000300a00 */
[----:B------:R-:W3:Y:S03]  /*1f560*/  LDL.LU.64 R24, [R1+0x1a10] ;  /* 0x001a100001187983 */ /* 0x000ee60000300a00 */
[----:B------:R1:W-:Y:S02]  /*1f570*/  STL [R1+0x18d8], R0 ;  /* 0x0018d80001007387 */ /* 0x0003e40000100800 */
[----:B------:R4:W-:Y:S02]  /*1f580*/  STL [R1+0x18d4], R2 ;  /* 0x0018d40201007387 */ /* 0x0009e40000100800 */
[----:B-1----:R-:W-:-:S02]  /*1f590*/  IMAD.MOV.U32 R0, RZ, RZ, R9 ;  /* 0x000000ffff007224 */ /* 0x002fc400078e0009 */
[----:B----4-:R-:W-:Y:S01]  /*1f5a0*/  IMAD.MOV.U32 R2, RZ, RZ, R8 ;  /* 0x000000ffff027224 */ /* 0x010fe200078e0008 */
[----:B---3--:R-:W-:Y:S11]  /*1f5b0*/  HMMA.1688.F32.TF32 R20, R24, R8, R20 ;  /* 0x000000081814723c */ /* 0x008ff60000081014 */
[----:B------:R-:W-:Y:S11]  /*1f5c0*/  @!UPT UIADD3 URZ, URZ, URZ, URZ ;  /* 0x0000003f3f3ff290 */ /* 0x000ff6000fffe03f */
[----:B------:R-:W-:Y:S01]  /*1f5d0*/  @!UPT UIADD3 URZ, URZ, URZ, URZ ;  /* 0x0000003f3f3ff290 */ /* 0x000fe2000fffe03f */
[----:B------:R-:W-:Y:S01]  /*1f5e0*/  STL.64 [R1+0x160], R20 ;  /* 0x0001601401007387 */ /* 0x000fe20000100a00 */
[----:B------:R1:W-:Y:S03]  /*1f5f0*/  STL.64 [R1+0x168], R22 ;  /* 0x0001681601007387 */ /* 0x0003e60000100a00 */
[----:B-1----:R-:W3:Y:S01]  /*1f600*/  LDL.LU.64 R22, [R1+0x1a08] ;  /* 0x001a080001167983 */ /* 0x002ee20000300a00 */
[----:B------:R-:W3:Y:S02]  /*1f610*/  LDL.LU.64 R20, [R1+0x1a00] ;  /* 0x001a000001147983 */ /* 0x000ee40000300a00 */
[----:B------:R-:W3:Y:S02]  /*1f620*/  LDL.LU.64 R10, [R1+0x19f8] ;  /* 0x0019f800010a7983 */ /* 0x000ee40000300a00 */
[----:B------:R-:W3:Y:S01]  /*1f630*/  LDL.LU.64 R8, [R1+0x19f0] ;  /* 0x0019f00001087983 */ /* 0x000ee20000300a00 */
[----:B------:R-:W-:Y:S01]  /*1f640*/  STL.64 [R1+0x19a8], R26 ;  /* 0x0019a81a01007387 */ /* 0x000fe20000100a00 */
[----:B------:R1:W-:Y:S02]  /*1f650*/  STL.64 [R1+0x19a0], R24 ;  /* 0x0019a01801007387 */ /* 0x0003e40000100a00 */
[----:B-1----:R-:W-:-:S02]  /*1f660*/  IMAD.MOV.U32 R24, RZ, RZ, R2 ;  /* 0x000000ffff187224 */ /* 0x002fc400078e0002 */
[----:B------:R-:W-:-:S07]  /*1f670*/  IMAD.MOV.U32 R25, RZ, RZ, R0 ;  /* 0x000000ffff197224 */ /* 0x000fce00078e0000 */
[-C--:B---3--:R-:W-:Y:S11]  /*1f680*/  HMMA.1688.F32.TF32 R8, R20, R24.reuse, R8 ;  /* 0x000000181408723c */ /* 0x088ff60000081008 */
[----:B------:R-:W-:Y:S11]  /*1f690*/  @!UPT UIADD3 URZ, URZ, URZ, URZ ;  /* 0x0000003f3f3ff290 */ /* 0x000ff6000fffe03f */
[----:B------:R-:W-:Y:S01]  /*1f6a0*/  @!UPT UIADD3 URZ, URZ, URZ, URZ ;  /* 0x0000003f3f3ff290 */ /* 0x000fe2000fffe03f */
[----:B------:R1:W-:Y:S01]  /*1f6b0*/  STL.64 [R1+0x1e0], R8 ;  /* 0x0001e00801007387 */ /* 0x0003e20000100a00 */
[----:B------:R-:W-:Y:S03]  /*1f6c0*/  STL.64 [R1+0x1e8], R10 ;  /* 0x0001e80a01007387 */ /* 0x000fe60000100a00 */
[----:B-1----:R-:W3:Y:S01]  /*1f6d0*/  LDL.LU.64 R8, [R1+0x19e8] ;  /* 0x0019e80001087983 */ /* 0x002ee20000300a00 */
[----:B------:R-:W-:Y:S02]  /*1f6e0*/  STL.64 [R1+0x1968], R22 ;  /* 0x0019681601007387 */ /* 0x000fe40000100a00 */
[----:B------:R1:W-:Y:S02]  /*1f6f0*/  STL.64 [R1+0x1960], R20 ;  /* 0x0019601401007387 */ /* 0x0003e40000100a00 */
[----:B-1----:R-:W4:Y:S01]  /*1f700*/  LDL.LU R20, [R1+0x2e0] ;  /* 0x0002e00001147983 */ /* 0x002f220000300800 */
[----:B------:R-:W4:Y:S02]  /*1f710*/  LDL.LU R21, [R1+0x2e4] ;  /* 0x0002e40001157983 */ /* 0x000f240000300800 */
[----:B------:R-:W2:Y:S02]  /*1f720*/  LDL.LU R22, [R1+0x2e8] ;  /* 0x0002e80001167983 */ /* 0x000ea40000300800 */
[----:B------:R-:W2:Y:S02]  /*1f730*/  LDL.LU R23, [R1+0x2ec] ;  /* 0x0002ec0001177983 */ /* 0x000ea40000300800 */
        /* <DEDUP_REMOVED lines=11> */
[----:B------:R-:W2:Y:S02]  /*1f7f0*/  LDL.LU R22, [R1+0x338] ;  /* 0x0003380001167983 */ /* 0x000ea40000300800 */
[----:B------:R-:W2:Y:S01]  /*1f800*/  LDL.LU R23, [R1+0x33c] ;  /* 0x00033c0001177983 */ /* 0x000ea20000300800 */
[----:B------:R-:W4:Y:S01]  /*1f810*/  LDL.LU.64 R4, [R1+0x19e0] ;  /* 0x0019e00001047983 */ /* 0x000f220000300a00 */
[----:B------:R-:W-:Y:S02]  /*1f820*/  STL.64 [R1+0x1918], R18 ;  /* 0x0019181201007387 */ /* 0x000fe40000100a00 */
[----:B------:R3:W-:Y:S09]  /*1f830*/  STL.64 [R1+0x1910], R16 ;  /* 0x0019101001007387 */ /* 0x0007f20000100a00 */
[----:B------:R-:W-:Y:S01]  /*1f840*/  STL.64 [R1+0x1d0], R24 ;  /* 0x0001d01801007387 */ /* 0x000fe20000100a00 */
[----:B------:R-:W-:Y:S02]  /*1f850*/  STL.64 [R1+0x1d8], R26 ;  /* 0x0001d81a01007387 */ /* 0x000fe40000100a00 */
[----:B------:R-:W-:Y:S04]  /*1f860*/  LDSM.16.M88.4 R24, [R29+0x8a100] ;  /* 0x08a100001d18783b */ /* 0x000fe80000000200 */
[----:B---3--:R-:W-:-:S02]  /*1f870*/  IMAD.MOV.U32 R16, RZ, RZ, R9 ;  /* 0x000000ffff107224 */ /* 0x008fc400078e0009 */
[----:B------:R-:W-:Y:S02]  /*1f880*/  IMAD.MOV.U32 R17, RZ, RZ, R8 ;  /* 0x000000ffff117224 */ /* 0x000fe400078e0008 */
[----:B------:R-:W-:Y:S01]  /*1f890*/  LDSM.16.M88.4 R8, [R29+0x8e100] ;  /* 0x08e100001d08783b */ /* 0x000fe20000000200 */
[----:B----4-:R-:W-:Y:S02]  /*1f8a0*/  IMAD.MOV.U32 R18, RZ, RZ, R5 ;  /* 0x000000ffff127224 */ /* 0x010fe400078e0005 */
[----:B------:R-:W-:Y:S02]  /*1f8b0*/  IMAD.MOV.U32 R19, RZ, RZ, R4 ;  /* 0x000000ffff137224 */ /* 0x000fe400078e0004 */
[----:B------:R-:W-:Y:S04]  /*1f8c0*/  LDSM.16.M88.4 R4, [R29+0x8c100] ;  /* 0x08c100001d04783b */ /* 0x000fe80000000200 */
[----:B------:R-:W-:Y:S01]  /*1f8d0*/  STL.64 [R1+0x19d8], R18 ;  /* 0x0019d81201007387 */ /* 0x000fe20000100a00 */
[----:B------:R-:W-:Y:S02]  /*1f8e0*/  STL.64 [R1+0x19d0], R16 ;  /* 0x0019d01001007387 */ /* 0x000fe40000100a00 */
[----:B------:R-:W2:Y:S02]  /*1f8f0*/  LDSM.16.M88.4 R16, [R29+0x88100] ;  /* 0x088100001d10783b */ /* 0x000ea40000000200 */
[----:B--2---:R-:W-:Y:S01]  /*1f900*/  HMMA.1688.F32.TF32 R20, R12, R16, R20 ;  /* 0x000000100c14723c */ /* 0x004fe20000081014 */
[----:B------:R1:W-:Y:S01]  /*1f910*/  STL [R1+0x184c], R6 ;  /* 0x00184c0601007387 */ /* 0x0003e20000100800 */
[----:B------:R-:W-:Y:S02]  /*1f920*/  STL.64 [R1+0x18], R18 ;  /* 0x0000181201007387 */ /* 0x000fe40000100a00 */
[----:B------:R2:W-:Y:S02]  /*1f930*/  STL [R1+0x1848], R7 ;  /* 0x0018480701007387 */ /* 0x0005e40000100800 */
[----:B------:R-:W-:Y:S01]  /*1f940*/  STL.64 [R1], R24 ;  /* 0x0000001801007387 */ /* 0x000fe20000100a00 */
[----:B------:R-:W-:Y:S01]  /*1f950*/  STL.64 [R1+0x8], R26 ;  /* 0x0000081a01007387 */ /* 0x000fe20000100a00 */
[----:B------:R-:W-:Y:S02]  /*1f960*/  STL [R1+0x11e0], R29 ;  /* 0x0011e01d01007387 */ /* 0x000fe40000100800 */
[----:B-1----:R-:W-:-:S02]  /*1f970*/  IMAD.MOV.U32 R6, RZ, RZ, R17 ;  /* 0x000000ffff067224 */ /* 0x002fc400078e0011 */
[----:B--2---:R-:W-:Y:S01]  /*1f980*/  IMAD.MOV.U32 R7, RZ, RZ, R16 ;  /* 0x000000ffff077224 */ /* 0x004fe200078e0010 */
[----:B------:R-:W2:Y:S01]  /*1f990*/  LDL.LU.64 R18, [R1+0x19d8] ;  /* 0x0019d80001127983 */ /* 0x000ea20000300a00 */
[----:B------:R-:W2:Y:S09]  /*1f9a0*/  LDL.LU.64 R16, [R1+0x19d0] ;  /* 0x0019d00001107983 */ /* 0x000eb20000300a00 */
[----:B------:R-:W-:Y:S01]  /*1f9b0*/  STL [R1+0xc4], R21 ;  /* 0x0000c41501007387 */ /* 0x000fe20000100800 */
[----:B------:R1:W-:Y:S02]  /*1f9c0*/  STL [R1+0xcc], R23 ;  /* 0x0000cc1701007387 */ /* 0x0003e40000100800 */
[----:B------:R-:W-:-:S02]  /*1f9d0*/  IMAD.MOV.U32 R2, RZ, RZ, R22 ;  /* 0x000000ffff027224 */ /* 0x000fc400078e0016 */
[----:B------:R-:W-:Y:S01]  /*1f9e0*/  IMAD.MOV.U32 R0, RZ, RZ, R20 ;  /* 0x000000ffff007224 */ /* 0x000fe200078e0014 */
[----:B-1----:R-:W3:Y:S01]  /*1f9f0*/  LDL.LU.64 R22, [R1+0x19c8] ;  /* 0x0019c80001167983 */ /* 0x002ee20000300a00 */
[----:B------:R-:W3:Y:S02]  /*1fa00*/  LDL.LU.64 R20, [R1+0x19c0] ;  /* 0x0019c00001147983 */ /* 0x000ee40000300a00 */
[C---:B---3--:R-:W-:Y:S01]  /*1fa10*/  HMMA.1688.F32.TF32 R24, R12.reuse, R24, R20 ;  /* 0x000000180c18723c */ /* 0x048fe20000081014 */
[----:B------:R-:W3:Y:S01]  /*1fa20*/  LDL.LU.64 R22, [R1+0x19b8] ;  /* 0x0019b80001167983 */ /* 0x000ee20000300a00 */
[----:B------:R-:W3:Y:S06]  /*1fa30*/  LDL.LU.64 R20, [R1+0x19b0] ;  /* 0x0019b00001147983 */ /* 0x000eec0000300a00 */
[C---:B--2---:R-:W-:Y:S11]  /*1fa40*/  HMMA.1688.F32.TF32 R16, R12.reuse, R4, R16 ;  /* 0x000000040c10723c */ /* 0x044ff60000081010 */
[----:B------:R-:W-:Y:S04]  /*1fa50*/  @!UPT UIADD3 URZ, URZ, URZ, URZ ;  /* 0x0000003f3f3ff290 */ /* 0x000fe8000fffe03f */
[----:B------:R-:W-:Y:S01]  /*1fa60*/  STL.64 [R1+0xb0], R24 ;  /* 0x0000b01801007387 */ /* 0x000fe20000100a00 */
[----:B------:R1:W-:Y:S03]  /*1fa70*/  STL.64 [R1+0xb8], R26 ;  /* 0x0000b81a01007387 */ /* 0x0003e60000100a00 */
[----:B-1----:R-:W2:Y:S01]  /*1fa80*/  LDL.LU.64 R26, [R1+0x19a8] ;  /* 0x0019a800011a7983 */ /* 0x002ea20000300a00 */
[----:B------:R-:W2:Y:S02]  /*1fa90*/  LDL.LU.64 R24, [R1+0x19a0] ;  /* 0x0019a00001187983 */ /* 0x000ea40000300a00 */
[----:B------:R-:W-:Y:S02]  /*1faa0*/  STL.64 [R1+0x1978], R10 ;  /* 0x0019780a01007387 */ /* 0x000fe40000100a00 */
[----:B------:R-:W-:Y:S01]  /*1fab0*/  STL.64 [R1+0xa0], R16 ;  /* 0x0000a01001007387 */ /* 0x000fe20000100a00 */
[----:B------:R-:W-:Y:S01]  /*1fac0*/  STL.64 [R1+0xa8], R18 ;  /* 0x0000a81201007387 */ /* 0x000fe20000100a00 */
[----:B------:R-:W-:Y:S01]  /*1fad0*/  STL.64 [R1+0x1970], R8 ;  /* 0x0019700801007387 */ /* 0x000fe20000100a00 */
[----:B---3--:R-:W-:Y:S11]  /*1fae0*/  HMMA.1688.F32.TF32 R12, R12, R8, R20 ;  /* 0x000000080c0c723c */ /* 0x008ff60000081014 */
[----:B------:R-:W-:Y:S11]  /*1faf0*/  @!UPT UIADD3 URZ, URZ, URZ, URZ ;  /* 0x0000003f3f3ff290 */ /* 0x000ff6000fffe03f */
[----:B------:R-:W-:Y:S01]  /*1fb00*/  @!UPT UIADD3 URZ, URZ, URZ, URZ ;  /* 0x0000003f3f3ff290 */ /* 0x000fe2000fffe03f */
[----:B------:R1:W-:Y:S01]  /*1fb10*/  STL.64 [R1+0x90], R12 ;  /* 0x0000900c01007387 */ /* 0x0003e20000100a00 */
[----:B------:R3:W-:Y:S03]  /*1fb20*/  STL.64 [R1+0x98], R14 ;  /* 0x0000980e01007387 */ /* 0x0007e60000100a00 */
[----:B-1----:R-:W4:Y:S01]  /*1fb30*/  LDL.LU R12, [R1+0x60] ;  /* 0x00006000010c7983 */ /* 0x002f220000300800 */
[----:B------:R-:W4:Y:S02]  /*1fb40*/  LDL.LU R13, [R1+0x64] ;  /* 0x00006400010d7983 */ /* 0x000f240000300800 */
[----:B---3--:R-:W3:Y:S02]  /*1fb50*/  LDL.LU R14, [R1+0x68] ;  /* 0x00006800010e7983 */ /* 0x008ee40000300800 */
[----:B------:R-:W3:Y:S01]  /*1fb60*/  LDL.LU R15, [R1+0x6c] ;  /* 0x00006c00010f7983 */ /* 0x000ee20000300800 */
[----:B------:R-:W2:Y:S01]  /*1fb70*/  LDL.LU R16, [R1+0x240] ;  /* 0x0002400001107983 */ /* 0x000ea20000300800 */
[----:B------:R-:W2:Y:S02]  /*1fb80*/  LDL.LU R17, [R1+0x244] ;  /* 0x0002440001117983 */ /* 0x000ea40000300800 */
[----:B------:R-:W2:Y:S02]  /*1fb90*/  LDL.LU R18, [R1+0x248] ;  /* 0x0002480001127983 */ /* 0x000ea40000300800 */
[----:B------:R-:W2:Y:S01]  /*1fba0*/  LDL.LU R19, [R1+0x24c] ;  /* 0x00024c0001137983 */ /* 0x000ea20000300800 */
        /* <DEDUP_REMOVED lines=16> */
[----:B------:R-:W-:Y:S01]  /*1fcb0*/  STL.64 [R1+0x1928], R18 ;  /* 0x0019281201007387 */ /* 0x000fe20000100a00 */
[----:B------:R1:W-:Y:S03]  /*1fcc0*/  STL.64 [R1+0x1920], R16 ;  /* 0x0019201001007387 */ /* 0x0003e60000100a00 */
[----:B-1----:R-:W2:Y:S01]  /*1fcd0*/  LDL.LU R16, [R1+0x180] ;  /* 0x0001800001107983 */ /* 0x002ea20000300800 */
[----:B------:R-:W2:Y:S02]  /*1fce0*/  LDL.LU R17, [R1+0x184] ;  /* 0x0001840001117983 */ /* 0x000ea40000300800 */
[----:B------:R-:W2:Y:S02]  /*1fcf0*/  LDL.LU R18, [R1+0x188] ;  /* 0x0001880001127983 */ /* 0x000ea40000300800 */
[----:B------:R-:W2:Y:S01]  /*1fd00*/  LDL.LU R19, [R1+0x18c] ;  /* 0x00018c0001137983 */ /* 0x000ea20000300800 */
[----:B------:R-:W3:Y:S01]  /*1fd10*/  LDL.LU R20, [R1+0x280] ;  /* 0x0002800001147983 */ /* 0x000ee20000300800 */
[----:B------:R-:W3:Y:S02]  /*1fd20*/  LDL.LU R21, [R1+0x284] ;  /* 0x0002840001157983 */ /* 0x000ee40000300800 */
[----:B------:R-:W3:Y:S02]  /*1fd30*/  LDL.LU R22, [R1+0x288] ;  /* 0x0002880001167983 */ /* 0x000ee40000300800 */
[----:B------:R-:W3:Y:S01]  /*1fd40*/  LDL.LU R23, [R1+0x28c] ;  /* 0x00028c0001177983 */ /* 0x000ee20000300800 */
[----:B--2---:R-:W-:Y:S01]  /*1fd50*/  STL.64 [R1+0x1938], R18 ;  /* 0x0019381201007387 */ /* 0x004fe20000100a00 */
[----:B------:R1:W-:Y:S03]  /*1fd60*/  STL.64 [R1+0x1930], R16 ;  /* 0x0019301001007387 */ /* 0x0003e60000100a00 */
[----:B-1----:R-:W2:Y:S01]  /*1fd70*/  LDL.LU.64 R16, [R1] ;  /* 0x0000000001107983 */ /* 0x002ea20000300a00 */
[----:B---3--:R-:W-:Y:S02]  /*1fd80*/  STL.64 [R1+0x18e8], R14 ;  /* 0x0018e80e01007387 */ /* 0x008fe40000100a00 */
[----:B----4-:R1:W-:Y:S02]  /*1fd90*/  STL.64 [R1+0x18e0], R12 ;  /* 0x0018e00c01007387 */ /* 0x0103e40000100a00 */
[----:B-1----:R-:W3:Y:S01]  /*1fda0*/  LDL.LU R12, [R1+0xf0] ;  /* 0x0000f000010c7983 */ /* 0x002ee20000300800 */
[----:B------:R-:W3:Y:S02]  /*1fdb0*/  LDL.LU R13, [R1+0xf4] ;  /* 0x0000f400010d7983 */ /* 0x000ee40000300800 */
[----:B------:R-:W4:Y:S02]  /*1fdc0*/  LDL.LU R14, [R1+0xf8] ;  /* 0x0000f800010e7983 */ /* 0x000f240000300800 */
[----:B------:R-:W4:Y:S02]  /*1fdd0*/  LDL.LU R15, [R1+0xfc] ;  /* 0x0000fc00010f7983 */ /* 0x000f240000300800 */
[----:B----4-:R-:W-:Y:S01]  /*1fde0*/  STL.64 [R1+0x18f8], R14 ;  /* 0x0018f80e01007387 */ /* 0x010fe20000100a00 */
[----:B---3--:R1:W-:Y:S02]  /*1fdf0*/  STL.64 [R1+0x18f0], R12 ;  /* 0x0018f00c01007387 */ /* 0x0083e40000100a00 */
[----:B-1----:R-:W-:-:S02]  /*1fe00*/  IMAD.MOV.U32 R12, RZ, RZ, R7 ;  /* 0x000000ffff0c7224 */ /* 0x002fc400078e0007 */
[----:B------:R-:W-:-:S07]  /*1fe10*/  IMAD.MOV.U32 R13, RZ, RZ, R6 ;  /* 0x000000ffff0d7224 */ /* 0x000fce00078e0006 */
[C---:B------:R-:W-:Y:S11]  /*1fe20*/  HMMA.1688.F32.TF32 R8, R24.reuse, R12, R8 ;  /* 0x0000000c1808723c */ /* 0x040ff60000081008 */
[----:B------:R-:W-:Y:S11]  /*1fe30*/  @!UPT UIADD3 URZ, URZ, URZ, URZ ;  /* 0x0000003f3f3ff290 */ /* 0x000ff6000fffe03f */
[----:B------:R-:W-:Y:S01]  /*1fe40*/  @!UPT UIADD3 URZ, URZ, URZ, URZ ;  /* 0x0000003f3f3ff290 */ /* 0x000fe2000fffe03f */
[----:B------:R1:W-:Y:S01]  /*1fe50*/  STL.64 [R1+0x80], R8 ;  /* 0x0000800801007387 */ /* 0x0003e20000100a00 */
[----:B------:R-:W-:Y:S02]  /*1fe60*/  IMAD.MOV.U32 R6, RZ, RZ, R10 ;  /* 0x000000ffff067224 */ /* 0x000fe400078e000a */
[----:B------:R-:W-:Y:S02]  /*1fe70*/  IMAD.MOV.U32 R7, RZ, RZ, R11 ;  /* 0x000000ffff077224 */ /* 0x000fe400078e000b */
[----:B------:R-:W2:Y:S04]  /*1fe80*/  LDL.LU.64 R10, [R1+0x1998] ;  /* 0x00199800010a7983 */ /* 0x000ea80000300a00 */
[----:B-1----:R-:W2:Y:S02]  /*1fe90*/  LDL.LU.64 R8, [R1+0x1990] ;  /* 0x0019900001087983 */ /* 0x002ea40000300a00 */
[C---:B--2---:R-:W-:Y:S11]  /*1fea0*/  HMMA.1688.F32.TF32 R8, R24.reuse, R16, R8 ;  /* 0x000000101808723c */ /* 0x044ff60000081008 */
[----:B------:R-:W-:Y:S11]  /*1feb0*/  @!UPT UIADD3 URZ, URZ, URZ, URZ ;  /* 0x0000003f3f3ff290 */ /* 0x000ff6000fffe03f */
[----:B------:R-:W-:Y:S01]  /*1fec0*/  @!UPT UIADD3 URZ, URZ, URZ, URZ ;  /* 0x0000003f3f3ff290 */ /* 0x000fe2000fffe03f */
[----:B------:R-:W-:Y:S01]  /*1fed0*/  STL.64 [R1+0x110], R8 ;  /* 0x0001100801007387 */ /* 0x000fe20000100a00 */
[----:B------:R1:W-:Y:S03]  /*1fee0*/  STL.64 [R1+0x118], R10 ;  /* 0x0001180a01007387 */ /* 0x0003e60000100a00 */
[----:B-1----:R-:W2:Y:S01]  /*1fef0*/  LDL.LU.64 R10, [R1+0x1988] ;  /* 0x00198800010a7983 */ /* 0x002ea20000300a00 */
[----:B------:R-:W2:Y:S02]  /*1ff00*/  LDL.LU.64 R8, [R1+0x1980] ;  /* 0x0019800001087983 */ /* 0x000ea40000300a00 */
[----:B------:R1:W-:Y:S02]  /*1ff10*/  STL.64 [R1+0x1950], R16 ;  /* 0x0019501001007387 */ /* 0x0003e40000100a00 */
[----:B-1----:R-:W3:Y:S01]  /*1ff20*/  LDL.LU R16, [R1+0x250] ;  /* 0x0002500001107983 */ /* 0x002ee20000300800 */
[----:B------:R-:W3:Y:S02]  /*1ff30*/  LDL.LU R17, [R1+0x254] ;  /* 0x0002540001117983 */ /* 0x000ee40000300800 */
[----:B------:R-:W3:Y:S02]  /*1ff40*/  LDL.LU R18, [R1+0x258] ;  /* 0x0002580001127983 */ /* 0x000ee40000300800 */
[----:B------:R-:W3:Y:S01]  /*1ff50*/  LDL.LU R19, [R1+0x25c] ;  /* 0x00025c0001137983 */ /* 0x000ee20000300800 */
[C---:B--2---:R-:W-:Y:S11]  /*1ff60*/  HMMA.1688.F32.TF32 R8, R24.reuse, R4, R8 ;  /* 0x000000041808723c */ /* 0x044ff60000081008 */
[----:B------:R-:W-:Y:S11]  /*1ff70*/  @!UPT UIADD3 URZ, URZ, URZ, URZ ;  /* 0x0000003f3f3ff290 */ /* 0x000ff6000fffe03f */
[----:B------:R-:W-:Y:S01]  /*1ff80*/  @!UPT UIADD3 URZ, URZ, URZ, URZ ;  /* 0x0000003f3f3ff290 */ /* 0x000fe2000fffe03f */
[----:B------:R-:W-:Y:S01]  /*1ff90*/  STL.64 [R1+0x150], R8 ;  /* 0x0001500801007387 */ /* 0x000fe20000100a00 */
[----:B------:R1:W-:Y:S02]  /*1ffa0*/  STL [R1+0x158], R10 ;  /* 0x0001580a01007387 */ /* 0x0003e40000100800 */
[----:B------:R-:W-:Y:S02]  /*1ffb0*/  IMAD.MOV.U32 R29, RZ, RZ, R11 ;  /* 0x000000ffff1d7224 */ /* 0x000fe400078e000b */
[----:B-1----:R-:W2:Y:S01]  /*1ffc0*/  LDL.LU.64 R10, [R1+0x1978] ;  /* 0x00197800010a7983 */ /* 0x002ea20000300a00 */
[----:B------:R-:W4:Y:S02]  /*1ffd0*/  LDL.LU.64 R8, [R1+0x1970] ;  /* 0x0019700001087983 */ /* 0x000f240000300a00 */
[----:B------:R-:W-:Y:S02]  /*1ffe0*/  STL.64 [R1+0x1948], R6 ;  /* 0x0019480601007387 */ /* 0x000fe40000100a00 */
[----:B------:R1:W-:Y:S02]  /*1fff0*/  STL.64 [R1+0x1940], R4 ;  /* 0x0019400401007387 */ /* 0x0003e40000100a00 */
[----:B-1----:R-:W2:Y:S01]  /*20000*/  LDL.LU R4, [R1+0x190] ;  /* 0x0001900001047983 */ /* 0x002ea20000300800 */
[----:B------:R-:W2:Y:S02]  /*20010*/  LDL.LU R5, [R1+0x194] ;  /* 0x0001940001057983 */ /* 0x000ea40000300800 */
[----:B------:R-:W2:Y:S02]  /*20020*/  LDL.LU R6, [R1+0x198] ;  /* 0x0001980001067983 */ /* 0x000ea40000300800 */
[----:B------:R-:W2:Y:S01]  /*20030*/  LDL.LU R7, [R1+0x19c] ;  /* 0x00019c0001077983 */ /* 0x000ea20000300800 */
[----:B----4-:R-:W-:Y:S01]  /*20040*/  HMMA.1688.F32.TF32 R24, R24, R8, R20 ;  /* 0x000000081818723c */ /* 0x010fe20000081014 */
[----:B------:R-:W3:Y:S01]  /*20050*/  LDL.LU.64 R22, [R1+0x1968] ;  /* 0x0019680001167983 */ /* 0x000ee20000300a00 */
[----:B------:R-:W3:Y:S11]  /*20060*/  LDL.LU.64 R20, [R1+0x1960] ;  /* 0x0019600001147983 */ /* 0x000ef60000300a00 */
[----:B------:R-:W-:Y:S10]  /*20070*/  @!UPT UIADD3 URZ, URZ, URZ, URZ ;  /* 0x0000003f3f3ff290 */ /* 0x000ff4000fffe03f */
[----:B------:R1:W-:Y:S01]  /*20080*/  STL.64 [R1+0x140], R24 ;  /* 0x0001401801007387 */ /* 0x0003e20000100a00 */
[----:B------:R4:W-:Y:S02]  /*20090*/  STL.64 [R1+0x148], R26 ;  /* 0x0001481a01007387 */ /* 0x0009e40000100a00 */
[----:B-1----:R-:W-:Y:S02]  /*200a0*/  IMAD.MOV.U32 R24, RZ, RZ, R3 ;  /* 0x000000ffff187224 */ /* 0x002fe400078e0003 */
[----:B------:R-:W-:Y:S01]  /*200b0*/  IMAD.MOV.U32 R25, RZ, RZ, R28 ;  /* 0x000000ffff197224 */ /* 0x000fe200078e001c */
[----:B------:R-:W2:Y:S01]  /*200c0*/  LDL.LU R3, [R1+0x195c] ;  /* 0x00195c0001037983 */ /* 0x000ea20000300800 */
[----:B------:R-:W2:Y:S02]  /*200d0*/  LDL.LU R28, [R1+0x1958] ;  /* 0x00195800011c7983 */ /* 0x000ea40000300800 */
[----:B----4-:R-:W4:Y:S02]  /*200e0*/  LDL.LU R26, [R1+0xd8] ;  /* 0x0000d800011a7983 */ /* 0x010f240000300800 */
[----:B------:R-:W4:Y:S01]  /*200f0*/  LDL.LU R27, [R1+0xdc] ;  /* 0x0000dc00011b7983 */ /* 0x000f220000300800 */
[C---:B---3--:R-:W-:Y:S01]  /*20100*/  HMMA.1688.F32.TF32 R16, R20.reuse, R12, R16 ;  /* 0x0000000c1410723c */ /* 0x048fe20000081010 */
[----:B----4-:R-:W-:Y:S01]  /*20110*/  STL.64 [R1+0x1908], R26 ;  /* 0x0019081a01007387 */ /* 0x010fe20000100a00 */
[----:B------:R1:W-:Y:S03]  /*20120*/  STL.64 [R1+0x1900], R24 ;  /* 0x0019001801007387 */ /* 0x0003e60000100a00 */
[----:B-1----:R-:W3:Y:S01]  /*20130*/  LDL.LU R24, [R1+0x1f0] ;  /* 0x0001f00001187983 */ /* 0x002ee20000300800 */
[----:B------:R-:W3:Y:S11]  /*20140*/  LDL.LU R25, [R1+0x1f4] ;  /* 0x0001f40001197983 */ /* 0x000ef60000300800 */
[----:B------:R-:W-:Y:S06]  /*20150*/  @!UPT UIADD3 URZ, URZ, URZ, URZ ;  /* 0x0000003f3f3ff290 */ /* 0x000fec000fffe03f */
[----:B------:R1:W-:Y:S02]  /*20160*/  STL.64 [R1+0x1a0], R16 ;  /* 0x0001a01001007387 */ /* 0x0003e40000100a00 */
[----:B------:R-:W-:Y:S01]  /*20170*/  STL.64 [R1+0x1a8], R18 ;  /* 0x0001a81201007387 */ /* 0x000fe20000100a00 */
[----:B-1----:R-:W4:Y:S01]  /*20180*/  LDL.LU.64 R16, [R1+0x1950] ;  /* 0x0019500001107983 */ /* 0x002f220000300a00 */
[----:B--2---:R-:W-:Y:S01]  /*20190*/  IMAD.MOV.U32 R27, RZ, RZ, R3 ;  /* 0x000000ffff1b7224 */ /* 0x004fe200078e0003 */
[C---:B----4-:R-:W-:Y:S01]  /*201a0*/  HMMA.1688.F32.TF32 R4, R20.reuse, R16, R4 ;  /* 0x000000101404723c */ /* 0x050fe20000081004 */
[----:B------:R-:W-:Y:S02]  /*201b0*/  IMAD.MOV.U32 R14, RZ, RZ, R16 ;  /* 0x000000ffff0e7224 */ /* 0x000fe400078e0010 */
[----:B------:R-:W-:Y:S11]  /*201c0*/  IMAD.MOV.U32 R3, RZ, RZ, R17 ;  /* 0x000000ffff037224 */ /* 0x000ff600078e0011 */
[----:B------:R-:W-:Y:S09]  /*201d0*/  @!UPT UIADD3 URZ, URZ, URZ, URZ ;  /* 0x0000003f3f3ff290 */ /* 0x000ff2000fffe03f */
[----:B------:R-:W-:Y:S01]  /*201e0*/  STL.64 [R1+0x190], R4 ;  /* 0x0001900401007387 */ /* 0x000fe20000100a00 */
[----:B------:R1:W-:Y:S03]  /*201f0*/  STL.64 [R1+0x198], R6 ;  /* 0x0001980601007387 */ /* 0x0003e60000100a00 */
[----:B-1----:R-:W2:Y:S01]  /*20200*/  LDL.LU.64 R6, [R1+0x1948] ;  /* 0x0019480001067983 */ /* 0x002ea20000300a00 */
        /* <DEDUP_REMOVED lines=10> */
[----:B------:R-:W-:Y:S01]  /*202b0*/  IMAD.MOV.U32 R26, RZ, RZ, R28 ;  /* 0x000000ffff1a7224 */ /* 0x000fe200078e001c */
[----:B----4-:R-:W-:Y:S01]  /*202c0*/  HMMA.1688.F32.TF32 R20, R20, R8, R16 ;  /* 0x000000081414723c */ /* 0x010fe20000081010 */
[----:B------:R-:W3:Y:S01]  /*202d0*/  LDL.LU.64 R18, [R1+0x1918] ;  /* 0x0019180001127983 */ /* 0x000ee20000300a00 */
[----:B------:R-:W3:Y:S11]  /*202e0*/  LDL.LU.64 R16, [R1+0x1910] ;  /* 0x0019100001107983 */ /* 0x000ef60000300a00 */
[----:B------:R-:W-:Y:S10]  /*202f0*/  @!UPT UIADD3 URZ, URZ, URZ, URZ ;  /* 0x0000003f3f3ff290 */ /* 0x000ff4000fffe03f */
[----:B------:R1:W-:Y:S02]  /*20300*/  STL.64 [R1+0x130], R20 ;  /* 0x0001301401007387 */ /* 0x0003e40000100a00 */
[----:B-1----:R-:W-:Y:S02]  /*20310*/  IMAD.MOV.U32 R20, RZ, RZ, R14 ;  /* 0x000000ffff147224 */ /* 0x002fe400078e000e */
[----:B------:R-:W-:Y:S01]  /*20320*/  STL.64 [R1+0x138], R22 ;  /* 0x0001381601007387 */ /* 0x000fe20000100a00 */
[----:B---3--:R-:W-:Y:S03]  /*20330*/  HMMA.1688.F32.TF32 R12, R16, R12, R24 ;  /* 0x0000000c100c723c */ /* 0x008fe60000081018 */
[----:B------:R-:W3:Y:S01]  /*20340*/  LDL.LU.64 R26, [R1+0x1908] ;  /* 0x00190800011a7983 */ /* 0x000ee20000300a00 */
[----:B------:R-:W3:Y:S11]  /*20350*/  LDL.LU.64 R24, [R1+0x1900] ;  /* 0x0019000001187983 */ /* 0x000ef60000300a00 */
        /* <DEDUP_REMOVED lines=12> */
[----:B---3--:R-:W-:Y:S01]  /*20420*/  HMMA.1688.F32.TF32 R20, R16, R4, R24 ;  /* 0x000000041014723c */ /* 0x008fe20000081018 */
[----:B--2---:R-:W-:Y:S11]  /*20430*/  STL.64 [R1+0x1858], R6 ;  /* 0x0018580601007387 */ /* 0x004ff60000100a00 */
[----:B------:R-:W-:Y:S11]  /*20440*/  @!UPT UIADD3 URZ, URZ, URZ, URZ ;  /* 0x0000003f3f3ff290 */ /* 0x000ff6000fffe03f */
[----:B------:R-:W-:Y:S01]  /*20450*/  @!UPT UIADD3 URZ, URZ, URZ, URZ ;  /* 0x0000003f3f3ff290 */ /* 0x000fe2000fffe03f */
[----:B------:R-:W-:Y:S02]  /*20460*/  IMAD.MOV.U32 R5, RZ, RZ, R21 ;  /* 0x000000ffff057224 */ /* 0x000fe400078e0015 */
[----:B------:R-:W-:-:S05]  /*20470*/  IMAD.MOV.U32 R4, RZ, RZ, R22 ;  /* 0x000000ffff047224 */ /* 0x000fca00078e0016 */
[----:B------:R4:W-:Y:S01]  /*20480*/  STL.64 [R1+0x1850], R4 ;  /* 0x0018500401007387 */ /* 0x0009e20000100a00 */
[----:B------:R-:W-:Y:S02]  /*20490*/  IMAD.MOV.U32 R3, RZ, RZ, R23 ;  /* 0x000000ffff037224 */ /* 0x000fe400078e0017 */
[----:B------:R-:W-:-:S03]  /*204a0*/  IMAD.MOV.U32 R28, RZ, RZ, R20 ;  /* 0x000000ffff1c7224 */ /* 0x000fc600078e0014 */
[----:B------:R-:W-:Y:S02]  /*204b0*/  STL [R1+0x17a4], R3 ;  /* 0x0017a40301007387 */ /* 0x000fe40000100800 */
[----:B------:R-:W-:Y:S02]  /*204c0*/  STL [R1+0x17a0], R28 ;  /* 0x0017a01c01007387 */ /* 0x000fe40000100800 */
[----:B------:R1:W-:Y:S01]  /*204d0*/  STL.64 [R1+0x1840], R10 ;  /* 0x0018400a01007387 */ /* 0x0003e20000100a00 */
[----:B----4-:R-:W-:Y:S01]  /*204e0*/  HMMA.1688.F32.TF32 R4, R16, R8, R12 ;  /* 0x000000081004723c */ /* 0x010fe2000008100c */
[----:B------:R-:W2:Y:S11]  /*204f0*/  LDL.LU R8, [R1+0xb0] ;  /* 0x0000b00001087983 */ /* 0x000eb60000300800 */
[----:B------:R-:W-:Y:S11]  /*20500*/  @!UPT UIADD3 URZ, URZ, URZ, URZ ;  /* 0x0000003f3f3ff290 */ /* 0x000ff6000fffe03f */
[----:B------:R3:W-:Y:S01]  /*20510*/  STL.64 [R1+0x60], R4 ;  /* 0x0000600401007387 */ /* 0x0007e20000100a00 */
[----:B------:R4:W-:Y:S02]  /*20520*/  STL.64 [R1+0x68], R6 ;  /* 0x0000680601007387 */ /* 0x0009e40000100a00 */
[----:B------:R-:W2:Y:S02]  /*20530*/  LDL.LU R9, [R1+0xb4] ;  /* 0x0000b40001097983 */ /* 0x000ea40000300800 */
[----:B-1----:R-:W2:Y:S01]  /*20540*/  LDL.LU R10, [R1+0xb8] ;  /* 0x0000b800010a7983 */ /* 0x002ea20000300800 */
[----:B------:R-:W2:Y:S01]  /*20550*/  LDL.LU R11, [R1+0xbc] ;  /* 0x0000bc00010b7983 */ /* 0x000ea20000300800 */
[----:B---3--:R-:W-:Y:S02]  /*20560*/  IMAD.MOV.U32 R4, RZ, RZ, R0 ;  /* 0x000000ffff047224 */ /* 0x008fe400078e0000 */
[----:B----4-:R-:W-:Y:S01]  /*20570*/  IMAD.MOV.U32 R6, RZ, RZ, R2 ;  /* 0x000000ffff067224 */ /* 0x010fe200078e0002 */
[----:B--2---:R-:W-:Y:S01]  /*20580*/  STL.64 [R1+0x1868], R10 ;  /* 0x0018680a01007387 */ /* 0x004fe20000100a00 */
[----:B------:R-:W-:Y:S02]  /*20590*/  STL.64 [R1+0x1860], R8 ;  /* 0x0018600801007387 */ /* 0x000fe40000100a00 */
[----:B------:R-:W2:Y:S02]  /*205a0*/  LDL.LU R0, [R1+0x18d8] ;  /* 0x0018d80001007983 */ /* 0x000ea40000300800 */
[----:B------:R-:W3:Y:S01]  /*205b0*/  LDL.LU R5, [R1+0xc4] ;  /* 0x0000c40001057983 */ /* 0x000ee20000300800 */
[----:B------:R-:W4:Y:S01]  /*205c0*/  LDL.LU R2, [R1+0x18d4] ;  /* 0x0018d40001027983 */ /* 0x000f220000300800 */
[----:B------:R-:W2:Y:S03]  /*205d0*/  LDL.LU R7, [R1+0xcc] ;  /* 0x0000cc0001077983 */ /* 0x000ea60000300800 */
[----:B--2---:R-:W-:Y:S01]  /*205e0*/  STL.64 [R1+0x1878], R6 ;  /* 0x0018780601007387 */ /* 0x004fe20000100a00 */
[----:B---3--:R1:W-:Y:S03]  /*205f0*/  STL.64 [R1+0x1870], R4 ;  /* 0x0018700401007387 */ /* 0x0083e60000100a00 */
[----:B-1----:R-:W2:Y:S01]  /*20600*/  LDL.LU R4, [R1+0xe0] ;  /* 0x0000e00001047983 */ /* 0x002ea20000300800 */
[----:B------:R-:W-:-:S02]  /*20610*/  IMAD.MOV.U32 R5, RZ, RZ, R0 ;  /* 0x000000ffff057224 */ /* 0x000fc400078e0000 */
[----:B------:R-:W3:Y:S02]  /*20620*/  LDL.LU R0, [R1+0x18d0] ;  /* 0x0018d00001007983 */ /* 0x000ee40000300800 */
[----:B------:R-:W2:Y:S02]  /*20630*/  LDL.LU R6, [R1+0xe8] ;  /* 0x0000e80001067983 */ /* 0x000ea40000300800 */
[----:B----4-:R-:W-:Y:S02]  /*20640*/  IMAD.MOV.U32 R7, RZ, RZ, R2 ;  /* 0x000000ffff077224 */ /* 0x010fe400078e0002 */
[----:B------:R-:W4:Y:S04]  /*20650*/  LDL.LU R2, [R1+0x18cc] ;  /* 0x0018cc0001027983 */ /* 0x000f280000300800 */
[----:B--2---:R1:W-:Y:S01]  /*20660*/  STL.64 [R1+0x1888], R6 ;  /* 0x0018880601007387 */ /* 0x0043e20000100a00 */
[----:B------:R-:W-:Y:S03]  /*20670*/  STL.64 [R1+0x1880], R4 ;  /* 0x0018800401007387 */ /* 0x000fe60000100a00 */
[----:B-1----:R-:W2:Y:S04]  /*20680*/  LDL.64 R6, [R1+0x38] ;  /* 0x0000380001067983 */ /* 0x002ea80000100a00 */
[----:B--2---:R-:W-:Y:S01]  /*20690*/  STL.64 [R1+0x1898], R6 ;  /* 0x0018980601007387 */ /* 0x004fe20000100a00 */
[----:B------:R-:W2:Y:S02]  /*206a0*/  LDL.64 R10, [R1+0x28] ;  /* 0x00002800010a7983 */ /* 0x000ea40000100a00 */
[----:B---3--:R-:W-:Y:S01]  /*206b0*/  IMAD.MOV.U32 R8, RZ, RZ, R0 ;  /* 0x000000ffff087224 */ /* 0x008fe200078e0000 */
[----:B--2---:R1:W-:Y:S01]  /*206c0*/  STL.64 [R1+0x1890], R10 ;  /* 0x0018900a01007387 */ /* 0x0043e20000100a00 */
[----:B------:R-:W2:Y:S02]  /*206d0*/  LDL.LU R0, [R1+0x18c8] ;  /* 0x0018c80001007983 */ /* 0x000ea40000300800 */
[----:B------:R-:W3:Y:S01]  /*206e0*/  LDL.LU R9, [R1+0x104] ;  /* 0x0001040001097983 */ /* 0x000ee20000300800 */
[----:B-1----:R-:W2:Y:S01]  /*206f0*/  LDL.LU R10, [R1+0x108] ;  /* 0x00010800010a7983 */ /* 0x002ea20000300800 */
[----:B------:R-:W2:Y:S03]  /*20700*/  LDL.LU R11, [R1+0x10c] ;  /* 0x00010c00010b7983 */ /* 0x000ea60000300800 */
[----:B--2---:R-:W-:Y:S01]  /*20710*/  STL.64 [R1+0x18a8], R10 ;  /* 0x0018a80a01007387 */ /* 0x004fe20000100a00 */
[----:B---3--:R4:W-:Y:S02]  /*20720*/  STL.64 [R1+0x18a0], R8 ;  /* 0x0018a00801007387 */ /* 0x0089e40000100a00 */
[----:B----4-:R-:W-:-:S02]  /*20730*/  IMAD.MOV.U32 R8, RZ, RZ, R2 ;  /* 0x000000ffff087224 */ /* 0x010fc400078e0002 */
[----:B------:R-:W-:Y:S01]  /*20740*/  IMAD.MOV.U32 R9, RZ, RZ, R0 ;  /* 0x000000ffff097224 */ /* 0x000fe200078e0000 */
[----:B------:R-:W2:Y:S01]  /*20750*/  LDL.LU R2, [R1+0x18c4] ;  /* 0x0018c40001027983 */ /* 0x000ea20000300800 */
[----:B------:R-:W3:Y:S02]  /*20760*/  LDL.LU R0, [R1+0x18c0] ;  /* 0x0018c00001007983 */ /* 0x000ee40000300800 */
[----:B------:R-:W4:Y:S02]  /*20770*/  LDL.LU R10, [R1+0x178] ;  /* 0x00017800010a7983 */ /* 0x000f240000300800 */
[----:B------:R-:W4:Y:S01]  /*20780*/  LDL.LU R11, [R1+0x17c] ;  /* 0x00017c00010b7983 */ /* 0x000f220000300800 */
[----:B--2---:R-:W-:Y:S04]  /*20790*/  LDS R18, [R2+0x26200] ;  /* 0x0262000002127984 */ /* 0x004fe80000000800 */
[----:B---3--:R-:W1:Y:S04]  /*207a0*/  LDS R19, [R0+0x26200] ;  /* 0x0262000000137984 */ /* 0x008e680000000800 */
[----:B------:R-:W-:Y:S04]  /*207b0*/  LDS R16, [R2+0x24200] ;  /* 0x0242000002107984 */ /* 0x000fe80000000800 */
[----:B------:R-:W2:Y:S04]  /*207c0*/  LDS R17, [R0+0x24200] ;  /* 0x0242000000117984 */ /* 0x000ea80000000800 */
[----:B------:R-:W-:Y:S04]  /*207d0*/  LDS R22, [R2+0x26400] ;  /* 0x0264000002167984 */ /* 0x000fe80000000800 */
[----:B------:R-:W2:Y:S04]  /*207e0*/  LDS R23, [R0+0x26400] ;  /* 0x0264000000177984 */ /* 0x000ea80000000800 */
[----:B------:R-:W-:Y:S04]  /*207f0*/  LDS R20, [R2+0x24400] ;  /* 0x0244000002147984 */ /* 0x000fe80000000800 */
[----:B------:R-:W2:Y:S04]  /*20800*/  LDS R21, [R0+0x24400] ;  /* 0x0244000000157984 */ /* 0x000ea80000000800 */
[----:B----4-:R4:W-:Y:S01]  /*20810*/  STL.64 [R1+0x18b8], R10 ;  /* 0x0018b80a01007387 */ /* 0x0109e20000100a00 */
[----:B------:R-:W-:Y:S02]  /*20820*/  STL.64 [R1+0x18b0], R8 ;  /* 0x0018b00801007387 */ /* 0x000fe40000100a00 */
[----:B------:R-:W3:Y:S01]  /*20830*/  LDL.64 R6, [R1+0x48] ;  /* 0x0000480001067983 */ /* 0x000ee20000100a00 */
[----:B------:R-:W-:Y:S04]  /*20840*/  LDS R12, [R2+0x24000] ;  /* 0x02400000020c7984 */ /* 0x000fe80000000800 */
[----:B------:R-:W-:Y:S04]  /*20850*/  LDS R14, [R2+0x26000] ;  /* 0x02600000020e7984 */ /* 0x000fe80000000800 */
[----:B------:R-:W-:Y:S04]  /*20860*/  LDS R13, [R0+0x24000] ;  /* 0x02400000000d7984 */ /* 0x000fe80000000800 */
[----:B------:R-:W3:Y:S04]  /*20870*/  LDS R15, [R0+0x26000] ;  /* 0x02600000000f7984 */ /* 0x000ee80000000800 */
[----:B------:R-:W-:Y:S04]  /*20880*/  LDS R26, [R2+0x26600] ;  /* 0x02660000021a7984 */ /* 0x000fe80000000800 */
[----:B------:R-:W3:Y:S04]  /*20890*/  LDS R27, [R0+0x26600] ;  /* 0x02660000001b7984 */ /* 0x000ee80000000800 */
[----:B------:R-:W-:Y:S04]  /*208a0*/  LDS R24, [R2+0x24600] ;  /* 0x0246000002187984 */ /* 0x000fe80000000800 */
[----:B----4-:R-:W4:Y:S04]  /*208b0*/  LDL.64 R10, [R1+0x58] ;  /* 0x00005800010a7983 */ /* 0x010f280000100a00 */
[----:B------:R-:W3:Y:S04]  /*208c0*/  LDS R25, [R0+0x24600] ;  /* 0x0246000000197984 */ /* 0x000ee80000000800 */
[----:B-1----:R-:W-:Y:S01]  /*208d0*/  STL.64 [R1+0x1838], R18 ;  /* 0x0018381201007387 */ /* 0x002fe20000100a00 */
[----:B--2---:R1:W-:Y:S03]  /*208e0*/  STL.64 [R1+0x1830], R16 ;  /* 0x0018301001007387 */ /* 0x0043e60000100a00 */
[----:B-1----:R-:W3:Y:S01]  /*208f0*/  LDL.LU R16, [R1+0x210] ;  /* 0x0002100001107983 */ /* 0x002ee20000300800 */
[----:B------:R-:W3:Y:S02]  /*20900*/  LDL.LU R17, [R1+0x214] ;  /* 0x0002140001117983 */ /* 0x000ee40000300800 */
[----:B------:R-:W3:Y:S02]  /*20910*/  LDL.LU R18, [R1+0x218] ;  /* 0x0002180001127983 */ /* 0x000ee40000300800 */
[----:B------:R-:W3:Y:S01]  /*20920*/  LDL.LU R19, [R1+0x21c] ;  /* 0x00021c0001137983 */ /* 0x000ee20000300800 */
[----:B------:R-:W-:Y:S01]  /*20930*/  STL.64 [R1+0x17b0], R22 ;  /* 0x0017b01601007387 */ /* 0x000fe20000100a00 */
[----:B------:R1:W-:Y:S03]  /*20940*/  STL.64 [R1+0x17a8], R20 ;  /* 0x0017a81401007387 */ /* 0x0003e60000100a00 */
[----:B-1----:R-:W2:Y:S01]  /*20950*/  LDL.LU R20, [R1+0x150] ;  /* 0x0001500001147983 */ /* 0x002ea20000300800 */
[----:B------:R-:W2:Y:S02]  /*20960*/  LDL.LU R21, [R1+0x154] ;  /* 0x0001540001157983 */ /* 0x000ea40000300800 */
[----:B------:R-:W2:Y:S02]  /*20970*/  LDL.LU R22, [R1+0x158] ;  /* 0x0001580001167983 */ /* 0x000ea40000300800 */
[----:B------:R-:W-:-:S02]  /*20980*/  IMAD.MOV.U32 R23, RZ, RZ, R29 ;  /* 0x000000ffff177224 */ /* 0x000fc400078e001d */
[----:B----4-:R-:W-:Y:S01]  /*20990*/  IMAD.MOV.U32 R3, RZ, RZ, R11 ;  /* 0x000000ffff037224 */ /* 0x010fe200078e000b */
[C---:B---3--:R-:W-:Y:S02]  /*209a0*/  HMMA.1688.F32.TF32 R16, R12.reuse, R10, R16 ;  /* 0x0000000a0c10723c */ /* 0x048fe40000081010 */
[----:B--2---:R1:W-:Y:S01]  /*209b0*/  STL.64 [R1+0x17c0], R22 ;  /* 0x0017c01601007387 */ /* 0x0043e20000100a00 */
[----:B------:R-:W-:Y:S03]  /*209c0*/  STL.64 [R1+0x17b8], R20 ;  /* 0x0017b81401007387 */ /* 0x000fe60000100a00 */
[----:B-1----:R-:W2:Y:S01]  /*209d0*/  LDL.LU.64 R22, [R1+0x18] ;  /* 0x0000180001167983 */ /* 0x002ea20000300a00 */
[----:B------:R1:W-:Y:S02]  /*209e0*/  STL.64 [R1+0x1728], R26 ;  /* 0x0017281a01007387 */ /* 0x0003e40000100a00 */
[----:B------:R-:W-:Y:S01]  /*209f0*/  STL.64 [R1+0x1720], R24 ;  /* 0x0017201801007387 */ /* 0x000fe20000100a00 */
[----:B-1----:R-:W3:Y:S11]  /*20a00*/  LDL.LU.64 R26, [R1+0x8] ;  /* 0x00000800011a7983 */ /* 0x002ef60000300a00 */
[----:B------:R-:W-:Y:S02]  /*20a10*/  @!UPT UIADD3 URZ, URZ, URZ, URZ ;  /* 0x0000003f3f3ff290 */ /* 0x000fe4000fffe03f */
[----:B------:R1:W-:Y:S02]  /*20a20*/  STL.64 [R1+0x260], R16 ;  /* 0x0002601001007387 */ /* 0x0003e40000100a00 */
[----:B------:R4:W-:Y:S02]  /*20a30*/  STL.64 [R1+0x268], R18 ;  /* 0x0002681201007387 */ /* 0x0009e40000100a00 */
[----:B-1----:R-:W-:Y:S02]  /*20a40*/  IMAD.MOV.U32 R16, RZ, RZ, R10 ;  /* 0x000000ffff107224 */ /* 0x002fe400078e000a */
[----:B------:R-:W2:Y:S01]  /*20a50*/  LDL.LU.64 R10, [R1+0x18b8] ;  /* 0x0018b800010a7983 */ /* 0x000ea20000300a00 */
[----:B------:R-:W2:Y:S02]  /*20a60*/  LDL.LU.64 R8, [R1+0x18b0] ;  /* 0x0018b00001087983 */ /* 0x000ea40000300a00 */
[----:B----4-:R-:W-:Y:S02]  /*20a70*/  IMAD.MOV.U32 R18, RZ, RZ, R6 ;  /* 0x000000ffff127224 */ /* 0x010fe400078e0006 */
[----:B------:R-:W-:Y:S01]  /*20a80*/  IMAD.MOV.U32 R17, RZ, RZ, R7 ;  /* 0x000000ffff117224 */ /* 0x000fe200078e0007 */
[C---:B--2---:R-:W-:Y:S11]  /*20a90*/  HMMA.1688.F32.TF32 R8, R12.reuse, R6, R8 ;  /* 0x000000060c08723c */ /* 0x044ff60000081008 */
[----:B------:R-:W-:Y:S11]  /*20aa0*/  @!UPT UIADD3 URZ, URZ, URZ, URZ ;  /* 0x0000003f3f3ff290 */ /* 0x000ff6000fffe03f */
[----:B------:R-:W-:Y:S01]  /*20ab0*/  @!UPT UIADD3 URZ, URZ, URZ, URZ ;  /* 0x0000003f3f3ff290 */ /* 0x000fe2000fffe03f */
[----:B------:R-:W-:Y:S01]  /*20ac0*/  STL.64 [R1+0x250], R8 ;  /* 0x0002500801007387 */ /* 0x000fe20000100a00 */
[----:B------:R1:W-:Y:S03]  /*20ad0*/  STL.64 [R1+0x258], R10 ;  /* 0x0002580a01007387 */ /* 0x0003e60000100a00 */
[----:B-1----:R-:W2:Y:S01]  /*20ae0*/  LDL.LU.64 R10, [R1+0x18a8] ;  /* 0x0018a800010a7983 */ /* 0x002ea20000300a00 */
[----:B------:R-:W2:Y:S02]  /*20af0*/  LDL.LU.64 R8, [R1+0x18a0] ;  /* 0x0018a00001087983 */ /* 0x000ea40000300a00 */
[----:B------:R-:W2:Y:S02]  /*20b00*/  LDL.LU.64 R6, [R1+0x1898] ;  /* 0x0018980001067983 */ /* 0x000ea40000300a00 */
[----:B--2---:R-:W-:Y:S01]  /*20b10*/  HMMA.1688.F32.TF32 R8, R12, R6, R8 ;  /* 0x000000060c08723c */ /* 0x004fe20000081008 */
[----:B------:R-:W-:-:S02]  /*20b20*/  IMAD.MOV.U32 R20, RZ, RZ, R6 ;  /* 0x000000ffff147224 */ /* 0x000fc400078e0006 */
        /* <DEDUP_REMOVED lines=10> */
[----:B------:R-:W-:Y:S01]  /*20bd0*/  STL.64 [R1+0x230], R4 ;  /* 0x0002300401007387 */ /* 0x000fe20000100a00 */
[----:B------:R1:W-:Y:S03]  /*20be0*/  STL.64 [R1+0x238], R6 ;  /* 0x0002380601007387 */ /* 0x0003e60000100a00 */
[----:B-1----:R-:W2:Y:S01]  /*20bf0*/  LDL.LU.64 R6, [R1+0x1878] ;  /* 0x0018780001067983 */ /* 0x002ea20000300a00 */
[----:B------:R-:W2:Y:S02]  /*20c00*/  LDL.LU.64 R4, [R1+0x1870] ;  /* 0x0018700001047983 */ /* 0x000ea40000300a00 */
[----:B------:R-:W-:Y:S02]  /*20c10*/  IMAD.MOV.U32 R24, RZ, RZ, R10 ;  /* 0x000000ffff187224 */ /* 0x000fe400078e000a */
[----:B------:R-:W-:Y:S02]  /*20c20*/  IMAD.MOV.U32 R21, RZ, RZ, R11 ;  /* 0x000000ffff157224 */ /* 0x000fe400078e000b */
[----:B------:R-:W3:Y:S01]  /*20c30*/  LDL.LU.64 R10, [R1+0x1868] ;  /* 0x00186800010a7983 */ /* 0x000ee20000300a00 */
[----:B------:R-:W3:Y:S01]  /*20c40*/  LDL.LU.64 R8, [R1+0x1860] ;  /* 0x0018600001087983 */ /* 0x000ee20000300a00 */
[----:B--2---:R-:W-:Y:S11]  /*20c50*/  HMMA.1688.F32.TF32 R4, R12, R22, R4 ;  /* 0x000000160c04723c */ /* 0x004ff60000081004 */
[----:B------:R-:W-:Y:S11]  /*20c60*/  @!UPT UIADD3 URZ, URZ, URZ, URZ ;  /* 0x0000003f3f3ff290 */ /* 0x000ff6000fffe03f */
[----:B------:R-:W-:Y:S01]  /*20c70*/  @!UPT UIADD3 URZ, URZ, URZ, URZ ;  /* 0x0000003f3f3ff290 */ /* 0x000fe2000fffe03f */
[----:B------:R-:W-:Y:S01]  /*20c80*/  STL.64 [R1+0x210], R4 ;  /* 0x0002100401007387 */ /* 0x000fe20000100a00 */
[----:B------:R1:W-:Y:S02]  /*20c90*/  STL [R1+0x218], R6 ;  /* 0x0002180601007387 */ /* 0x0003e40000100800 */
[----:B------:R-:W-:Y:S02]  /*20ca0*/  IMAD.MOV.U32 R29, RZ, RZ, R7 ;  /* 0x000000ffff1d7224 */ /* 0x000fe400078e0007 */
[----:B-1----:R-:W2:Y:S01]  /*20cb0*/  LDL.LU.64 R6, [R1+0x1858] ;  /* 0x0018580001067983 */ /* 0x002ea20000300a00 */
[----:B------:R-:W4:Y:S02]  /*20cc0*/  LDL.LU.64 R4, [R1+0x1850] ;  /* 0x0018500001047983 */ /* 0x000f240000300a00 */
        /* <DEDUP_REMOVED lines=11> */
[----:B---3--:R-:W-:Y:S01]  /*20d80*/  HMMA.1688.F32.TF32 R16, R12, R26, R8 ;  /* 0x0000001a0c10723c */ /* 0x008fe20000081008 */
[----:B------:R-:W3:Y:S11]  /*20d90*/  LDL.LU R8, [R1+0xa0] ;  /* 0x0000a00001087983 */ /* 0x000ef60000300800 */
[----:B------:R-:W-:Y:S11]  /*20da0*/  @!UPT UIADD3 URZ, URZ, URZ, URZ ;  /* 0x0000003f3f3ff290 */ /* 0x000ff6000fffe03f */
[----:B------:R1:W-:Y:S01]  /*20db0*/  STL.64 [R1+0x170], R16 ;  /* 0x0001701001007387 */ /* 0x0003e20000100a00 */
[----:B------:R1:W-:Y:S02]  /*20dc0*/  STL.64 [R1+0x178], R18 ;  /* 0x0001781201007387 */ /* 0x0003e40000100a00 */
[----:B------:R-:W3:Y:S02]  /*20dd0*/  LDL.LU R9, [R1+0xa4] ;  /* 0x0000a40001097983 */ /* 0x000ee40000300800 */
[----:B------:R-:W3:Y:S01]  /*20de0*/  LDL.LU R10, [R1+0xa8] ;  /* 0x0000a800010a7983 */ /* 0x000ee20000300800 */
[----:B------:R-:W3:Y:S04]  /*20df0*/  LDL.LU R11, [R1+0xac] ;  /* 0x0000ac00010b7983 */ /* 0x000ee80000300800 */
[----:B-1----:R-:W3:Y:S01]  /*20e00*/  LDL.LU R16, [R1+0x90] ;  /* 0x0000900001107983 */ /* 0x002ee20000300800 */
[----:B------:R-:W3:Y:S02]  /*20e10*/  LDL.LU R17, [R1+0x94] ;  /* 0x0000940001117983 */ /* 0x000ee40000300800 */
[----:B------:R-:W3:Y:S02]  /*20e20*/  LDL.LU R18, [R1+0x98] ;  /* 0x0000980001127983 */ /* 0x000ee40000300800 */
[----:B------:R-:W3:Y:S01]  /*20e30*/  LDL.LU R19, [R1+0x9c] ;  /* 0x00009c0001137983 */ /* 0x000ee20000300800 */
[----:B------:R2:W-:Y:S01]  /*20e40*/  STL.64 [R1+0x17c8], R26 ;  /* 0x0017c81a01007387 */ /* 0x0005e20000100a00 */
[----:B------:R-:W3:Y:S02]  /*20e50*/  LDL.LU R24, [R1+0x80] ;  /* 0x0000800001187983 */ /* 0x000ee40000300800 */
[----:B------:R-:W3:Y:S02]  /*20e60*/  LDL.LU R25, [R1+0x84] ;  /* 0x0000840001197983 */ /* 0x000ee40000300800 */
[----:B--2---:R-:W-:-:S02]  /*20e70*/  IMAD.MOV.U32 R26, RZ, RZ, R6 ;  /* 0x000000ffff1a7224 */ /* 0x004fc400078e0006 */
[----:B------:R-:W-:Y:S01]  /*20e80*/  IMAD.MOV.U32 R27, RZ, RZ, R7 ;  /* 0x000000ffff1b7224 */ /* 0x000fe200078e0007 */
[----:B------:R-:W2:Y:S01]  /*20e90*/  LDL.LU R6, [R1+0x184c] ;  /* 0x00184c0001067983 */ /* 0x000ea20000300800 */
[----:B------:R-:W2:Y:S03]  /*20ea0*/  LDL.LU R7, [R1+0x1848] ;  /* 0x0018480001077983 */ /* 0x000ea60000300800 */
[----:B------:R-:W-:Y:S04]  /*20eb0*/  STL.64 [R1+0x17e0], R26 ;  /* 0x0017e01a01007387 */ /* 0x000fe80000100a00 */
[----:B---3--:R1:W-:Y:S04]  /*20ec0*/  STL.64 [R1+0x17d8], R24 ;  /* 0x0017d81801007387 */ /* 0x0083e80000100a00 */
[----:B-1----:R-:W3:Y:S01]  /*20ed0*/  LDL.LU R24, [R1+0x160] ;  /* 0x0001600001187983 */ /* 0x002ee20000300800 */
[----:B------:R-:W3:Y:S02]  /*20ee0*/  LDL.LU R25, [R1+0x164] ;  /* 0x0001640001197983 */ /* 0x000ee40000300800 */
[----:B------:R-:W2:Y:S02]  /*20ef0*/  LDL.LU R26, [R1+0x168] ;  /* 0x00016800011a7983 */ /* 0x000ea40000300800 */
[----:B------:R-:W2:Y:S02]  /*20f00*/  LDL.LU R27, [R1+0x16c] ;  /* 0x00016c00011b7983 */ /* 0x000ea40000300800 */
[----:B--2---:R-:W-:Y:S01]  /*20f10*/  STL.64 [R1+0x17f8], R26 ;  /* 0x0017f81a01007387 */ /* 0x004fe20000100a00 */
[----:B---3--:R1:W-:Y:S03]  /*20f20*/  STL.64 [R1+0x17f0], R24 ;  /* 0x0017f01801007387 */ /* 0x0083e60000100a00 */
[----:B-1----:R-:W2:Y:S01]  /*20f30*/  LDL.LU R24, [R1+0x1b0] ;  /* 0x0001b00001187983 */ /* 0x002ea20000300800 */
[----:B------:R-:W2:Y:S02]  /*20f40*/  LDL.LU R25, [R1+0x1b4] ;  /* 0x0001b40001197983 */ /* 0x000ea40000300800 */
[----:B------:R-:W3:Y:S02]  /*20f50*/  LDL.LU R26, [R1+0x1b8] ;  /* 0x0001b800011a7983 */ /* 0x000ee40000300800 */
[----:B------:R-:W3:Y:S01]  /*20f60*/  LDL.LU R27, [R1+0x1bc] ;  /* 0x0001bc00011b7983 */ /* 0x000ee20000300800 */
[C---:B------:R-:W-:Y:S01]  /*20f70*/  HMMA.1688.F32.TF32 R8, R12.reuse, R6, R8 ;  /* 0x000000060c08723c */ /* 0x040fe20000081008 */
[----:B---3--:R-:W-:Y:S01]  /*20f80*/  STL.64 [R1+0x1810], R26 ;  /* 0x0018101a01007387 */ /* 0x008fe20000100a00 */
[----:B--2---:R1:W-:Y:S03]  /*20f90*/  STL.64 [R1+0x1808], R24 ;  /* 0x0018081801007387 */ /* 0x0043e60000100a00 */
[----:B-1----:R-:W2:Y:S01]  /*20fa0*/  LDL.LU R24, [R1+0x1c0] ;  /* 0x0001c00001187983 */ /* 0x002ea20000300800 */
[----:B------:R-:W2:Y:S02]  /*20fb0*/  LDL.LU R25, [R1+0x1c4] ;  /* 0x0001c40001197983 */ /* 0x000ea40000300800 */
[----:B------:R-:W3:Y:S02]  /*20fc0*/  LDL.LU R26, [R1+0x1c8] ;  /* 0x0001c800011a7983 */ /* 0x000ee40000300800 */
[----:B------:R-:W3:Y:S02]  /*20fd0*/  LDL.LU R27, [R1+0x1cc] ;  /* 0x0001cc00011b7983 */ /* 0x000ee40000300800 */
[----:B---3--:R-:W-:Y:S01]  /*20fe0*/  STL.64 [R1+0x1828], R26 ;  /* 0x0018281a01007387 */ /* 0x008fe20000100a00 */
[----:B--2---:R1:W-:Y:S03]  /*20ff0*/  STL.64 [R1+0x1820], R24 ;  /* 0x0018201801007387 */ /* 0x0043e60000100a00 */
[----:B-1----:R-:W2:Y:S01]  /*21000*/  LDL.LU R24, [R1+0x200] ;  /* 0x0002000001187983 */ /* 0x002ea20000300800 */
[----:B------:R-:W2:Y:S02]  /*21010*/  LDL.LU R25, [R1+0x204] ;  /* 0x0002040001197983 */ /* 0x000ea40000300800 */
[----:B------:R-:W2:Y:S02]  /*21020*/  LDL.LU R26, [R1+0x208] ;  /* 0x00020800011a7983 */ /* 0x000ea40000300800 */
[----:B------:R-:W2:Y:S02]  /*21030*/  LDL.LU R27, [R1+0x20c] ;  /* 0x00020c00011b7983 */ /* 0x000ea40000300800 */
[----:B------:R-:W-:Y:S01]  /*21040*/  STL.64 [R1+0x100], R8 ;  /* 0x0001000801007387 */ /* 0x000fe20000100a00 */
[----:B------:R1:W-:Y:S03]  /*21050*/  STL.64 [R1+0x108], R10 ;  /* 0x0001080a01007387 */ /* 0x0003e60000100a00 */
[----:B-1----:R-:W3:Y:S01]  /*21060*/  LDL.LU.64 R10, [R1+0x1840] ;  /* 0x00184000010a7983 */ /* 0x002ee20000300a00 */
[----:B------:R-:W-:Y:S01]  /*21070*/  IMAD.MOV.U32 R23, RZ, RZ, R3 ;  /* 0x000000ffff177224 */ /* 0x000fe200078e0003 */
[----:B---3--:R-:W-:Y:S02]  /*21080*/  HMMA.1688.F32.TF32 R12, R12, R10, R16 ;  /* 0x0000000a0c0c723c */ /* 0x008fe40000081010 */
[----:B------:R-:W2:Y:S01]  /*21090*/  LDL.LU.64 R18, [R1+0x1838] ;  /* 0x0018380001127983 */ /* 0x000ea20000300a00 */
[----:B------:R-:W2:Y:S11]  /*210a0*/  LDL.LU.64 R16, [R1+0x1830] ;  /* 0x0018300001107983 */ /* 0x000eb60000300a00 */
[----:B------:R-:W-:Y:S09]  /*210b0*/  @!UPT UIADD3 URZ, URZ, URZ, URZ ;  /* 0x0000003f3f3ff290 */ /* 0x000ff2000fffe03f */
[----:B------:R1:W-:Y:S01]  /*210c0*/  STL.64 [R1+0xe0], R12 ;  /* 0x0000e00c01007387 */ /* 0x0003e20000100a00 */
[----:B------:R3:W-:Y:S03]  /*210d0*/  STL.64 [R1+0xe8], R14 ;  /* 0x0000e80e01007387 */ /* 0x0007e60000100a00 */
[----:B-1----:R-:W4:Y:S01]  /*210e0*/  LDL.LU R12, [R1+0x110] ;  /* 0x00011000010c7983 */ /* 0x002f220000300800 */
[----:B------:R-:W4:Y:S02]  /*210f0*/  LDL.LU R13, [R1+0x114] ;  /* 0x00011400010d7983 */ /* 0x000f240000300800 */
[----:B---3--:R-:W4:Y:S02]  /*21100*/  LDL.LU R14, [R1+0x118] ;  /* 0x00011800010e7983 */ /* 0x008f240000300800 */
[----:B------:R-:W4:Y:S01]  /*21110*/  LDL.LU R15, [R1+0x11c] ;  /* 0x00011c00010f7983 */ /* 0x000f220000300800 */
[C---:B--2---:R-:W-:Y:S01]  /*21120*/  HMMA.1688.F32.TF32 R20, R16.reuse, R22, R24 ;  /* 0x000000161014723c */ /* 0x044fe20000081018 */
[----:B------:R-:W2:Y:S01]  /*21130*/  LDL.LU.64 R26, [R1+0x1828] ;  /* 0x00182800011a7983 */ /* 0x000ea20000300a00 */
[----:B------:R-:W2:Y:S11]  /*21140*/  LDL.LU.64 R24, [R1+0x1820] ;  /* 0x0018200001187983 */ /* 0x000eb60000300a00 */
[----:B------:R-:W-:Y:S10]  /*21150*/  @!UPT UIADD3 URZ, URZ, URZ, URZ ;  /* 0x0000003f3f3ff290 */ /* 0x000ff4000fffe03f */
        /* <DEDUP_REMOVED lines=24> */
[C---:B--2---:R-:W-:Y:S11]  /*212e0*/  HMMA.1688.F32.TF32 R24, R16.reuse, R22, R24 ;  /* 0x000000161018723c */ /* 0x044ff60000081018 */
[----:B------:R-:W-:Y:S11]  /*212f0*/  @!UPT UIADD3 URZ, URZ, URZ, URZ ;  /* 0x0000003f3f3ff290 */ /* 0x000ff6000fffe03f */
[----:B------:R-:W-:Y:S01]  /*21300*/  @!UPT UIADD3 URZ, URZ, URZ, URZ ;  /* 0x0000003f3f3ff290 */ /* 0x000fe2000fffe03f */
[----:B------:R-:W-:Y:S01]  /*21310*/  STL.64 [R1+0x90], R24 ;  /* 0x0000901801007387 */ /* 0x000fe20000100a00 */
[----:B------:R1:W-:Y:S03]  /*21320*/  STL.64 [R1+0x98], R26 ;  /* 0x0000981a01007387 */ /* 0x0003e60000100a00 */
[----:B-1----:R-:W4:Y:S01]  /*21330*/  LDL.LU.64 R26, [R1+0x17c8] ;  /* 0x0017c800011a7983 */ /* 0x002f220000300a00 */
[----:B------:R-:W-:Y:S02]  /*21340*/  IMAD.MOV.U32 R9, RZ, RZ, R22 ;  /* 0x000000ffff097224 */ /* 0x000fe400078e0016 */
[----:B------:R-:W-:Y:S02]  /*21350*/  IMAD.MOV.U32 R8, RZ, RZ, R23 ;  /* 0x000000ffff087224 */ /* 0x000fe400078e0017 */
[----:B------:R-:W2:Y:S01]  /*21360*/  LDL.LU.64 R22, [R1+0x17c0] ;  /* 0x0017c00001167983 */ /* 0x000ea20000300a00 */
[----:B------:R-:W2:Y:S01]  /*21370*/  LDL.LU.64 R20, [R1+0x17b8] ;  /* 0x0017b80001147983 */ /* 0x000ea20000300a00 */
[C---:B----4-:R-:W-:Y:S11]  /*21380*/  HMMA.1688.F32.TF32 R12, R16.reuse, R26, R12 ;  /* 0x0000001a100c723c */ /* 0x050ff6000008100c */
[----:B------:R-:W-:Y:S11]  /*21390*/  @!UPT UIADD3 URZ, URZ, URZ, URZ ;  /* 0x0000003f3f3ff290 */ /* 0x000ff6000fffe03f */
[----:B------:R-:W-:Y:S01]  /*213a0*/  @!UPT UIADD3 URZ, URZ, URZ, URZ ;  /* 0x0000003f3f3ff290 */ /* 0x000fe2000fffe03f */
[----:B------:R-:W-:Y:S01]  /*213b0*/  STL.64 [R1+0x80], R12 ;  /* 0x0000800c01007387 */ /* 0x000fe20000100a00 */
[----:B------:R2:W-:Y:S02]  /*213c0*/  STL.64 [R1+0x88], R14 ;  /* 0x0000880e01007387 */ /* 0x0005e40000100a00 */
[C---:B--2---:R-:W-:Y:S01]  /*213d0*/  HMMA.1688.F32.TF32 R12, R16.reuse, R6, R20 ;  /* 0x00000006100c723c */ /* 0x044fe20000081014 */
[----:B------:R-:W-:Y:S01]  /*213e0*/  STL.64 [R1+0x1740], R6 ;  /* 0x0017400601007387 */ /* 0x000fe20000100a00 */
[----:B------:R-:W-:Y:S02]  /*213f0*/  STL.64 [R1+0x1738], R4 ;  /* 0x0017380401007387 */ /* 0x000fe40000100a00 */
[----:B------:R-:W-:Y:S02]  /*21400*/  IMAD.MOV.U32 R3, RZ, RZ, R26 ;  /* 0x000000ffff037224 */ /* 0x000fe400078e001a */
[----:B------:R-:W-:Y:S11]  /*21410*/  IMAD.MOV.U32 R28, RZ, RZ, R27 ;  /* 0x000000ffff1c7224 */ /* 0x000ff600078e001b */
[----:B------:R-:W-:Y:S06]  /*21420*/  @!UPT UIADD3 URZ, URZ, URZ, URZ ;  /* 0x0000003f3f3ff290 */ /* 0x000fec000fffe03f */
[----:B------:R-:W-:Y:S01]  /*21430*/  STL.64 [R1+0x1590], R14 ;  /* 0x0015900e01007387 */ /* 0x000fe20000100a00 */
[----:B------:R1:W-:Y:S03]  /*21440*/  STL.64 [R1+0x1588], R12 ;  /* 0x0015880c01007387 */ /* 0x0003e60000100a00 */
[----:B-1----:R-:W2:Y:S01]  /*21450*/  LDL.LU R12, [R1+0x60] ;  /* 0x00006000010c7983 */ /* 0x002ea20000300800 */
[----:B------:R-:W2:Y:S02]  /*21460*/  LDL.LU R13, [R1+0x64] ;  /* 0x00006400010d7983 */ /* 0x000ea40000300800 */
[----:B------:R-:W3:Y:S02]  /*21470*/  LDL.LU R14, [R1+0x68] ;  /* 0x00006800010e7983 */ /* 0x000ee40000300800 */
[----:B------:R-:W3:Y:S01]  /*21480*/  LDL.LU R15, [R1+0x6c] ;  /* 0x00006c00010f7983 */ /* 0x000ee20000300800 */
[----:B------:R-:W4:Y:S01]  /*21490*/  LDL.LU R24, [R1+0x190] ;  /* 0x0001900001187983 */ /* 0x000f220000300800 */
[----:B------:R-:W4:Y:S02]  /*214a0*/  LDL.LU R25, [R1+0x194] ;  /* 0x0001940001197983 */ /* 0x000f240000300800 */
[----:B------:R-:W2:Y:S02]  /*214b0*/  LDL.LU R26, [R1+0x198] ;  /* 0x00019800011a7983 */ /* 0x000ea40000300800 */
[----:B------:R-:W2:Y:S02]  /*214c0*/  LDL.LU R27, [R1+0x19c] ;  /* 0x00019c00011b7983 */ /* 0x000ea40000300800 */
[----:B--2---:R1:W-:Y:S01]  /*214d0*/  STL.64 [R1+0x1750], R26 ;  /* 0x0017501a01007387 */ /* 0x0043e20000100a00 */
[----:B----4-:R-:W-:Y:S03]  /*214e0*/  STL.64 [R1+0x1748], R24 ;  /* 0x0017481801007387 */ /* 0x010fe60000100a00 */
[----:B-1----:R-:W2:Y:S04]  /*214f0*/  LDL.LU.64 R26, [R1+0x28] ;  /* 0x00002800011a7983 */ /* 0x002ea80000300a00 */
[----:B--2---:R1:W-:Y:S01]  /*21500*/  STL.64 [R1+0x1768], R26 ;  /* 0x0017681a01007387 */ /* 0x0043e20000100a00 */
[----:B------:R-:W2:Y:S02]  /*21510*/  LDL.LU R4, [R1+0x1a0] ;  /* 0x0001a00001047983 */ /* 0x000ea40000300800 */
[----:B------:R-:W2:Y:S02]  /*21520*/  LDL.LU R5, [R1+0x1a4] ;  /* 0x0001a40001057983 */ /* 0x000ea40000300800 */
[----:B------:R-:W4:Y:S01]  /*21530*/  LDL.LU R6, [R1+0x1a8] ;  /* 0x0001a80001067983 */ /* 0x000f220000300800 */
[----:B------:R-:W4:Y:S01]  /*21540*/  LDL.LU R7, [R1+0x1ac] ;  /* 0x0001ac0001077983 */ /* 0x000f220000300800 */
[----:B------:R-:W2:Y:S02]  /*21550*/  LDL.LU R20, [R1+0x140] ;  /* 0x0001400001147983 */ /* 0x000ea40000300800 */
[----:B------:R-:W2:Y:S02]  /*21560*/  LDL.LU R21, [R1+0x144] ;  /* 0x0001440001157983 */ /* 0x000ea40000300800 */
[----:B------:R-:W2:Y:S01]  /*21570*/  LDL.LU R22, [R1+0x148] ;  /* 0x0001480001167983 */ /* 0x000ea20000300800 */
[----:B------:R-:W2:Y:S04]  /*21580*/  LDL.LU R23, [R1+0x14c] ;  /* 0x00014c0001177983 */ /* 0x000ea80000300800 */
[----:B-1----:R-:W2:Y:S04]  /*21590*/  LDL.LU.64 R26, [R1+0x38] ;  /* 0x00003800011a7983 */ /* 0x002ea80000300a00 */
[----:B--2---:R1:W-:Y:S04]  /*215a0*/  STL.64 [R1+0x1780], R26 ;  /* 0x0017801a01007387 */ /* 0x0043e80000100a00 */
[----:B-1----:R-:W2:Y:S04]  /*215b0*/  LDL.LU.64 R26, [R1+0x48] ;  /* 0x00004800011a7983 */ /* 0x002ea80000300a00 */
[----:B--2---:R-:W-:Y:S01]  /*215c0*/  STL.64 [R1+0x1798], R26 ;  /* 0x0017981a01007387 */ /* 0x004fe20000100a00 */
[----:B----4-:R-:W-:Y:S02]  /*215d0*/  STL.64 [R1+0x1760], R6 ;  /* 0x0017600601007387 */ /* 0x010fe40000100a00 */
[----:B------:R1:W-:Y:S02]  /*215e0*/  STL.64 [R1+0x1758], R4 ;  /* 0x0017580401007387 */ /* 0x0003e40000100a00 */
[----:B-1----:R-:W2:Y:S01]  /*215f0*/  LDL.LU R4, [R1+0x1e0] ;  /* 0x0001e00001047983 */ /* 0x002ea20000300800 */
[----:B------:R-:W2:Y:S02]  /*21600*/  LDL.LU R5, [R1+0x1e4] ;  /* 0x0001e40001057983 */ /* 0x000ea40000300800 */
[----:B------:R-:W4:Y:S02]  /*21610*/  LDL.LU R6, [R1+0x1e8] ;  /* 0x0001e80001067983 */ /* 0x000f240000300800 */
[----:B------:R-:W4:Y:S01]  /*21620*/  LDL.LU R7, [R1+0x1ec] ;  /* 0x0001ec0001077983 */ /* 0x000f220000300800 */
[----:B------:R-:W2:Y:S04]  /*21630*/  LDL.LU.64 R26, [R1+0x58] ;  /* 0x00005800011a7983 */ /* 0x000ea80000300a00 */
[----:B----4-:R-:W-:Y:S01]  /*21640*/  STL.64 [R1+0x1778], R6 ;  /* 0x0017780601007387 */ /* 0x010fe20000100a00 */
[----:B--2---:R1:W-:Y:S03]  /*21650*/  STL.64 [R1+0x1770], R4 ;  /* 0x0017700401007387 */ /* 0x0043e60000100a00 */
        /* <DEDUP_REMOVED lines=9> */
[----:B------:R-:W2:Y:S01]  /*216f0*/  LDL.LU R7, [R1+0x27c] ;  /* 0x00027c0001077983 */ /* 0x000ea20000300800 */
[----:B---3--:R-:W-:Y:S01]  /*21700*/  STL.64 [R1+0x1698], R14 ;  /* 0x0016980e01007387 */ /* 0x008fe20000100a00 */
[----:B------:R1:W-:Y:S03]  /*21710*/  STL.64 [R1+0x1690], R12 ;  /* 0x0016900c01007387 */ /* 0x0003e60000100a00 */
[----:B-1----:R-:W3:Y:S01]  /*21720*/  LDL.LU R12, [R1+0xf0] ;  /* 0x0000f000010c7983 */ /* 0x002ee20000300800 */
[----:B------:R-:W3:Y:S02]  /*21730*/  LDL.LU R13, [R1+0xf4] ;  /* 0x0000f400010d7983 */ /* 0x000ee40000300800 */
[----:B------:R-:W4:Y:S02]  /*21740*/  LDL.LU R14, [R1+0xf8] ;  /* 0x0000f800010e7983 */ /* 0x000f240000300800 */
[----:B------:R-:W4:Y:S01]  /*21750*/  LDL.LU R15, [R1+0xfc] ;  /* 0x0000fc00010f7983 */ /* 0x000f220000300800 */
[----:B------:R-:W-:Y:S01]  /*21760*/  HMMA.1688.F32.TF32 R16, R16, R10, R20 ;  /* 0x0000000a1010723c */ /* 0x000fe20000081014 */
[----:B----4-:R1:W-:Y:S01]  /*21770*/  STL.64 [R1+0x16a8], R14 ;  /* 0x0016a80e01007387 */ /* 0x0103e20000100a00 */
[----:B---3--:R-:W-:Y:S02]  /*21780*/  STL.64 [R1+0x16a0], R12 ;  /* 0x0016a00c01007387 */ /* 0x008fe40000100a00 */
[----:B------:R-:W3:Y:S02]  /*21790*/  LDL.LU.64 R22, [R1+0x17b0] ;  /* 0x0017b00001167983 */ /* 0x000ee40000300a00 */
[----:B------:R-:W3:Y:S01]  /*217a0*/  LDL.LU.64 R20, [R1+0x17a8] ;  /* 0x0017a80001147983 */ /* 0x000ee20000300a00 */
[----:B------:R4:W-:Y:S01]  /*217b0*/  STL.64 [R1+0x1730], R10 ;  /* 0x0017300a01007387 */ /* 0x0009e20000100a00 */
[----:B-1----:R-:W-:-:S02]  /*217c0*/  IMAD.MOV.U32 R15, RZ, RZ, R8 ;  /* 0x000000ffff0f7224 */ /* 0x002fc400078e0008 */
[----:B------:R-:W-:Y:S01]  /*217d0*/  IMAD.MOV.U32 R14, RZ, RZ, R9 ;  /* 0x000000ffff0e7224 */ /* 0x000fe200078e0009 */
[----:B------:R-:W3:Y:S01]  /*217e0*/  LDL.LU R8, [R1+0x290] ;  /* 0x0002900001087983 */ /* 0x000ee20000300800 */
[----:B------:R-:W3:Y:S02]  /*217f0*/  LDL.LU R9, [R1+0x294] ;  /* 0x0002940001097983 */ /* 0x000ee40000300800 */
[----:B----4-:R-:W3:Y:S02]  /*21800*/  LDL.LU R10, [R1+0x298] ;  /* 0x00029800010a7983 */ /* 0x010ee40000300800 */
[----:B------:R-:W3:Y:S07]  /*21810*/  LDL.LU R11, [R1+0x29c] ;  /* 0x00029c00010b7983 */ /* 0x000eee0000300800 */
[----:B------:R-:W-:Y:S01]  /*21820*/  STL [R1+0x1584], R16 ;  /* 0x0015841001007387 */ /* 0x000fe20000100800 */
[----:B------:R-:W-:Y:S02]  /*21830*/  STL [R1+0x1580], R17 ;  /* 0x0015801101007387 */ /* 0x000fe40000100800 */
[----:B------:R1:W-:Y:S02]  /*21840*/  STL [R1+0x157c], R18 ;  /* 0x00157c1201007387 */ /* 0x0003e40000100800 */
[----:B------:R4:W-:Y:S02]  /*21850*/  STL [R1+0x1578], R19 ;  /* 0x0015781301007387 */ /* 0x0009e40000100800 */
[----:B-1----:R-:W-:-:S02]  /*21860*/  IMAD.MOV.U32 R18, RZ, RZ, R3 ;  /* 0x000000ffff127224 */ /* 0x002fc400078e0003 */
[----:B----4-:R-:W-:Y:S01]  /*21870*/  IMAD.MOV.U32 R19, RZ, RZ, R28 ;  /* 0x000000ffff137224 */ /* 0x010fe200078e001c */
[----:B------:R-:W4:Y:S01]  /*21880*/  LDL.LU R3, [R1+0x17a4] ;  /* 0x0017a40001037983 */ /* 0x000f220000300800 */
[----:B------:R-:W2:Y:S01]  /*21890*/  LDL.LU R28, [R1+0x17a0] ;  /* 0x0017a000011c7983 */ /* 0x000ea20000300800 */
[C---:B---3--:R-:W-:Y:S11]  /*218a0*/  HMMA.1688.F32.TF32 R8, R20.reuse, R26, R8 ;  /* 0x0000001a1408723c */ /* 0x048ff60000081008 */
[----:B------:R-:W-:Y:S11]  /*218b0*/  @!UPT UIADD3 URZ, URZ, URZ, URZ ;  /* 0x0000003f3f3ff290 */ /* 0x000ff6000fffe03f */
[----:B------:R-:W-:Y:S01]  /*218c0*/  @!UPT UIADD3 URZ, URZ, URZ, URZ ;  /* 0x0000003f3f3ff290 */ /* 0x000fe2000fffe03f */
[----:B------:R1:W-:Y:S01]  /*218d0*/  STL.64 [R1+0x150], R8 ;  /* 0x0001500801007387 */ /* 0x0003e20000100a00 */
[----:B------:R3:W-:Y:S02]  /*218e0*/  STL.64 [R1+0x158], R10 ;  /* 0x0001580a01007387 */ /* 0x0007e40000100a00 */
[----:B-1----:R-:W-:Y:S02]  /*218f0*/  IMAD.MOV.U32 R9, RZ, RZ, R26 ;  /* 0x000000ffff097224 */ /* 0x002fe400078e001a */
[----:B------:R-:W-:Y:S02]  /*21900*/  IMAD.MOV.U32 R8, RZ, RZ, R27 ;  /* 0x000000ffff087224 */ /* 0x000fe400078e001b */
[----:B------:R-:W2:Y:S02]  /*21910*/  LDL.LU.64 R26, [R1+0x1798] ;  /* 0x00179800011a7983 */ /* 0x000ea40000300a00 */
[----:B--2---:R-:W-:Y:S01]  /*21920*/  HMMA.1688.F32.TF32 R4, R20, R26, R4 ;  /* 0x0000001a1404723c */ /* 0x004fe20000081004 */
[----:B---3--:R-:W-:-:S02]  /*21930*/  IMAD.MOV.U32 R11, RZ, RZ, R26 ;  /* 0x000000ffff0b7224 */ /* 0x008fc400078e001a */
[----:B------:R-:W-:Y:S11]  /*21940*/  IMAD.MOV.U32 R10, RZ, RZ, R27 ;  /* 0x000000ffff0a7224 */ /* 0x000ff600078e001b */
[----:B------:R-:W-:Y:S09]  /*21950*/  @!UPT UIADD3 URZ, URZ, URZ, URZ ;  /* 0x0000003f3f3ff290 */ /* 0x000ff2000fffe03f */
        /* <DEDUP_REMOVED lines=25> */
[C---:B--2---:R-:W-:Y:S08]  /*21af0*/  HMMA.1688.F32.TF32 R4, R20.reuse, R14, R4 ;  /* 0x0000000e1404723c */ /* 0x044ff00000081004 */
[----:B---3--:R-:W-:Y:S11]  /*21b00*/  HMMA.1688.F32.TF32 R24, R20, R18, R24 ;  /* 0x000000121418723c */ /* 0x008ff60000081018 */
        /* <DEDUP_REMOVED lines=58> */
[----:B------:R1:W-:Y:S02]  /*21eb0*/  STL.64 [R1+0x2d8], R10 ;  /* 0x0002d80a01007387 */ /* 0x0003e40000100a00 */
[----:B------:R-:W-:Y:S04]  /*21ec0*/  LDS R8, [R2+0x28200] ;  /* 0x0282000002087984 */ /* 0x000fe80000000800 */
[----:B------:R-:W-:Y:S01]  /*21ed0*/  LDS R9, [R0+0x28200] ;  /* 0x0282000000097984 */ /* 0x000fe20000000800 */
[----:B-1----:R-:W4:Y:S02]  /*21ee0*/  LDL.LU.64 R10, [R1+0x1730] ;  /* 0x00173000010a7983 */ /* 0x002f240000300a00 */
[----:B----4-:R-:W-:Y:S02]  /*21ef0*/  HMMA.1688.F32.TF32 R20, R20, R10, R24 ;  /* 0x0000000a1414723c */ /* 0x010fe40000081018 */
[----:B------:R-:W2:Y:S01]  /*21f00*/  LDL.LU.64 R26, [R1+0x1728] ;  /* 0x00172800011a7983 */ /* 0x000ea20000300a00 */
[----:B------:R-:W2:Y:S11]  /*21f10*/  LDL.LU.64 R24, [R1+0x1720] ;  /* 0x0017200001187983 */ /* 0x000eb60000300a00 */
[----:B------:R-:W-:Y:S09]  /*21f20*/  @!UPT UIADD3 URZ, URZ, URZ, URZ ;  /* 0x0000003f3f3ff290 */ /* 0x000ff2000fffe03f */
[----:B------:R1:W-:Y:S01]  /*21f30*/  STL.64 [R1+0x2c0], R20 ;  /* 0x0002c01401007387 */ /* 0x0003e20000100a00 */
[----:B------:R4:W-:Y:S02]  /*21f40*/  STL.64 [R1+0x2c8], R22 ;  /* 0x0002c81601007387 */ /* 0x0009e40000100a00 */
[----:B-1----:R-:W-:Y:S02]  /*21f50*/  IMAD.MOV.U32 R20, RZ, RZ, R28 ;  /* 0x000000ffff147224 */ /* 0x002fe400078e001c */
[----:B------:R-:W3:Y:S01]  /*21f60*/  LDL.LU R28, [R1+0x1718] ;  /* 0x00171800011c7983 */ /* 0x000ee20000300800 */
[----:B----4-:R-:W-:Y:S01]  /*21f70*/  IMAD.MOV.U32 R23, RZ, RZ, R3 ;  /* 0x000000ffff177224 */ /* 0x010fe200078e0003 */
[C---:B--2---:R-:W-:Y:S02]  /*21f80*/  HMMA.1688.F32.TF32 R12, R24.reuse, R14, R16 ;  /* 0x0000000e180c723c */ /* 0x044fe40000081010 */
[----:B------:R-:W2:Y:S01]  /*21f90*/  LDL.LU.64 R18, [R1+0x1710] ;  /* 0x0017100001127983 */ /* 0x000ea20000300a00 */
[----:B------:R-:W2:Y:S11]  /*21fa0*/  LDL.LU.64 R16, [R1+0x1708] ;  /* 0x0017080001107983 */ /* 0x000eb60000300a00 */
[----:B------:R-:W-:Y:S09]  /*21fb0*/  @!UPT UIADD3 URZ, URZ, URZ, URZ ;  /* 0x0000003f3f3ff290 */ /* 0x000ff2000fffe03f */
[----:B------:R-:W-:Y:S01]  /*21fc0*/  STL.64 [R1+0x2b0], R12 ;  /* 0x0002b00c01007387 */ /* 0x000fe20000100a00 */
[----:B------:R1:W-:Y:S02]  /*21fd0*/  STL [R1+0x2b8], R14 ;  /* 0x0002b80e01007387 */ /* 0x0003e40000100800 */
[----:B------:R-:W-:Y:S02]  /*21fe0*/  IMAD.MOV.U32 R3, RZ, RZ, R15 ;  /* 0x000000ffff037224 */ /* 0x000fe400078e000f */
[----:B-1----:R-:W2:Y:S03]  /*21ff0*/  LDL.LU.64 R14, [R1+0x1700] ;  /* 0x00170000010e7983 */ /* 0x002ea60000300a00 */
[----:B------:R-:W-:Y:S01]  /*22000*/  STL [R1+0x1528], R3 ;  /* 0x0015280301007387 */ /* 0x000fe20000100800 */
        /* <DEDUP_REMOVED lines=23> */
[----:B--2---:R-:W-:Y:S02]  /*22180*/  HMMA.1688.F32.TF32 R12, R24, R14, R16 ;  /* 0x0000000e180c723c */ /* 0x004fe40000081010 */
[----:B------:R-:W2:Y:S11]  /*22190*/  LDL.LU.64 R18, [R1+0x16b0] ;  /* 0x0016b00001127983 */ /* 0x000eb60000300a00 */
[----:B------:R-:W-:Y:S10]  /*221a0*/  @!UPT UIADD3 URZ, URZ, URZ, URZ ;  /* 0x0000003f3f3ff290 */ /* 0x000ff4000fffe03f */
[----:B------:R-:W-:Y:S01]  /*221b0*/  STL.64 [R1+0x200], R12 ;  /* 0x0002000c01007387 */ /* 0x000fe20000100a00 */
[----:B------:R1:W-:Y:S02]  /*221c0*/  STL [R1+0x208], R14 ;  /* 0x0002080e01007387 */ /* 0x0003e40000100800 */
[----:B------:R-:W-:Y:S02]  /*221d0*/  IMAD.MOV.U32 R3, RZ, RZ, R15 ;  /* 0x000000ffff037224 */ /* 0x000fe400078e000f */
[----:B-1----:R-:W2:Y:S01]  /*221e0*/  LDL.LU.64 R14, [R1+0x16a8] ;  /* 0x0016a800010e7983 */ /* 0x002ea20000300a00 */
[----:B------:R-:W2:Y:S02]  /*221f0*/  LDL.LU.64 R12, [R1+0x16a0] ;  /* 0x0016a000010c7983 */ /* 0x000ea40000300a00 */
[----:B------:R1:W-:Y:S02]  /*22200*/  STL [R1+0x1574], R3 ;  /* 0x0015740301007387 */ /* 0x0003e40000100800 */
[----:B---3--:R-:W-:-:S02]  /*22210*/  IMAD.MOV.U32 R21, RZ, RZ, R5 ;  /* 0x000000ffff157224 */ /* 0x008fc400078e0005 */
[----:B------:R-:W-:-:S07]  /*22220*/  IMAD.MOV.U32 R22, RZ, RZ, R4 ;  /* 0x000000ffff167224 */ /* 0x000fce00078e0004 */
[C---:B------:R-:W-:Y:S01]  /*22230*/  HMMA.1688.F32.TF32 R4, R24.reuse, R6, R20 ;  /* 0x000000061804723c */ /* 0x040fe20000081014 */
[----:B------:R-:W-:Y:S07]  /*22240*/  LDSM.16.M88.4 R20, [R28+0x8c100] ;  /* 0x08c100001c14783b */ /* 0x000fee0000000200 */
[----:B--2---:R-:W-:Y:S01]  /*22250*/  HMMA.1688.F32.TF32 R16, R24, R18, R12 ;  /* 0x000000121810723c */ /* 0x004fe2000008100c */
[----:B------:R-:W2:Y:S01]  /*22260*/  LDL.LU.64 R14, [R1+0x1698] ;  /* 0x00169800010e7983 */ /* 0x000ea20000300a00 */
[----:B------:R-:W2:Y:S11]  /*22270*/  LDL.LU.64 R12, [R1+0x1690] ;  /* 0x00169000010c7983 */ /* 0x000eb60000300a00 */
[----:B------:R-:W-:Y:S03]  /*22280*/  @!UPT UIADD3 URZ, URZ, URZ, URZ ;  /* 0x0000003f3f3ff290 */ /* 0x000fe6000fffe03f */
[----:B-1----:R-:W-:-:S07]  /*22290*/  IMAD.MOV.U32 R3, RZ, RZ, R6 ;  /* 0x000000ffff037224 */ /* 0x002fce00078e0006 */
[----:B------:R-:W-:Y:S01]  /*222a0*/  STL [R1+0x1f4], R17 ;  /* 0x0001f41101007387 */ /* 0x000fe20000100800 */
[----:B------:R1:W-:Y:S02]  /*222b0*/  STL.64 [R1+0x1f8], R18 ;  /* 0x0001f81201007387 */ /* 0x0003e40000100a00 */
[----:B------:R-:W-:Y:S02]  /*222c0*/  STL.64 [R1+0x70], R4 ;  /* 0x0000700401007387 */ /* 0x000fe40000100a00 */
[----:B------:R2:W-:Y:S01]  /*222d0*/  STL [R1+0x7c], R7 ;  /* 0x00007c0701007387 */ /* 0x0005e20000100800 */
[----:B------:R-:W-:Y:S01]  /*222e0*/  STL [R1+0x1640], R3 ;  /* 0x0016400301007387 */ /* 0x000fe20000100800 */
[----:B-1----:R-:W-:Y:S01]  /*222f0*/  IMAD.MOV.U32 R19, RZ, RZ, R16 ;  /* 0x000000ffff137224 */ /* 0x002fe200078e0010 */
[----:B--2---:R-:W-:Y:S02]  /*22300*/  HMMA.1688.F32.TF32 R4, R24, R10, R12 ;  /* 0x0000000a1804723c */ /* 0x004fe4000008100c */
[----:B------:R-:W-:Y:S04]  /*22310*/  LDS R10, [R2+0x2a200] ;  /* 0x02a20000020a7984 */ /* 0x000fe80000000800 */
[----:B------:R-:W1:Y:S04]  /*22320*/  LDS R11, [R0+0x2a200] ;  /* 0x02a20000000b7984 */ /* 0x000e680000000800 */
[----:B------:R-:W2:Y:S04]  /*22330*/  LDSM.16.M88.4 R12, [R28+0x80100] ;  /* 0x080100001c0c783b */ /* 0x000ea80000000200 */
[----:B------:R-:W-:Y:S10]  /*22340*/  LDSM.16.M88.4 R24, [R28+0x8e100] ;  /* 0x08e100001c18783b */ /* 0x000ff40000000200 */
[----:B------:R-:W-:-:S02]  /*22350*/  IMAD.MOV.U32 R18, RZ, RZ, R7 ;  /* 0x000000ffff127224 */ /* 0x000fc400078e0007 */
[----:B------:R-:W-:Y:S02]  /*22360*/  IMAD.MOV.U32 R16, RZ, RZ, R5 ;  /* 0x000000ffff107224 */ /* 0x000fe400078e0005 */
[----:B------:R-:W-:Y:S01]  /*22370*/  IMAD.MOV.U32 R17, RZ, RZ, R6 ;  /* 0x000000ffff117224 */ /* 0x000fe200078e0006 */
[----:B------:R-:W-:Y:S01]  /*22380*/  STL [R1+0x60], R4 ;  /* 0x0000600401007387 */ /* 0x000fe20000100800 */
[----:B------:R-:W-:Y:S02]  /*22390*/  STL.64 [R1+0x15a0], R18 ;  /* 0x0015a01201007387 */ /* 0x000fe40000100a00 */
[----:B------:R-:W-:Y:S01]  /*223a0*/  LDS R4, [R2+0x28000] ;  /* 0x0280000002047984 */ /* 0x000fe20000000800 */
[----:B------:R-:W-:Y:S04]  /*223b0*/  LDS R6, [R2+0x2a000] ;  /* 0x02a0000002067984 */ /* 0x000fe80000000800 */
[----:B------:R-:W-:Y:S02]  /*223c0*/  STL.64 [R1+0x1598], R16 ;  /* 0x0015981001007387 */ /* 0x000fe40000100a00 */
[----:B------:R-:W3:Y:S02]  /*223d0*/  LDSM.16.M88.4 R16, [R28+0x82100] ;  /* 0x082100001c10783b */ /* 0x000ee40000000200 */
[----:B------:R-:W-:Y:S04]  /*223e0*/  LDS R5, [R0+0x28000] ;  /* 0x0280000000057984 */ /* 0x000fe80000000800 */
[----:B------:R-:W-:Y:S04]  /*223f0*/  LDS R7, [R0+0x2a000] ;  /* 0x02a0000000077984 */ /* 0x000fe80000000800 */
[----:B-1----:R-:W-:Y:S01]  /*22400*/  STL.64 [R1+0x1620], R10 ;  /* 0x0016200a01007387 */ /* 0x002fe20000100a00 */
[----:B------:R1:W-:Y:S03]  /*22410*/  STL.64 [R1+0x1618], R8 ;  /* 0x0016180801007387 */ /* 0x0003e60000100a00 */
[----:B-1----:R-:W4:Y:S01]  /*22420*/  LDL.LU R8, [R1+0x210] ;  /* 0x0002100001087983 */ /* 0x002f220000300800 */
[----:B------:R-:W4:Y:S02]  /*22430*/  LDL.LU R9, [R1+0x214] ;  /* 0x0002140001097983 */ /* 0x000f240000300800 */
[----:B------:R-:W2:Y:S02]  /*22440*/  LDL.LU R10, [R1+0x218] ;  /* 0x00021800010a7983 */ /* 0x000ea40000300800 */
[----:B------:R-:W-:-:S05]  /*22450*/  IMAD.MOV.U32 R11, RZ, RZ, R29 ;  /* 0x000000ffff0b7224 */ /* 0x000fca00078e001d */
[----:B--2---:R-:W-:Y:S01]  /*22460*/  STL.64 [R1+0x1650], R10 ;  /* 0x0016500a01007387 */ /* 0x004fe20000100a00 */
[----:B----4-:R-:W-:Y:S02]  /*22470*/  STL.64 [R1+0x1648], R8 ;  /* 0x0016480801007387 */ /* 0x010fe40000100a00 */
[----:B------:R-:W-:Y:S02]  /*22480*/  STL.64 [R1+0x50], R12 ;  /* 0x0000500c01007387 */ /* 0x000fe40000100a00 */
[----:B------:R-:W-:Y:S02]  /*22490*/  STL.64 [R1+0x58], R14 ;  /* 0x0000580e01007387 */ /* 0x000fe40000100a00 */
[----:B------:R-:W1:Y:S04]  /*224a0*/  LDSM.16.M88.4 R12, [R28+0x86100] ;  /* 0x086100001c0c783b */ /* 0x000e680000000200 */
[----:B------:R-:W2:Y:S04]  /*224b0*/  LDSM.16.M88.4 R8, [R28+0x84100] ;  /* 0x084100001c08783b */ /* 0x000ea80000000200 */
[----:B---3--:R-:W-:Y:S01]  /*224c0*/  STL.64 [R1+0x40], R16 ;  /* 0x0000401001007387 */ /* 0x008fe20000100a00 */
[----:B------:R-:W-:Y:S02]  /*224d0*/  STL.64 [R1+0x48], R18 ;  /* 0x0000481201007387 */ /* 0x000fe40000100a00 */
[----:B------:R-:W3:Y:S01]  /*224e0*/  LDSM.16.M88.4 R16, [R28+0x88100] ;  /* 0x088100001c10783b */ /* 0x000ee20000000200 */
[----:B-1----:R-:W-:Y:S03]  /*224f0*/  STL.64 [R1+0x20], R12 ;  /* 0x0000200c01007387 */ /* 0x002fe60000100a00 */
[----:B------:R-:W-:Y:S02]  /*22500*/  STL.64 [R1+0x28], R14 ;  /* 0x0000280e01007387 */ /* 0x000fe40000100a00 */
[----:B--2---:R-:W-:Y:S02]  /*22510*/  STL.64 [R1+0x30], R8 ;  /* 0x0000300801007387 */ /* 0x004fe40000100a00 */
[----:B------:R-:W-:Y:S01]  /*22520*/  STL.64 [R1+0x38], R10 ;  /* 0x0000380a01007387 */ /* 0x000fe20000100a00 */
[----:B------:R1:W-:Y:S04]  /*22530*/  STL.64 [R1+0x1660], R8 ;  /* 0x0016600801007387 */ /* 0x0003e80000100a00 */
[----:B-1----:R-:W2:Y:S01]  /*22540*/  LDL.LU R8, [R1+0x250] ;  /* 0x0002500001087983 */ /* 0x002ea20000300800 */
[----:B------:R-:W2:Y:S02]  /*22550*/  LDL.LU R9, [R1+0x254] ;  /* 0x0002540001097983 */ /* 0x000ea40000300800 */
[----:B------:R-:W4:Y:S02]  /*22560*/  LDL.LU R10, [R1+0x258] ;  /* 0x00025800010a7983 */ /* 0x000f240000300800 */
[----:B------:R-:W4:Y:S02]  /*22570*/  LDL.LU R11, [R1+0x25c] ;  /* 0x00025c00010b7983 */ /* 0x000f240000300800 */
[----:B----4-:R-:W-:Y:S01]  /*22580*/  STL.64 [R1+0x1680], R10 ;  /* 0x0016800a01007387 */ /* 0x010fe20000100a00 */
[----:B--2---:R1:W-:Y:S03]  /*22590*/  STL.64 [R1+0x1678], R8 ;  /* 0x0016780801007387 */ /* 0x0043e60000100a00 */
[----:B-1----:R-:W2:Y:S01]  /*225a0*/  LDL.64 R8, [R1+0x50] ;  /* 0x0000500001087983 */ /* 0x002ea20000100a00 */
[----:B------:R-:W-:Y:S02]  /*225b0*/  STL [R1+0x13c8], R22 ;  /* 0x0013c81601007387 */ /* 0x000fe40000100800 */
[----:B---3--:R-:W-:Y:S02]  /*225c0*/  STL.64 [R1+0x10], R16 ;  /* 0x0000101001007387 */ /* 0x008fe40000100a00 */
[----:B------:R-:W-:Y:S01]  /*225d0*/  STL.64 [R1+0x18], R18 ;  /* 0x0000181201007387 */ /* 0x000fe20000100a00 */
[----:B------:R1:W-:Y:S04]  /*225e0*/  STL.64 [R1+0x1658], R16 ;  /* 0x0016581001007387 */ /* 0x0003e80000100a00 */
[----:B-1----:R-:W3:Y:S01]  /*225f0*/  LDL.LU R16, [R1+0x240] ;  /* 0x0002400001107983 */ /* 0x002ee20000300800 */
[----:B------:R-:W3:Y:S02]  /*22600*/  LDL.LU R17, [R1+0x244] ;  /* 0x0002440001117983 */ /* 0x000ee40000300800 */
[----:B------:R-:W4:Y:S02]  /*22610*/  LDL.LU R18, [R1+0x248] ;  /* 0x0002480001127983 */ /* 0x000f240000300800 */
[----:B------:R-:W4:Y:S02]  /*22620*/  LDL.LU R19, [R1+0x24c] ;  /* 0x00024c0001137983 */ /* 0x000f240000300800 */
[----:B----4-:R-:W-:Y:S01]  /*22630*/  STL.64 [R1+0x1670], R18 ;  /* 0x0016701201007387 */ /* 0x010fe20000100a00 */
[----:B---3--:R1:W-:Y:S03]  /*22640*/  STL.64 [R1+0x1668], R16 ;  /* 0x0016681001007387 */ /* 0x0083e60000100a00 */
[----:B-1----:R-:W3:Y:S01]  /*22650*/  LDL.64 R16, [R1+0x40] ;  /* 0x0000400001107983 */ /* 0x002ee20000100a00 */
[----:B------:R-:W-:-:S02]  /*22660*/  IMAD.MOV.U32 R29, RZ, RZ, R12 ;  /* 0x000000ffff1d7224 */ /* 0x000fc400078e000c */
[----:B------:R-:W-:Y:S02]  /*22670*/  IMAD.MOV.U32 R3, RZ, RZ, R13 ;  /* 0x000000ffff037224 */ /* 0x000fe400078e000d */
[----:B------:R-:W1:Y:S04]  /*22680*/  LDSM.16.M88.4 R12, [R28+0x8a100] ;  /* 0x08a100001c0c783b */ /* 0x000e680000000200 */
[----:B---3--:R3:W-:Y:S04]  /*22690*/  STL.64 [R1+0x1688], R16 ;  /* 0x0016881001007387 */ /* 0x0087e80000100a00 */
[----:B---3--:R-:W3:Y:S01]  /*226a0*/  LDL.LU R16, [R1+0x260] ;  /* 0x0002600001107983 */ /* 0x008ee20000300800 */
[----:B------:R-:W3:Y:S02]  /*226b0*/  LDL.LU R17, [R1+0x264] ;  /* 0x0002640001117983 */ /* 0x000ee40000300800 */
[----:B------:R-:W3:Y:S02]  /*226c0*/  LDL.LU R18, [R1+0x268] ;  /* 0x0002680001127983 */ /* 0x000ee40000300800 */
[----:B------:R-:W3:Y:S01]  /*226d0*/  LDL.LU R19, [R1+0x26c] ;  /* 0x00026c0001137983 */ /* 0x000ee20000300800 */
[----:B------:R-:W-:Y:S01]  /*226e0*/  STL [R1+0x13c4], R23 ;  /* 0x0013c41701007387 */ /* 0x000fe20000100800 */
[----:B-1----:R-:W-:Y:S02]  /*226f0*/  STL.64 [R1], R12 ;  /* 0x0000000c01007387 */ /* 0x002fe40000100a00 */
[----:B------:R2:W-:Y:S02]  /*22700*/  STL.64 [R1+0x8], R14 ;  /* 0x0000080e01007387 */ /* 0x0005e40000100a00 */
[----:B------:R-:W-:Y:S01]  /*22710*/  STL [R1+0x13cc], R26 ;  /* 0x0013cc1a01007387 */ /* 0x000fe20000100800 */
[----:B------:R-:W-:Y:S01]  /*22720*/  STL [R1+0x13c0], R27 ;  /* 0x0013c01b01007387 */ /* 0x000fe20000100800 */
[----:B------:R-:W-:Y:S02]  /*22730*/  STL.64 [R1+0x1628], R24 ;  /* 0x0016281801007387 */ /* 0x000fe40000100a00 */
[----:B------:R-:W-:Y:S02]  /*22740*/  STL [R1+0xe38], R28 ;  /* 0x000e381c01007387 */ /* 0x000fe40000100800 */
[----:B--2---:R-:W-:-:S02]  /*22750*/  IMAD.MOV.U32 R15, RZ, RZ, R8 ;  /* 0x000000ffff0f7224 */ /* 0x004fc400078e0008 */
[----:B------:R-:W-:Y:S01]  /*22760*/  IMAD.MOV.U32 R14, RZ, RZ, R9 ;  /* 0x000000ffff0e7224 */ /* 0x000fe200078e0009 */
[C---:B---3--:R-:W-:Y:S11]  /*22770*/  HMMA.1688.F32.TF32 R16, R4.reuse, R8, R16 ;  /* 0x000000080410723c */ /* 0x048ff60000081010 */
[----:B------:R-:W-:Y:S11]  /*22780*/  @!UPT UIADD3 URZ, URZ, URZ, URZ ;  /* 0x0000003f3f3ff290 */ /* 0x000ff6000fffe03f */
[----:B------:R-:W-:Y:S01]  /*22790*/  @!UPT UIADD3 URZ, URZ, URZ, URZ ;  /* 0x0000003f3f3ff290 */ /* 0x000fe2000fffe03f */
[----:B------:R1:W-:Y:S01]  /*227a0*/  STL.64 [R1+0x270], R16 ;  /* 0x0002701001007387 */ /* 0x0003e20000100a00 */
[----:B------:R2:W-:Y:S03]  /*227b0*/  STL.64 [R1+0x278], R18 ;  /* 0x0002781201007387 */ /* 0x0005e60000100a00 */
[----:B-1----:R-:W3:Y:S01]  /*227c0*/  LDL.LU.64 R16, [R1+0x1688] ;  /* 0x0016880001107983 */ /* 0x002ee20000300a00 */
[----:B------:R-:W3:Y:S02]  /*227d0*/  LDL.LU.64 R10, [R1+0x1680] ;  /* 0x00168000010a7983 */ /* 0x000ee40000300a00 */
[----:B------:R-:W3:Y:S02]  /*227e0*/  LDL.LU.64 R8, [R1+0x1678] ;  /* 0x0016780001087983 */ /* 0x000ee40000300a00 */
[----:B------:R-:W-:Y:S01]  /*227f0*/  IMAD.MOV.U32 R25, RZ, RZ, R3 ;  /* 0x000000ffff197224 */ /* 0x000fe200078e0003 */
[----:B--2---:R-:W2:Y:S01]  /*22800*/  LDL.LU.64 R18, [R1+0x1670] ;  /* 0x0016700001127983 */ /* 0x004ea20000300a00 */
[----:B---3--:R-:W-:Y:S01]  /*22810*/  HMMA.1688.F32.TF32 R8, R4, R16, R8 ;  /* 0x000000100408723c */ /* 0x008fe20000081008 */
[----:B------:R-:W-:-:S02]  /*22820*/  IMAD.MOV.U32 R3, RZ, RZ, R16 ;  /* 0x000000ffff037224 */ /* 0x000fc400078e0010 */
[----:B------:R-:W-:Y:S02]  /*22830*/  IMAD.MOV.U32 R28, RZ, RZ, R17 ;  /* 0x000000ffff1c7224 */ /* 0x000fe400078e0011 */
[----:B------:R-:W2:Y:S11]  /*22840*/  LDL.LU.64 R16, [R1+0x1668] ;  /* 0x0016680001107983 */ /* 0x000eb60000300a00 */
[----:B------:R-:W-:Y:S07]  /*22850*/  @!UPT UIADD3 URZ, URZ, URZ, URZ ;  /* 0x0000003f3f3ff290 */ /* 0x000fee000fffe03f */
[----:B------:R1:W-:Y:S01]  /*22860*/  STL.64 [R1+0x260], R8 ;  /* 0x0002600801007387 */ /* 0x0003e20000100a00 */
[----:B------:R-:W-:Y:S03]  /*22870*/  STL [R1+0x268], R10 ;  /* 0x0002680a01007387 */ /* 0x000fe60000100800 */
        /* <DEDUP_REMOVED lines=8> */
[----:B------:R1:W-:Y:S01]  /*22900*/  STL.64 [R1+0x250], R16 ;  /* 0x0002501001007387 */ /* 0x0003e20000100a00 */
[----:B------:R-:W-:Y:S03]  /*22910*/  STL.64 [R1+0x258], R18 ;  /* 0x0002581201007387 */ /* 0x000fe60000100a00 */
[----:B-1----:R-:W2:Y:S01]  /*22920*/  LDL.LU.64 R16, [R1+0x1658] ;  /* 0x0016580001107983 */ /* 0x002ea20000300a00 */
[----:B------:R-:W2:Y:S02]  /*22930*/  LDL.LU.64 R10, [R1+0x1650] ;  /* 0x00165000010a7983 */ /* 0x000ea40000300a00 */
[----:B------:R-:W2:Y:S02]  /*22940*/  LDL.LU.64 R8, [R1+0x1648] ;  /* 0x0016480001087983 */ /* 0x000ea40000300a00 */
[----:B------:R-:W-:Y:S01]  /*22950*/  STL.64 [R1+0x1638], R22 ;  /* 0x0016381601007387 */ /* 0x000fe20000100a00 */
[----:B------:R1:W-:Y:S04]  /*22960*/  STL.64 [R1+0x1630], R20 ;  /* 0x0016301401007387 */ /* 0x0003e80000100a00 */
[----:B-1----:R-:W3:Y:S01]  /*22970*/  LDL.LU R20, [R1+0x230] ;  /* 0x0002300001147983 */ /* 0x002ee20000300800 */
[----:B------:R-:W3:Y:S02]  /*22980*/  LDL.LU R21, [R1+0x234] ;  /* 0x0002340001157983 */ /* 0x000ee40000300800 */
[----:B------:R-:W3:Y:S02]  /*22990*/  LDL.LU R22, [R1+0x238] ;  /* 0x0002380001167983 */ /* 0x000ee40000300800 */
[----:B------:R-:W3:Y:S01]  /*229a0*/  LDL.LU R23, [R1+0x23c] ;  /* 0x00023c0001177983 */ /* 0x000ee20000300800 */
[C---:B--2---:R-:W-:Y:S08]  /*229b0*/  HMMA.1688.F32.TF32 R8, R4.reuse, R16, R8 ;  /* 0x000000100408723c */ /* 0x044ff00000081008 */
[C---:B---3--:R-:W-:Y:S11]  /*229c0*/  HMMA.1688.F32.TF32 R24, R4.reuse, R24, R20 ;  /* 0x000000180418723c */ /* 0x048ff60000081014 */
[----:B------:R-:W-:Y:S11]  /*229d0*/  @!UPT UIADD3 URZ, URZ, URZ, URZ ;  /* 0x0000003f3f3ff290 */ /* 0x000ff6000fffe03f */
[----:B------:R-:W-:Y:S02]  /*229e0*/  @!UPT UIADD3 URZ, URZ, URZ, URZ ;  /* 0x0000003f3f3ff290 */ /* 0x000fe4000fffe03f */
[----:B------:R-:W-:Y:S01]  /*229f0*/  IMAD.MOV.U32 R29, RZ, RZ, R27 ;  /* 0x000000ffff1d7224 */ /* 0x000fe200078e001b */
[----:B------:R-:W-:Y:S01]  /*22a00*/  STL.64 [R1+0x240], R24 ;  /* 0x0002401801007387 */ /* 0x000fe20000100a00 */
[----:B------:R-:W-:Y:S03]  /*22a10*/  STL [R1+0x248], R26 ;  /* 0x0002481a01007387 */ /* 0x000fe60000100800 */
[----:B------:R-:W-:Y:S01]  /*22a20*/  STL [R1+0x1444], R29 ;  /* 0x0014441d01007387 */ /* 0x000fe20000100800 */
[----:B------:R-:W2:Y:S02]  /*22a30*/  LDL.LU R16, [R1+0x80] ;  /* 0x0000800001107983 */ /* 0x000ea40000300800 */
[----:B------:R-:W-:Y:S02]  /*22a40*/  STL.64 [R1+0x230], R8 ;  /* 0x0002300801007387 */ /* 0x000fe40000100a00 */
[----:B------:R-:W-:Y:S01]  /*22a50*/  STL.64 [R1+0x238], R10 ;  /* 0x0002380a01007387 */ /* 0x000fe20000100a00 */
[----:B------:R-:W2:Y:S01]  /*22a60*/  LDL.LU R17, [R1+0x84] ;  /* 0x0000840001117983 */ /* 0x000ea20000300800 */
[----:B------:R-:W3:Y:S02]  /*22a70*/  LDL.LU R18, [R1+0x88] ;  /* 0x0000880001127983 */ /* 0x000ee40000300800 */
[----:B------:R-:W3:Y:S02]  /*22a80*/  LDL.LU R19, [R1+0x8c] ;  /* 0x00008c0001137983 */ /* 0x000ee40000300800 */
[----:B------:R-:W4:Y:S01]  /*22a90*/  LDL.LU R20, [R1+0x170] ;  /* 0x0001700001147983 */ /* 0x000f220000300800 */
[----:B------:R-:W4:Y:S01]  /*22aa0*/  LDL.LU R21, [R1+0x174] ;  /* 0x0001740001157983 */ /* 0x000f220000300800 */
[----:B------:R-:W4:Y:S02]  /*22ab0*/  LDL.LU R22, [R1+0x178] ;  /* 0x0001780001167983 */ /* 0x000f240000300800 */
[----:B------:R-:W4:Y:S01]  /*22ac0*/  LDL.LU R23, [R1+0x17c] ;  /* 0x00017c0001177983 */ /* 0x000f220000300800 */
        /* <DEDUP_REMOVED lines=10> */
[----:B------:R-:W3:Y:S02]  /*22b70*/  LDL.LU R18, [R1+0xa8] ;  /* 0x0000a80001127983 */ /* 0x000ee40000300800 */
        /* <DEDUP_REMOVED lines=8> */
[----:B------:R-:W2:Y:S01]  /*22c00*/  LDL.LU R27, [R1+0x10c] ;  /* 0x00010c00011b7983 */ /* 0x000ea20000300800 */
[----:B----4-:R-:W-:Y:S01]  /*22c10*/  HMMA.1688.F32.TF32 R20, R4, R12, R20 ;  /* 0x0000000c0414723c */ /* 0x010fe20000081014 */
[----:B---3--:R-:W-:Y:S01]  /*22c20*/  STL.64 [R1+0x15e0], R18 ;  /* 0x0015e01201007387 */ /* 0x008fe20000100a00 */
[----:B--2---:R1:W-:Y:S03]  /*22c30*/  STL.64 [R1+0x15d8], R16 ;  /* 0x0015d81001007387 */ /* 0x0043e60000100a00 */
[----:B-1----:R-:W2:Y:S01]  /*22c40*/  LDL.LU R16, [R1+0xb0] ;  /* 0x0000b00001107983 */ /* 0x002ea20000300800 */
[----:B------:R-:W2:Y:S02]  /*22c50*/  LDL.LU R17, [R1+0xb4] ;  /* 0x0000b40001117983 */ /* 0x000ea40000300800 */
[----:B------:R-:W3:Y:S02]  /*22c60*/  LDL.LU R18, [R1+0xb8] ;  /* 0x0000b80001127983 */ /* 0x000ee40000300800 */
[----:B------:R-:W3:Y:S11]  /*22c70*/  LDL.LU R19, [R1+0xbc] ;  /* 0x0000bc0001137983 */ /* 0x000ef60000300800 */
[----:B------:R-:W-:Y:S03]  /*22c80*/  @!UPT UIADD3 URZ, URZ, URZ, URZ ;  /* 0x0000003f3f3ff290 */ /* 0x000fe6000fffe03f */
[----:B------:R-:W-:Y:S01]  /*22c90*/  IMAD.MOV.U32 R29, RZ, RZ, R23 ;  /* 0x000000ffff1d7224 */ /* 0x000fe200078e0017 */
[----:B---3--:R-:W-:Y:S01]  /*22ca0*/  STL.64 [R1+0x15f0], R18 ;  /* 0x0015f01201007387 */ /* 0x008fe20000100a00 */
[----:B--2---:R1:W-:Y:S02]  /*22cb0*/  STL.64 [R1+0x15e8], R16 ;  /* 0x0015e81001007387 */ /* 0x0043e40000100a00 */
[----:B-1----:R-:W-:Y:S02]  /*22cc0*/  IMAD.MOV.U32 R16, RZ, RZ, R3 ;  /* 0x000000ffff107224 */ /* 0x002fe400078e0003 */
[----:B------:R-:W-:Y:S01]  /*22cd0*/  IMAD.MOV.U32 R17, RZ, RZ, R28 ;  /* 0x000000ffff117224 */ /* 0x000fe200078e001c */
[----:B------:R-:W2:Y:S04]  /*22ce0*/  LDL.LU R3, [R1+0x1640] ;  /* 0x0016400001037983 */ /* 0x000ea80000300800 */
[----:B------:R-:W-:Y:S01]  /*22cf0*/  STL.64 [R1+0x1600], R16 ;  /* 0x0016001001007387 */ /* 0x000fe20000100a00 */
[----:B------:R-:W-:Y:S02]  /*22d00*/  STL.64 [R1+0x220], R20 ;  /* 0x0002201401007387 */ /* 0x000fe40000100a00 */
[----:B------:R1:W-:Y:S02]  /*22d10*/  STL [R1+0x228], R22 ;  /* 0x0002281601007387 */ /* 0x0003e40000100800 */
[----:B-1----:R-:W3:Y:S01]  /*22d20*/  LDL.LU.64 R22, [R1+0x1638] ;  /* 0x0016380001167983 */ /* 0x002ee20000300a00 */
[----:B------:R-:W4:Y:S02]  /*22d30*/  LDL.LU.64 R20, [R1+0x1630] ;  /* 0x0016300001147983 */ /* 0x000f240000300a00 */
[----:B------:R1:W-:Y:S02]  /*22d40*/  STL.64 [R1+0x15b8], R12 ;  /* 0x0015b80c01007387 */ /* 0x0003e40000100a00 */
[----:B-1----:R-:W2:Y:S04]  /*22d50*/  LDL.LU.64 R12, [R1+0x10] ;  /* 0x00001000010c7983 */ /* 0x002ea80000300a00 */
[----:B--2---:R1:W-:Y:S04]  /*22d60*/  STL.64 [R1+0x15d0], R12 ;  /* 0x0015d00c01007387 */ /* 0x0043e80000100a00 */
[----:B-1----:R-:W2:Y:S01]  /*22d70*/  LDL.LU.64 R12, [R1+0x20] ;  /* 0x00002000010c7983 */ /* 0x002ea20000300a00 */
[----:B------:R-:W-:-:S02]  /*22d80*/  IMAD.MOV.U32 R17, RZ, RZ, R14 ;  /* 0x000000ffff117224 */ /* 0x000fc400078e000e */
[----:B------:R-:W-:Y:S01]  /*22d90*/  IMAD.MOV.U32 R16, RZ, RZ, R15 ;  /* 0x000000ffff107224 */ /* 0x000fe200078e000f */
[C---:B----4-:R-:W-:Y:S01]  /*22da0*/  HMMA.1688.F32.TF32 R24, R4.reuse, R20, R24 ;  /* 0x000000140418723c */ /* 0x050fe20000081018 */
[----:B--2---:R1:W-:Y:S04]  /*22db0*/  STL.64 [R1+0x15f8], R12 ;  /* 0x0015f80c01007387 */ /* 0x0043e80000100a00 */
        /* <DEDUP_REMOVED lines=10> */
[----:B------:R-:W-:Y:S01]  /*22e60*/  STL [R1+0x144c], R29 ;  /* 0x00144c1d01007387 */ /* 0x000fe20000100800 */
[----:B------:R1:W-:Y:S02]  /*22e70*/  STL.64 [R1+0x210], R24 ;  /* 0x0002101801007387 */ /* 0x0003e40000100a00 */
[----:B------:R4:W-:Y:S01]  /*22e80*/  STL.64 [R1+0x218], R26 ;  /* 0x0002181a01007387 */ /* 0x0009e20000100a00 */
[----:B-1----:R-:W2:Y:S02]  /*22e90*/  LDL.LU.64 R24, [R1+0x1628] ;  /* 0x0016280001187983 */ /* 0x002ea40000300a00 */
[----:B--2---:R-:W-:Y:S02]  /*22ea0*/  HMMA.1688.F32.TF32 R4, R4, R24, R8 ;  /* 0x000000180404723c */ /* 0x004fe40000081008 */
[----:B------:R-:W2:Y:S01]  /*22eb0*/  LDL.LU.64 R10, [R1+0x1620] ;  /* 0x00162000010a7983 */ /* 0x000ea20000300a00 */
[----:B------:R-:W2:Y:S11]  /*22ec0*/  LDL.LU.64 R8, [R1+0x1618] ;  /* 0x0016180001087983 */ /* 0x000eb60000300a00 */
[----:B------:R-:W-:Y:S09]  /*22ed0*/  @!UPT UIADD3 URZ, URZ, URZ, URZ ;  /* 0x0000003f3f3ff290 */ /* 0x000ff2000fffe03f */
[----:B------:R-:W-:Y:S01]  /*22ee0*/  STL.64 [R1+0x1e0], R4 ;  /* 0x0001e00401007387 */ /* 0x000fe20000100a00 */
[----:B------:R-:W-:Y:S01]  /*22ef0*/  STL.64 [R1+0x1e8], R6 ;  /* 0x0001e80601007387 */ /* 0x000fe20000100a00 */
[----:B--2---:R-:W-:Y:S02]  /*22f00*/  HMMA.1688.F32.TF32 R16, R8, R16, R12 ;  /* 0x000000100810723c */ /* 0x004fe4000008100c */
[----:B------:R-:W2:Y:S01]  /*22f10*/  LDL.LU.64 R14, [R1+0x1610] ;  /* 0x00161000010e7983 */ /* 0x000ea20000300a00 */
[----:B------:R-:W2:Y:S11]  /*22f20*/  LDL.LU.64 R12, [R1+0x1608] ;  /* 0x00160800010c7983 */ /* 0x000eb60000300a00 */
[----:B------:R-:W-:Y:S09]  /*22f30*/  @!UPT UIADD3 URZ, URZ, URZ, URZ ;  /* 0x0000003f3f3ff290 */ /* 0x000ff2000fffe03f */
[----:B------:R1:W-:Y:S01]  /*22f40*/  STL [R1+0x1d4], R17 ;  /* 0x0001d41101007387 */ /* 0x0003e20000100800 */
[----:B------:R2:W-:Y:S02]  /*22f50*/  STL.64 [R1+0x1d8], R18 ;  /* 0x0001d81201007387 */ /* 0x0005e40000100a00 */
[----:B----4-:R-:W-:Y:S02]  /*22f60*/  IMAD.MOV.U32 R27, RZ, RZ, R16 ;  /* 0x000000ffff1b7224 */ /* 0x010fe400078e0010 */
[----:B-1----:R-:W2:Y:S03]  /*22f70*/  LDL.LU.64 R16, [R1+0x1600] ;  /* 0x0016000001107983 */ /* 0x002ea60000300a00 */
[----:B------:R-:W-:Y:S02]  /*22f80*/  STL [R1+0x13d0], R27 ;  /* 0x0013d01b01007387 */ /* 0x000fe40000100800 */
[----:B---3--:R-:W-:-:S02]  /*22f90*/  IMAD.MOV.U32 R4, RZ, RZ, R23 ;  /* 0x000000ffff047224 */ /* 0x008fc400078e0017 */
[----:B------:R-:W-:Y:S01]  /*22fa0*/  IMAD.MOV.U32 R5, RZ, RZ, R22 ;  /* 0x000000ffff057224 */ /* 0x000fe200078e0016 */
[C---:B--2---:R-:W-:Y:S01]  /*22fb0*/  HMMA.1688.F32.TF32 R16, R8.reuse, R16, R12 ;  /* 0x000000100810723c */ /* 0x044fe2000008100c */
[----:B------:R-:W2:Y:S11]  /*22fc0*/  LDL.LU.64 R12, [R1+0x15f8] ;  /* 0x0015f800010c7983 */ /* 0x000eb60000300a00 */
[----:B------:R-:W-:Y:S11]  /*22fd0*/  @!UPT UIADD3 URZ, URZ, URZ, URZ ;  /* 0x0000003f3f3ff290 */ /* 0x000ff6000fffe03f */
[----:B------:R1:W-:Y:S01]  /*22fe0*/  STL [R1+0x1c0], R16 ;  /* 0x0001c01001007387 */ /* 0x0003e20000100800 */
[----:B------:R-:W-:Y:S02]  /*22ff0*/  IMAD.MOV.U32 R22, RZ, RZ, R18 ;  /* 0x000000ffff167224 */ /* 0x000fe400078e0012 */
[----:B------:R-:W-:Y:S02]  /*23000*/  IMAD.MOV.U32 R23, RZ, RZ, R19 ;  /* 0x000000ffff177224 */ /* 0x000fe400078e0013 */
[----:B------:R-:W-:Y:S01]  /*23010*/  IMAD.MOV.U32 R26, RZ, RZ, R17 ;  /* 0x000000ffff1a7224 */ /* 0x000fe200078e0011 */
[----:B------:R-:W3:Y:S04]  /*23020*/  LDL.LU.64 R18, [R1+0x15f0] ;  /* 0x0015f00001127983 */ /* 0x000ee80000300a00 */
[----:B-1----:R-:W3:Y:S01]  /*23030*/  LDL.LU.64 R16, [R1+0x15e8] ;  /* 0x0015e80001107983 */ /* 0x002ee20000300a00 */
[----:B------:R-:W-:Y:S02]  /*23040*/  STL [R1+0x13dc], R23 ;  /* 0x0013dc1701007387 */ /* 0x000fe40000100800 */
[----:B------:R-:W-:Y:S02]  /*23050*/  STL [R1+0x13d8], R22 ;  /* 0x0013d81601007387 */ /* 0x000fe40000100800 */
[----:B------:R-:W-:Y:S01]  /*23060*/  STL [R1+0x13d4], R26 ;  /* 0x0013d41a01007387 */ /* 0x000fe20000100800 */
[C---:B---3--:R-:W-:Y:S01]  /*23070*/  HMMA.1688.F32.TF32 R4, R8.reuse, R4, R16 ;  /* 0x000000040804723c */ /* 0x048fe20000081010 */
[----:B------:R-:W3:Y:S01]  /*23080*/  LDL.LU.64 R18, [R1+0x15e0] ;  /* 0x0015e00001127983 */ /* 0x000ee20000300a00 */
[----:B------:R-:W3:Y:S11]  /*23090*/  LDL.LU.64 R16, [R1+0x15d8] ;  /* 0x0015d80001107983 */ /* 0x000ef60000300a00 */
[----:B------:R-:W-:Y:S11]  /*230a0*/  @!UPT UIADD3 URZ, URZ, URZ, URZ ;  /* 0x0000003f3f3ff290 */ /* 0x000ff6000fffe03f */
[----:B------:R-:W-:Y:S01]  /*230b0*/  IMAD.MOV.U32 R27, RZ, RZ, R7 ;  /* 0x000000ffff1b7224 */ /* 0x000fe200078e0007 */
[----:B------:R2:W-:Y:S01]  /*230c0*/  STL.64 [R1+0x1b0], R4 ;  /* 0x0001b00401007387 */ /* 0x0005e20000100a00 */
[----:B------:R-:W-:Y:S03]  /*230d0*/  STL [R1+0x1b8], R6 ;  /* 0x0001b80601007387 */ /* 0x000fe60000100800 */
[----:B------:R-:W-:Y:S01]  /*230e0*/  STL [R1+0x13e0], R27 ;  /* 0x0013e01b01007387 */ /* 0x000fe20000100800 */
[----:B--2---:R-:W-:Y:S02]  /*230f0*/  IMAD.MOV.U32 R5, RZ, RZ, R12 ;  /* 0x000000ffff057224 */ /* 0x004fe400078e000c */
[----:B------:R-:W-:Y:S01]  /*23100*/  IMAD.MOV.U32 R4, RZ, RZ, R13 ;  /* 0x000000ffff047224 */ /* 0x000fe200078e000d */
[----:B---3--:R-:W-:Y:S01]  /*23110*/  HMMA.1688.F32.TF32 R16, R8, R12, R16 ;  /* 0x0000000c0810723c */ /* 0x008fe20000081010 */
        /* <DEDUP_REMOVED lines=10> */
[----:B--2---:R-:W-:-:S02]  /*231c0*/  IMAD.MOV.U32 R7, RZ, RZ, R12 ;  /* 0x000000ffff077224 */ /* 0x004fc400078e000c */
[----:B------:R-:W-:Y:S01]  /*231d0*/  IMAD.MOV.U32 R6, RZ, RZ, R13 ;  /* 0x000000ffff067224 */ /* 0x000fe200078e000d */
[C---:B---3--:R-:W-:Y:S01]  /*231e0*/  HMMA.1688.F32.TF32 R16, R8.reuse, R12, R16 ;  /* 0x0000000c0810723c */ /* 0x048fe20000081010 */
[----:B------:R-:W2:Y:S11]  /*231f0*/  LDL.LU.64 R12, [R1+0x15b8] ;  /* 0x0015b800010c7983 */ /* 0x000eb60000300a00 */
[----:B------:R-:W-:Y:S11]  /*23200*/  @!UPT UIADD3 URZ, URZ, URZ, URZ ;  /* 0x0000003f3f3ff290 */ /* 0x000ff6000fffe03f */
[----:B------:R-:W-:Y:S01]  /*23210*/  STL.64 [R1+0x190], R16 ;  /* 0x0001901001007387 */ /* 0x000fe20000100a00 */
[----:B------:R1:W-:Y:S02]  /*23220*/  STL [R1+0x198], R18 ;  /* 0x0001981201007387 */ /* 0x0003e40000100800 */
[----:B------:R-:W-:Y:S02]  /*23230*/  IMAD.MOV.U32 R27, RZ, RZ, R19 ;  /* 0x000000ffff1b7224 */ /* 0x000fe400078e0013 */
[----:B-1----:R-:W2:Y:S01]  /*23240*/  LDL.LU.64 R18, [R1+0x15b0] ;  /* 0x0015b00001127983 */ /* 0x002ea20000300a00 */
[----:B------:R-:W2:Y:S02]  /*23250*/  LDL.LU.64 R16, [R1+0x15a8] ;  /* 0x0015a80001107983 */ /* 0x000ea40000300a00 */
[----:B------:R-:W-:Y:S01]  /*23260*/  STL [R1+0x1450], R27 ;  /* 0x0014501b01007387 */ /* 0x000fe20000100800 */
[C---:B--2---:R-:W-:Y:S01]  /*23270*/  HMMA.1688.F32.TF32 R12, R8.reuse, R12, R16 ;  /* 0x0000000c080c723c */ /* 0x044fe20000081010 */
[----:B------:R-:W2:Y:S01]  /*23280*/  LDL.LU.64 R18, [R1+0x15a0] ;  /* 0x0015a00001127983 */ /* 0x000ea20000300a00 */
[----:B------:R-:W3:Y:S11]  /*23290*/  LDL.LU.64 R16, [R1+0x1598] ;  /* 0x0015980001107983 */ /* 0x000ef60000300a00 */
[----:B------:R-:W-:Y:S10]  /*232a0*/  @!UPT UIADD3 URZ, URZ, URZ, URZ ;  /* 0x0000003f3f3ff290 */ /* 0x000ff4000fffe03f */
[----:B------:R-:W-:Y:S01]  /*232b0*/  STL [R1+0x180], R12 ;  /* 0x0001800c01007387 */ /* 0x000fe20000100800 */
[----:B------:R1:W-:Y:S02]  /*232c0*/  STL [R1+0x188], R14 ;  /* 0x0001880e01007387 */ /* 0x0003e40000100800 */
[----:B------:R-:W-:Y:S02]  /*232d0*/  IMAD.MOV.U32 R26, RZ, RZ, R15 ;  /* 0x000000ffff1a7224 */ /* 0x000fe400078e000f */
[----:B------:R-:W-:Y:S01]  /*232e0*/  IMAD.MOV.U32 R29, RZ, RZ, R13 ;  /* 0x000000ffff1d7224 */ /* 0x000fe200078e000d */
[----:B-1----:R-:W4:Y:S01]  /*232f0*/  LDL.LU.64 R14, [R1+0x1590] ;  /* 0x00159000010e7983 */ /* 0x002f220000300a00 */
[----:B------:R-:W4:Y:S02]  /*23300*/  LDL.LU.64 R12, [R1+0x1588] ;  /* 0x00158800010c7983 */ /* 0x000f240000300a00 */
[----:B----4-:R-:W-:Y:S11]  /*23310*/  HMMA.1688.F32.TF32 R12, R8, R20, R12 ;  /* 0x00000014080c723c */ /* 0x010ff6000008100c */
[----:B------:R-:W-:Y:S11]  /*23320*/  @!UPT UIADD3 URZ, URZ, URZ, URZ ;  /* 0x0000003f3f3ff290 */ /* 0x000ff6000fffe03f */
[----:B------:R-:W-:Y:S02]  /*23330*/  @!UPT UIADD3 URZ, URZ, URZ, URZ ;  /* 0x0000003f3f3ff290 */ /* 0x000fe4000fffe03f */
[----:B------:R-:W-:Y:S01]  /*23340*/  IMAD.MOV.U32 R23, RZ, RZ, R15 ;  /* 0x000000ffff177224 */ /* 0x000fe200078e000f */
[----:B------:R1:W-:Y:S04]  /*23350*/  STL.64 [R1+0x170], R12 ;  /* 0x0001700c01007387 */ /* 0x0003e80000100a00 */
[----:B------:R-:W-:Y:S01]  /*23360*/  STL.64 [R1+0x1510], R22 ;  /* 0x0015101601007387 */ /* 0x000fe20000100a00 */
[----:B------:R-:W-:Y:S03]  /*23370*/  STL.64 [R1+0x1508], R20 ;  /* 0x0015081401007387 */ /* 0x000fe60000100a00 */
[----:B-1----:R-:W4:Y:S01]  /*23380*/  LDL.LU R12, [R1+0x60] ;  /* 0x00006000010c7983 */ /* 0x002f220000300800 */
[----:B------:R-:W-:-:S02]  /*23390*/  IMAD.MOV.U32 R27, RZ, RZ, R14 ;  /* 0x000000ffff1b7224 */ /* 0x000fc400078e000e */
[----:B---3--:R-:W-:Y:S02]  /*233a0*/  IMAD.MOV.U32 R14, RZ, RZ, R17 ;  /* 0x000000ffff0e7224 */ /* 0x008fe400078e0011 */
[----:B--2---:R-:W-:Y:S02]  /*233b0*/  IMAD.MOV.U32 R15, RZ, RZ, R18 ;  /* 0x000000ffff0f7224 */ /* 0x004fe400078e0012 */
[----:B------:R-:W-:Y:S02]  /*233c0*/  IMAD.MOV.U32 R13, RZ, RZ, R16 ;  /* 0x000000ffff0d7224 */ /* 0x000fe400078e0010 */
[----:B------:R-:W2:Y:S01]  /*233d0*/  LDL.LU R16, [R1+0x1584] ;  /* 0x0015840001107983 */ /* 0x000ea20000300800 */
[----:B------:R-:W2:Y:S02]  /*233e0*/  LDL.LU R17, [R1+0x1580] ;  /* 0x0015800001117983 */ /* 0x000ea40000300800 */
[----:B------:R-:W2:Y:S02]  /*233f0*/  LDL.LU R18, [R1+0x157c] ;  /* 0x00157c0001127983 */ /* 0x000ea40000300800 */
[----:B------:R-:W-:Y:S01]  /*23400*/  STL.64 [R1+0x1460], R14 ;  /* 0x0014600e01007387 */ /* 0x000fe20000100a00 */
[----:B----4-:R1:W-:Y:S02]  /*23410*/  STL.64 [R1+0x1458], R12 ;  /* 0x0014580c01007387 */ /* 0x0103e40000100a00 */
[----:B-1----:R-:W-:-:S02]  /*23420*/  IMAD.MOV.U32 R12, RZ, RZ, R19 ;  /* 0x000000ffff0c7224 */ /* 0x002fc400078e0013 */
[----:B------:R-:W2:Y:S01]  /*23430*/  LDL.LU R19, [R1+0x1578] ;  /* 0x0015780001137983 */ /* 0x000ea20000300800 */
[----:B------:R-:W3:Y:S02]  /*23440*/  LDL.LU R13, [R1+0x1f4] ;  /* 0x0001f400010d7983 */ /* 0x000ee40000300800 */
[----:B------:R-:W4:Y:S02]  /*23450*/  LDL.LU R14, [R1+0x1f8] ;  /* 0x0001f800010e7983 */ /* 0x000f240000300800 */
[----:B------:R-:W4:Y:S01]  /*23460*/  LDL.LU R15, [R1+0x1fc] ;  /* 0x0001fc00010f7983 */ /* 0x000f220000300800 */
[----:B--2---:R-:W-:Y:S01]  /*23470*/  HMMA.1688.F32.TF32 R8, R8, R24, R16 ;  /* 0x000000180808723c */ /* 0x004fe20000081010 */
[----:B----4-:R-:W-:Y:S01]  /*23480*/  STL.64 [R1+0x1470], R14 ;  /* 0x0014700e01007387 */ /* 0x010fe20000100a00 */
[----:B---3--:R1:W-:Y:S02]  /*23490*/  STL.64 [R1+0x1468], R12 ;  /* 0x0014680c01007387 */ /* 0x0083e40000100a00 */
[----:B-1----:R-:W-:-:S02]  /*234a0*/  IMAD.MOV.U32 R12, RZ, RZ, R7 ;  /* 0x000000ffff0c7224 */ /* 0x002fc400078e0007 */
[----:B------:R-:W-:Y:S02]  /*234b0*/  IMAD.MOV.U32 R13, RZ, RZ, R6 ;  /* 0x000000ffff0d7224 */ /* 0x000fe400078e0006 */
[----:B------:R-:W-:Y:S01]  /*234c0*/  IMAD.MOV.U32 R18, RZ, RZ, R3 ;  /* 0x000000ffff127224 */ /* 0x000fe200078e0003 */
[----:B------:R-:W-:Y:S04]  /*234d0*/  LDS R6, [R2+0x2a400] ;  /* 0x02a4000002067984 */ /* 0x000fe80000000800 */
[----:B------:R-:W-:Y:S01]  /*234e0*/  STL.64 [R1+0x1568], R12 ;  /* 0x0015680c01007387 */ /* 0x000fe20000100a00 */
[----:B------:R-:W2:Y:S09]  /*234f0*/  LDL.LU R20, [R1+0x2f0] ;  /* 0x0002f00001147983 */ /* 0x000eb20000300800 */
[----:B------:R-:W-:Y:S02]  /*23500*/  STL.64 [R1+0x160], R8 ;  /* 0x0001600801007387 */ /* 0x000fe40000100a00 */
[----:B------:R-:W-:Y:S01]  /*23510*/  STL.64 [R1+0x168], R10 ;  /* 0x0001680a01007387 */ /* 0x000fe20000100a00 */
[----:B------:R-:W2:Y:S01]  /*23520*/  LDL.LU R21, [R1+0x2f4] ;  /* 0x0002f40001157983 */ /* 0x000ea20000300800 */
[----:B------:R-:W3:Y:S02]  /*23530*/  LDL.LU R22, [R1+0x2f8] ;  /* 0x0002f80001167983 */ /* 0x000ee40000300800 */
[----:B------:R-:W3:Y:S01]  /*23540*/  LDL.LU R23, [R1+0x2fc] ;  /* 0x0002fc0001177983 */ /* 0x000ee20000300800 */
[----:B------:R-:W-:Y:S04]  /*23550*/  LDS R7, [R0+0x2a400] ;  /* 0x02a4000000077984 */ /* 0x000fe80000000800 */
[----:B------:R-:W-:Y:S04]  /*23560*/  LDS R10, [R2+0x2a600] ;  /* 0x02a60000020a7984 */ /* 0x000fe80000000800 */
[----:B------:R-:W1:Y:S04]  /*23570*/  LDS R11, [R0+0x2a600] ;  /* 0x02a60000000b7984 */ /* 0x000e680000000800 */
[----:B------:R-:W-:Y:S04]  /*23580*/  LDS R8, [R2+0x28600] ;  /* 0x0286000002087984 */ /* 0x000fe80000000800 */
[----:B------:R-:W4:Y:S04]  /*23590*/  LDS R9, [R0+0x28600] ;  /* 0x0286000000097984 */ /* 0x000f280000000800 */
[----:B---3--:R-:W-:Y:S01]  /*235a0*/  STL.64 [R1+0x1548], R22 ;  /* 0x0015481601007387 */ /* 0x008fe20000100a00 */
[----:B--2---:R2:W-:Y:S03]  /*235b0*/  STL.64 [R1+0x1540], R20 ;  /* 0x0015401401007387 */ /* 0x0045e60000100a00 */
[----:B--2---:R-:W2:Y:S01]  /*235c0*/  LDL.LU R20, [R1+0x300] ;  /* 0x0003000001147983 */ /* 0x004ea20000300800 */
[----:B------:R-:W2:Y:S02]  /*235d0*/  LDL.LU R21, [R1+0x304] ;  /* 0x0003040001157983 */ /* 0x000ea40000300800 */
[----:B------:R-:W3:Y:S02]  /*235e0*/  LDL.LU R22, [R1+0x308] ;  /* 0x0003080001167983 */ /* 0x000ee40000300800 */
[----:B------:R-:W3:Y:S01]  /*235f0*/  LDL.LU R23, [R1+0x30c] ;  /* 0x00030c0001177983 */ /* 0x000ee20000300800 */
[----:B------:R-:W2:Y:S01]  /*23600*/  LDL.LU R12, [R1+0x150] ;  /* 0x00015000010c7983 */ /* 0x000ea20000300800 */
[----:B------:R-:W4:Y:S02]  /*23610*/  LDL.LU R13, [R1+0x154] ;  /* 0x00015400010d7983 */ /* 0x000f240000300800 */
[----:B------:R-:W4:Y:S02]  /*23620*/  LDL.LU R14, [R1+0x158] ;  /* 0x00015800010e7983 */ /* 0x000f240000300800 */
[----:B------:R-:W4:Y:S01]  /*23630*/  LDL.LU R15, [R1+0x15c] ;  /* 0x00015c00010f7983 */ /* 0x000f220000300800 */
[----:B---3--:R-:W-:Y:S01]  /*23640*/  STL.64 [R1+0x1558], R22 ;  /* 0x0015581601007387 */ /* 0x008fe20000100a00 */
[----:B--2---:R2:W-:Y:S03]  /*23650*/  STL.64 [R1+0x1550], R20 ;  /* 0x0015501401007387 */ /* 0x0045e60000100a00 */
[----:B--2---:R-:W2:Y:S04]  /*23660*/  LDL.LU.64 R20, [R1+0x40] ;  /* 0x0000400001147983 */ /* 0x004ea80000300a00 */
[----:B--2---:R2:W-:Y:S04]  /*23670*/  STL.64 [R1+0x1560], R20 ;  /* 0x0015601401007387 */ /* 0x0045e80000100a00 */
[----:B--2---:R-:W2:Y:S01]  /*23680*/  LDL.LU.64 R20, [R1+0x50] ;  /* 0x0000500001147983 */ /* 0x004ea20000300a00 */
[----:B------:R-:W-:Y:S02]  /*23690*/  STL.64 [R1+0x1500], R26 ;  /* 0x0015001a01007387 */ /* 0x000fe40000100a00 */
[----:B------:R3:W-:Y:S02]  /*236a0*/  STL.64 [R1+0x14f8], R24 ;  /* 0x0014f81801007387 */ /* 0x0007e40000100a00 */
[----:B---3--:R-:W3:Y:S01]  /*236b0*/  LDL.LU.64 R24, [R1+0x30] ;  /* 0x0000300001187983 */ /* 0x008ee20000300a00 */
[----:B------:R-:W2:Y:S02]  /*236c0*/  LDL.LU R16, [R1+0x70] ;  /* 0x0000700001107983 */ /* 0x000ea40000300800 */
[----:B------:R-:W2:Y:S02]  /*236d0*/  LDL.LU R17, [R1+0x74] ;  /* 0x0000740001117983 */ /* 0x000ea40000300800 */
[----:B------:R-:W2:Y:S01]  /*236e0*/  LDL.LU R3, [R1+0x1574] ;  /* 0x0015740001037983 */ /* 0x000ea20000300800 */
[----:B------:R-:W2:Y:S04]  /*236f0*/  LDL.LU R19, [R1+0x7c] ;  /* 0x00007c0001137983 */ /* 0x000ea80000300800 */
[----:B--2---:R-:W-:Y:S01]  /*23700*/  STL.64 [R1+0x1480], R18 ;  /* 0x0014801201007387 */ /* 0x004fe20000100a00 */
[----:B------:R2:W-:Y:S03]  /*23710*/  STL.64 [R1+0x1478], R16 ;  /* 0x0014781001007387 */ /* 0x0005e60000100a00 */
[----:B--2---:R-:W2:Y:S01]  /*23720*/  LDL.LU R16, [R1+0x200] ;  /* 0x0002000001107983 */ /* 0x004ea20000300800 */
[----:B------:R-:W2:Y:S02]  /*23730*/  LDL.LU R17, [R1+0x204] ;  /* 0x0002040001117983 */ /* 0x000ea40000300800 */
[----:B------:R-:W2:Y:S02]  /*23740*/  LDL.LU R18, [R1+0x208] ;  /* 0x0002080001127983 */ /* 0x000ea40000300800 */
[----:B------:R-:W-:-:S02]  /*23750*/  IMAD.MOV.U32 R19, RZ, RZ, R3 ;  /* 0x000000ffff137224 */ /* 0x000fc400078e0003 */
[----:B------:R-:W3:Y:S04]  /*23760*/  LDL.LU R3, [R1+0x1570] ;  /* 0x0015700001037983 */ /* 0x000ee80000300800 */
[----:B--2---:R-:W-:Y:S01]  /*23770*/  STL.64 [R1+0x1490], R18 ;  /* 0x0014901201007387 */ /* 0x004fe20000100a00 */
[----:B------:R2:W-:Y:S02]  /*23780*/  STL.64 [R1+0x1488], R16 ;  /* 0x0014881001007387 */ /* 0x0005e40000100a00 */
[----:B--2---:R-:W-:Y:S02]  /*23790*/  IMAD.MOV.U32 R16, RZ, RZ, R5 ;  /* 0x000000ffff107224 */ /* 0x004fe400078e0005 */
[----:B------:R-:W-:Y:S01]  /*237a0*/  IMAD.MOV.U32 R17, RZ, RZ, R4 ;  /* 0x000000ffff117224 */ /* 0x000fe200078e0004 */
[----:B------:R-:W-:Y:S04]  /*237b0*/  LDS R5, [R0+0x28400] ;  /* 0x0284000000057984 */ /* 0x000fe80000000800 */
[----:B------:R-:W2:Y:S04]  /*237c0*/  LDS R4, [R2+0x28400] ;  /* 0x0284000002047984 */ /* 0x000ea80000000800 */
[----:B-1----:R-:W-:Y:S01]  /*237d0*/  STL.64 [R1+0x14f0], R10 ;  /* 0x0014f00a01007387 */ /* 0x002fe20000100a00 */
[----:B----4-:R1:W-:Y:S03]  /*237e0*/  STL.64 [R1+0x14e8], R8 ;  /* 0x0014e80801007387 */ /* 0x0103e60000100a00 */
[----:B-1----:R-:W4:Y:S01]  /*237f0*/  LDL.LU R8, [R1+0x140] ;  /* 0x0001400001087983 */ /* 0x002f220000300800 */
[----:B------:R-:W4:Y:S02]  /*23800*/  LDL.LU R9, [R1+0x144] ;  /* 0x0001440001097983 */ /* 0x000f240000300800 */
[----:B------:R-:W4:Y:S02]  /*23810*/  LDL.LU R10, [R1+0x148] ;  /* 0x00014800010a7983 */ /* 0x000f240000300800 */
[----:B------:R-:W4:Y:S01]  /*23820*/  LDL.LU R11, [R1+0x14c] ;  /* 0x00014c00010b7983 */ /* 0x000f220000300800 */
[C---:B--2---:R-:W-:Y:S11]  /*23830*/  HMMA.1688.F32.TF32 R12, R4.reuse, R20, R12 ;  /* 0x00000014040c723c */ /* 0x044ff6000008100c */
[----:B------:R-:W-:Y:S11]  /*23840*/  @!UPT UIADD3 URZ, URZ, URZ, URZ ;  /* 0x0000003f3f3ff290 */ /* 0x000ff6000fffe03f */
[----:B------:R-:W-:Y:S01]  /*23850*/  @!UPT UIADD3 URZ, URZ, URZ, URZ ;  /* 0x0000003f3f3ff290 */ /* 0x000fe2000fffe03f */
[----:B------:R1:W-:Y:S01]  /*23860*/  STL.64 [R1+0x150], R12 ;  /* 0x0001500c01007387 */ /* 0x0003e20000100a00 */
[----:B------:R2:W-:Y:S03]  /*23870*/  STL.64 [R1+0x158], R14 ;  /* 0x0001580e01007387 */ /* 0x0005e60000100a00 */
[----:B-1----:R-:W3:Y:S01]  /*23880*/  LDL.LU.64 R12, [R1+0x1568] ;  /* 0x00156800010c7983 */ /* 0x002ee20000300a00 */
[----:B--2---:R-:W-:Y:S02]  /*23890*/  IMAD.MOV.U32 R15, RZ, RZ, R20 ;  /* 0x000000ffff0f7224 */ /* 0x004fe400078e0014 */
[----:B------:R-:W-:Y:S02]  /*238a0*/  IMAD.MOV.U32 R14, RZ, RZ, R21 ;  /* 0x000000ffff0e7224 */ /* 0x000fe400078e0015 */
[----:B------:R-:W4:Y:S02]  /*238b0*/  LDL.LU.64 R20, [R1+0x1560] ;  /* 0x0015600001147983 */ /* 0x000f240000300a00 */
[C---:B----4-:R-:W-:Y:S11]  /*238c0*/  HMMA.1688.F32.TF32 R8, R4.reuse, R20, R8 ;  /* 0x000000140408723c */ /* 0x050ff60000081008 */
[----:B------:R-:W-:Y:S11]  /*238d0*/  @!UPT UIADD3 URZ, URZ, URZ, URZ ;  /* 0x0000003f3f3ff290 */ /* 0x000ff6000fffe03f */
[----:B------:R-:W-:Y:S01]  /*238e0*/  @!UPT UIADD3 URZ, URZ, URZ, URZ ;  /* 0x0000003f3f3ff290 */ /* 0x000fe2000fffe03f */
[----:B------:R1:W-:Y:S01]  /*238f0*/  STL.64 [R1+0x140], R8 ;  /* 0x0001400801007387 */ /* 0x0003e20000100a00 */
[----:B------:R-:W-:Y:S02]  /*23900*/  STL.64 [R1+0x148], R10 ;  /* 0x0001480a01007387 */ /* 0x000fe40000100a00 */
[----:B------:R-:W3:Y:S02]  /*23910*/  LDL.LU.64 R22, [R1+0x1558] ;  /* 0x0015580001167983 */ /* 0x000ee40000300a00 */
[----:B-1----:R-:W-:Y:S02]  /*23920*/  IMAD.MOV.U32 R9, RZ, RZ, R20 ;  /* 0x000000ffff097224 */ /* 0x002fe400078e0014 */
[----:B------:R-:W-:Y:S02]  /*23930*/  IMAD.MOV.U32 R8, RZ, RZ, R21 ;  /* 0x000000ffff087224 */ /* 0x000fe400078e0015 */
[----:B------:R-:W3:Y:S02]  /*23940*/  LDL.LU.64 R20, [R1+0x1550] ;  /* 0x0015500001147983 */ /* 0x000ee40000300a00 */
[C---:B---3--:R-:W-:Y:S11]  /*23950*/  HMMA.1688.F32.TF32 R20, R4.reuse, R24, R20 ;  /* 0x000000180414723c */ /* 0x048ff60000081014 */
[----:B------:R-:W-:Y:S11]  /*23960*/  @!UPT UIADD3 URZ, URZ, URZ, URZ ;  /* 0x0000003f3f3ff290 */ /* 0x000ff6000fffe03f */
[----:B------:R-:W-:Y:S01]  /*23970*/  @!UPT UIADD3 URZ, URZ, URZ, URZ ;  /* 0x0000003f3f3ff290 */ /* 0x000fe2000fffe03f */
[----:B------:R-:W-:Y:S01]  /*23980*/  STL.64 [R1+0x130], R20 ;  /* 0x0001301401007387 */ /* 0x000fe20000100a00 */
[----:B------:R1:W-:Y:S03]  /*23990*/  STL.64 [R1+0x138], R22 ;  /* 0x0001381601007387 */ /* 0x0003e60000100a00 */
[----:B-1----:R-:W2:Y:S01]  /*239a0*/  LDL.LU.64 R22, [R1+0x1548] ;  /* 0x0015480001167983 */ /* 0x002ea20000300a00 */
[----:B------:R-:W2:Y:S02]  /*239b0*/  LDL.LU.64 R20, [R1+0x1540] ;  /* 0x0015400001147983 */ /* 0x000ea40000300a00 */
[----:B------:R-:W-:Y:S02]  /*239c0*/  IMAD.MOV.U32 R11, RZ, RZ, R24 ;  /* 0x000000ffff0b7224 */ /* 0x000fe400078e0018 */
[----:B------:R-:W-:Y:S01]  /*239d0*/  IMAD.MOV.U32 R10, RZ, RZ, R25 ;  /* 0x000000ffff0a7224 */ /* 0x000fe200078e0019 */
[----:B------:R1:W-:Y:S01]  /*239e0*/  STL.64 [R1+0x14a0], R16 ;  /* 0x0014a01001007387 */ /* 0x0003e20000100a00 */
[----:B--2---:R-:W-:Y:S07]  /*239f0*/  HMMA.1688.F32.TF32 R20, R4, R16, R20 ;  /* 0x000000100414723c */ /* 0x004fee0000081014 */
[----:B-1----:R-:W-:-:S02]  /*23a00*/  IMAD.MOV.U32 R16, RZ, RZ, R11 ;  /* 0x000000ffff107224 */ /* 0x002fc400078e000b */
[----:B------:R-:W-:Y:S11]  /*23a10*/  IMAD.MOV.U32 R17, RZ, RZ, R10 ;  /* 0x000000ffff117224 */ /* 0x000ff600078e000a */
[----:B------:R-:W-:Y:S03]  /*23a20*/  @!UPT UIADD3 URZ, URZ, URZ, URZ ;  /* 0x0000003f3f3ff290 */ /* 0x000fe6000fffe03f */
[----:B------:R-:W-:Y:S01]  /*23a30*/  STL.64 [R1+0x120], R20 ;  /* 0x0001201401007387 */ /* 0x000fe20000100a00 */
[----:B------:R-:W-:Y:S02]  /*23a40*/  STL.64 [R1+0x128], R22 ;  /* 0x0001281601007387 */ /* 0x000fe40000100a00 */
[----:B------:R1:W-:Y:S02]  /*23a50*/  STL.64 [R1+0x14b8], R16 ;  /* 0x0014b81001007387 */ /* 0x0003e40000100a00 */
[----:B-1----:R-:W-:Y:S02]  /*23a60*/  IMAD.MOV.U32 R17, RZ, RZ, R8 ;  /* 0x000000ffff117224 */ /* 0x002fe400078e0008 */
[----:B------:R-:W-:Y:S01]  /*23a70*/  IMAD.MOV.U32 R16, RZ, RZ, R9 ;  /* 0x000000ffff107224 */ /* 0x000fe200078e0009 */
[----:B------:R-:W2:Y:S01]  /*23a80*/  LDL.LU R8, [R1+0x2c0] ;  /* 0x0002c00001087983 */ /* 0x000ea20000300800 */
        /* <DEDUP_REMOVED lines=14> */
[----:B------:R-:W2:Y:S01]  /*23b70*/  LDL.LU R11, [R1+0x11c] ;  /* 0x00011c00010b7983 */ /* 0x000ea20000300800 */
[----:B------:R-:W3:Y:S01]  /*23b80*/  LDL.LU.64 R20, [R1] ;  /* 0x0000000001147983 */ /* 0x000ee20000300a00 */
[----:B------:R-:W4:Y:S02]  /*23b90*/  LDL.LU R24, [R1+0x2d0] ;  /* 0x0002d00001187983 */ /* 0x000f240000300800 */
[----:B------:R-:W4:Y:S02]  /*23ba0*/  LDL.LU R25, [R1+0x2d4] ;  /* 0x0002d40001197983 */ /* 0x000f240000300800 */
[----:B------:R-:W4:Y:S01]  /*23bb0*/  LDL.LU R26, [R1+0x2d8] ;  /* 0x0002d800011a7983 */ /* 0x000f220000300800 */
[----:B------:R-:W4:Y:S01]  /*23bc0*/  LDL.LU R27, [R1+0x2dc] ;  /* 0x0002dc00011b7983 */ /* 0x000f220000300800 */
[----:B------:R1:W-:Y:S02]  /*23bd0*/  STL.64 [R1+0x14d0], R16 ;  /* 0x0014d01001007387 */ /* 0x0003e40000100a00 */
[----:B-1----:R-:W-:-:S02]  /*23be0*/  IMAD.MOV.U32 R17, RZ, RZ, R14 ;  /* 0x000000ffff117224 */ /* 0x002fc400078e000e */
[----:B------:R-:W-:Y:S01]  /*23bf0*/  IMAD.MOV.U32 R16, RZ, RZ, R15 ;  /* 0x000000ffff107224 */ /* 0x000fe200078e000f */
[----:B--2---:R-:W-:Y:S11]  /*23c00*/  HMMA.1688.F32.TF32 R8, R4, R12, R8 ;  /* 0x0000000c0408723c */ /* 0x004ff60000081008 */
[----:B------:R-:W-:Y:S11]  /*23c10*/  @!UPT UIADD3 URZ, URZ, URZ, URZ ;  /* 0x0000003f3f3ff290 */ /* 0x000ff6000fffe03f */
[----:B------:R-:W-:Y:S01]  /*23c20*/  @!UPT UIADD3 URZ, URZ, URZ, URZ ;  /* 0x0000003f3f3ff290 */ /* 0x000fe2000fffe03f */
[----:B------:R-:W-:Y:S01]  /*23c30*/  STL.64 [R1+0x110], R8 ;  /* 0x0001100801007387 */ /* 0x000fe20000100a00 */
[----:B------:R1:W-:Y:S03]  /*23c40*/  STL.64 [R1+0x118], R10 ;  /* 0x0001180a01007387 */ /* 0x0003e60000100a00 */
[----:B-1----:R-:W3:Y:S01]  /*23c50*/  LDL.LU.64 R10, [R1+0x1538] ;  /* 0x00153800010a7983 */ /* 0x002ee20000300a00 */
[----:B------:R-:W3:Y:S02]  /*23c60*/  LDL.LU.64 R8, [R1+0x1530] ;  /* 0x0015300001087983 */ /* 0x000ee40000300a00 */
[----:B------:R1:W-:Y:S02]  /*23c70*/  STL.64 [R1+0x1498], R12 ;  /* 0x0014980c01007387 */ /* 0x0003e40000100a00 */
        /* <DEDUP_REMOVED lines=9> */
[----:B------:R-:W-:-:S02]  /*23d10*/  IMAD.MOV.U32 R15, RZ, RZ, R3 ;  /* 0x000000ffff0f7224 */ /* 0x000fc400078e0003 */
[----:B------:R-:W4:Y:S01]  /*23d20*/  LDL.LU R3, [R1+0x1528] ;  /* 0x0015280001037983 */ /* 0x000f220000300800 */
[----:B---3--:R-:W-:Y:S03]  /*23d30*/  HMMA.1688.F32.TF32 R8, R4, R20, R8 ;  /* 0x000000140408723c */ /* 0x008fe60000081008 */
[----:B--2---:R-:W-:Y:S01]  /*23d40*/  STL.64 [R1+0x14c8], R14 ;  /* 0x0014c80e01007387 */ /* 0x004fe20000100a00 */
[----:B------:R1:W-:Y:S03]  /*23d50*/  STL.64 [R1+0x14c0], R12 ;  /* 0x0014c00c01007387 */ /* 0x0003e60000100a00 */
[----:B-1----:R-:W2:Y:S01]  /*23d60*/  LDL.LU R12, [R1+0x2a0] ;  /* 0x0002a000010c7983 */ /* 0x002ea20000300800 */
[----:B------:R-:W2:Y:S02]  /*23d70*/  LDL.LU R13, [R1+0x2a4] ;  /* 0x0002a400010d7983 */ /* 0x000ea40000300800 */
[----:B------:R-:W3:Y:S02]  /*23d80*/  LDL.LU R14, [R1+0x2a8] ;  /* 0x0002a800010e7983 */ /* 0x000ee40000300800 */
[----:B------:R-:W3:Y:S02]  /*23d90*/  LDL.LU R15, [R1+0x2ac] ;  /* 0x0002ac00010f7983 */ /* 0x000ee40000300800 */
[----:B------:R-:W-:Y:S01]  /*23da0*/  IMAD.MOV.U32 R18, RZ, RZ, R20 ;  /* 0x000000ffff127224 */ /* 0x000fe200078e0014 */
[----:B---3--:R-:W-:Y:S01]  /*23db0*/  STL.64 [R1+0x14e0], R14 ;  /* 0x0014e00e01007387 */ /* 0x008fe20000100a00 */
[----:B--2---:R1:W-:Y:S03]  /*23dc0*/  STL.64 [R1+0x14d8], R12 ;  /* 0x0014d80c01007387 */ /* 0x0043e60000100a00 */
[----:B-1----:R-:W2:Y:S01]  /*23dd0*/  LDL.LU R12, [R1+0x2b0] ;  /* 0x0002b000010c7983 */ /* 0x002ea20000300800 */
[----:B------:R-:W2:Y:S02]  /*23de0*/  LDL.LU R13, [R1+0x2b4] ;  /* 0x0002b400010d7983 */ /* 0x000ea40000300800 */
[----:B------:R-:W2:Y:S02]  /*23df0*/  LDL.LU R14, [R1+0x2b8] ;  /* 0x0002b800010e7983 */ /* 0x000ea40000300800 */
[----:B------:R-:W-:Y:S01]  /*23e00*/  STL.64 [R1+0x100], R8 ;  /* 0x0001000801007387 */ /* 0x000fe20000100a00 */
[----:B------:R1:W-:Y:S01]  /*23e10*/  STL.64 [R1+0x108], R10 ;  /* 0x0001080a01007387 */ /* 0x0003e20000100a00 */
[----:B----4-:R-:W-:-:S02]  /*23e20*/  IMAD.MOV.U32 R15, RZ, RZ, R3 ;  /* 0x000000ffff0f7224 */ /* 0x010fc400078e0003 */
[----:B------:R-:W-:Y:S01]  /*23e30*/  IMAD.MOV.U32 R3, RZ, RZ, R21 ;  /* 0x000000ffff037224 */ /* 0x000fe200078e0015 */
[----:B-1----:R-:W3:Y:S01]  /*23e40*/  LDL.LU.64 R10, [R1+0x1520] ;  /* 0x00152000010a7983 */ /* 0x002ee20000300a00 */
[----:B------:R-:W3:Y:S02]  /*23e50*/  LDL.LU.64 R8, [R1+0x1518] ;  /* 0x0015180001087983 */ /* 0x000ee40000300a00 */
[----:B------:R-:W4:Y:S02]  /*23e60*/  LDL.LU.64 R22, [R1+0x1510] ;  /* 0x0015100001167983 */ /* 0x000f240000300a00 */
[----:B------:R-:W2:Y:S02]  /*23e70*/  LDL.LU.64 R20, [R1+0x1508] ;  /* 0x0015080001147983 */ /* 0x000ea40000300a00 */
[C---:B--2---:R-:W-:Y:S11]  /*23e80*/  HMMA.1688.F32.TF32 R24, R4.reuse, R20, R24 ;  /* 0x000000140418723c */ /* 0x044ff60000081018 */
[----:B------:R-:W-:Y:S11]  /*23e90*/  @!UPT UIADD3 URZ, URZ, URZ, URZ ;  /* 0x0000003f3f3ff290 */ /* 0x000ff6000fffe03f */
[----:B------:R-:W-:Y:S01]  /*23ea0*/  @!UPT UIADD3 URZ, URZ, URZ, URZ ;  /* 0x0000003f3f3ff290 */ /* 0x000fe2000fffe03f */
[----:B------:R-:W-:Y:S01]  /*23eb0*/  STL.64 [R1+0xf0], R24 ;  /* 0x0000f01801007387 */ /* 0x000fe20000100a00 */
[----:B------:R1:W-:Y:S03]  /*23ec0*/  STL.64 [R1+0xf8], R26 ;  /* 0x0000f81a01007387 */ /* 0x0003e60000100a00 */
[----:B-1----:R-:W2:Y:S01]  /*23ed0*/  LDL.LU.64 R26, [R1+0x1500] ;  /* 0x00150000011a7983 */ /* 0x002ea20000300a00 */
[----:B------:R-:W3:Y:S02]  /*23ee0*/  LDL.LU.64 R24, [R1+0x14f8] ;  /* 0x0014f80001187983 */ /* 0x000ee40000300a00 */
[----:B---3--:R-:W-:Y:S01]  /*23ef0*/  HMMA.1688.F32.TF32 R4, R4, R24, R8 ;  /* 0x000000180404723c */ /* 0x008fe20000081008 */
[----:B------:R-:W3:Y:S01]  /*23f00*/  LDL.LU.64 R10, [R1+0x14f0] ;  /* 0x0014f000010a7983 */ /* 0x000ee20000300a00 */
[----:B------:R-:W3:Y:S11]  /*23f10*/  LDL.LU.64 R8, [R1+0x14e8] ;  /* 0x0014e80001087983 */ /* 0x000ef60000300a00 */
[----:B------:R-:W-:Y:S10]  /*23f20*/  @!UPT UIADD3 URZ, URZ, URZ, URZ ;  /* 0x0000003f3f3ff290 */ /* 0x000ff4000fffe03f */
[----:B------:R1:W-:Y:S02]  /*23f30*/  STL.64 [R1+0xe0], R4 ;  /* 0x0000e00401007387 */ /* 0x0003e40000100a00 */
[----:B-1----:R-:W-:Y:S02]  /*23f40*/  IMAD.MOV.U32 R4, RZ, RZ, R18 ;  /* 0x000000ffff047224 */ /* 0x002fe400078e0012 */
[----:B------:R-:W-:Y:S01]  /*23f50*/  STL.64 [R1+0xe8], R6 ;  /* 0x0000e80601007387 */ /* 0x000fe20000100a00 */
[C---:B---3--:R-:W-:Y:S03]  /*23f60*/  HMMA.1688.F32.TF32 R16, R8.reuse, R16, R12 ;  /* 0x000000100810723c */ /* 0x048fe6000008100c */
[----:B------:R-:W3:Y:S01]  /*23f70*/  LDL.LU.64 R14, [R1+0x14e0] ;  /* 0x0014e000010e7983 */ /* 0x000ee20000300a00 */
[----:B------:R-:W3:Y:S11]  /*23f80*/  LDL.LU.64 R12, [R1+0x14d8] ;  /* 0x0014d800010c7983 */ /* 0x000ef60000300a00 */
[----:B------:R-:W-:Y:S08]  /*23f90*/  @!UPT UIADD3 URZ, URZ, URZ, URZ ;  /* 0x0000003f3f3ff290 */ /* 0x000ff0000fffe03f */
[----:B------:R1:W-:Y:S01]  /*23fa0*/  STL.64 [R1+0xd0], R16 ;  /* 0x0000d01001007387 */ /* 0x0003e20000100a00 */
[----:B------:R3:W-:Y:S03]  /*23fb0*/  STL.64 [R1+0xd8], R18 ;  /* 0x0000d81201007387 */ /* 0x0007e60000100a00 */
[----:B-1----:R-:W3:Y:S02]  /*23fc0*/  LDL.LU.64 R16, [R1+0x14d0] ;  /* 0x0014d00001107983 */ /* 0x002ee40000300a00 */
[C---:B---3--:R-:W-:Y:S02]  /*23fd0*/  HMMA.1688.F32.TF32 R16, R8.reuse, R16, R12 ;  /* 0x000000100810723c */ /* 0x048fe4000008100c */
[----:B------:R-:W3:Y:S01]  /*23fe0*/  LDL.LU.64 R14, [R1+0x14c8] ;  /* 0x0014c800010e7983 */ /* 0x000ee20000300a00 */
[----:B------:R-:W3:Y:S11]  /*23ff0*/  LDL.LU.64 R12, [R1+0x14c0] ;  /* 0x0014c000010c7983 */ /* 0x000ef60000300a00 */
[----:B------:R-:W-:Y:S09]  /*24000*/  @!UPT UIADD3 URZ, URZ, URZ, URZ ;  /* 0x0000003f3f3ff290 */ /* 0x000ff2000fffe03f */
        /* <DEDUP_REMOVED lines=11> */
[----:B------:R-:W3:Y:S11]  /*240c0*/  LDL.LU.64 R12, [R1+0x1498] ;  /* 0x00149800010c7983 */ /* 0x000ef60000300a00 */
[----:B------:R-:W-:Y:S10]  /*240d0*/  @!UPT UIADD3 URZ, URZ, URZ, URZ ;  /* 0x0000003f3f3ff290 */ /* 0x000ff4000fffe03f */
[----:B------:R-:W-:Y:S01]  /*240e0*/  STL.64 [R1+0xa0], R16 ;  /* 0x0000a01001007387 */ /* 0x000fe20000100a00 */
[----:B------:R1:W-:Y:S03]  /*240f0*/  STL.64 [R1+0xa8], R18 ;  /* 0x0000a81201007387 */ /* 0x0003e60000100a00 */
[----:B-1----:R-:W3:Y:S01]  /*24100*/  LDL.LU.64 R18, [R1+0x1490] ;  /* 0x0014900001127983 */ /* 0x002ee20000300a00 */
[----:B------:R-:W3:Y:S02]  /*24110*/  LDL.LU.64 R16, [R1+0x1488] ;  /* 0x0014880001107983 */ /* 0x000ee40000300a00 */
[----:B---3--:R-:W-:Y:S01]  /*24120*/  HMMA.1688.F32.TF32 R12, R8, R12, R16 ;  /* 0x0000000c080c723c */ /* 0x008fe20000081010 */
[----:B------:R-:W3:Y:S01]  /*24130*/  LDL.LU.64 R18, [R1+0x1480] ;  /* 0x0014800001127983 */ /* 0x000ee20000300a00 */
[----:B------:R-:W3:Y:S11]  /*24140*/  LDL.LU.64 R16, [R1+0x1478] ;  /* 0x0014780001107983 */ /* 0x000ef60000300a00 */
[----:B------:R-:W-:Y:S10]  /*24150*/  @!UPT UIADD3 URZ, URZ, URZ, URZ ;  /* 0x0000003f3f3ff290 */ /* 0x000ff4000fffe03f */
[----:B------:R-:W-:Y:S01]  /*24160*/  STL.64 [R1+0x90], R12 ;  /* 0x0000900c01007387 */ /* 0x000fe20000100a00 */
[----:B------:R1:W-:Y:S03]  /*24170*/  STL.64 [R1+0x98], R14 ;  /* 0x0000980e01007387 */ /* 0x0003e60000100a00 */
[----:B-1----:R-:W2:Y:S01]  /*24180*/  LDL.LU.64 R14, [R1+0x1470] ;  /* 0x00147000010e7983 */ /* 0x002ea20000300a00 */
[----:B------:R-:W2:Y:S02]  /*24190*/  LDL.LU.64 R12, [R1+0x1468] ;  /* 0x00146800010c7983 */ /* 0x000ea40000300a00 */
[----:B------:R-:W-:-:S07]  /*241a0*/  IMAD.MOV.U32 R5, RZ, RZ, R3 ;  /* 0x000000ffff057224 */ /* 0x000fce00078e0003 */
[C---:B--2---:R-:W-:Y:S01]  /*241b0*/  HMMA.1688.F32.TF32 R4, R8.reuse, R4, R12 ;  /* 0x000000040804723c */ /* 0x044fe2000008100c */
[----:B------:R-:W2:Y:S01]  /*241c0*/  LDL.LU.64 R14, [R1+0x1460] ;  /* 0x00146000010e7983 */ /* 0x000ea20000300a00 */
[----:B------:R-:W2:Y:S11]  /*241d0*/  LDL.LU.64 R12, [R1+0x1458] ;  /* 0x00145800010c7983 */ /* 0x000eb60000300a00 */
[----:B------:R-:W-:Y:S10]  /*241e0*/  @!UPT UIADD3 URZ, URZ, URZ, URZ ;  /* 0x0000003f3f3ff290 */ /* 0x000ff4000fffe03f */
[----:B------:R-:W-:Y:S01]  /*241f0*/  STL.64 [R1+0x80], R4 ;  /* 0x0000800401007387 */ /* 0x000fe20000100a00 */
[----:B------:R3:W-:Y:S02]  /*24200*/  STL.64 [R1+0x88], R6 ;  /* 0x0000880601007387 */ /* 0x0007e40000100a00 */
[----:B---3--:R-:W-:Y:S01]  /*24210*/  HMMA.1688.F32.TF32 R4, R8, R20, R16 ;  /* 0x000000140804723c */ /* 0x008fe20000081010 */
[----:B------:R-:W-:Y:S04]  /*24220*/  LDS R18, [R2+0x2e600] ;  /* 0x02e6000002127984 */ /* 0x000fe80000000800 */
[----:B------:R-:W-:Y:S04]  /*24230*/  LDS R19, [R0+0x2e600] ;  /* 0x02e6000000137984 */ /* 0x000fe80000000800 */
[----:B------:R-:W-:Y:S04]  /*24240*/  LDS R16, [R2+0x2c600] ;  /* 0x02c6000002107984 */ /* 0x000fe80000000800 */
[----:B------:R-:W-:Y:S11]  /*24250*/  LDS R17, [R0+0x2c600] ;  /* 0x02c6000000117984 */ /* 0x000ff60000000800 */
[----:B------:R-:W-:-:S02]  /*24260*/  IMAD.MOV.U32 R3, RZ, RZ, R7 ;  /* 0x000000ffff037224 */ /* 0x000fc400078e0007 */
[----:B------:R-:W-:Y:S01]  /*24270*/  IMAD.MOV.U32 R28, RZ, RZ, R6 ;  /* 0x000000ffff1c7224 */ /* 0x000fe200078e0006 */
[----:B------:R-:W-:Y:S01]  /*24280*/  STL.64 [R1+0x70], R4 ;  /* 0x0000700401007387 */ /* 0x000fe20000100a00 */
[----:B----4-:R-:W-:Y:S02]  /*24290*/  STL [R1+0x1410], R22 ;  /* 0x0014101601007387 */ /* 0x010fe40000100800 */
[----:B------:R-:W-:Y:S02]  /*242a0*/  STL [R1+0x130c], R3 ;  /* 0x00130c0301007387 */ /* 0x000fe40000100800 */
[----:B------:R-:W-:Y:S01]  /*242b0*/  LDS R4, [R2+0x2c000] ;  /* 0x02c0000002047984 */ /* 0x000fe20000000800 */
[----:B------:R-:W-:Y:S04]  /*242c0*/  STL [R1+0x1308], R28 ;  /* 0x0013081c01007387 */ /* 0x000fe80000100800 */
[----:B------:R-:W-:Y:S04]  /*242d0*/  LDS R6, [R2+0x2e000] ;  /* 0x02e0000002067984 */ /* 0x000fe80000000800 */
[----:B------:R-:W-:Y:S04]  /*242e0*/  LDS R5, [R0+0x2c000] ;  /* 0x02c0000000057984 */ /* 0x000fe80000000800 */
[----:B------:R-:W-:Y:S01]  /*242f0*/  LDS R7, [R0+0x2e000] ;  /* 0x02e0000000077984 */ /* 0x000fe20000000800 */
[----:B--2---:R-:W-:Y:S03]  /*24300*/  HMMA.1688.F32.TF32 R8, R8, R24, R12 ;  /* 0x000000180808723c */ /* 0x004fe6000008100c */
[----:B------:R-:W-:Y:S04]  /*24310*/  LDS R14, [R2+0x2e400] ;  /* 0x02e40000020e7984 */ /* 0x000fe80000000800 */
[----:B------:R-:W-:Y:S04]  /*24320*/  LDS R15, [R0+0x2e400] ;  /* 0x02e40000000f7984 */ /* 0x000fe80000000800 */
[----:B------:R-:W-:Y:S04]  /*24330*/  LDS R12, [R2+0x2c400] ;  /* 0x02c40000020c7984 */ /* 0x000fe80000000800 */
[----:B------:R-:W-:Y:S08]  /*24340*/  LDS R13, [R0+0x2c400] ;  /* 0x02c40000000d7984 */ /* 0x000ff00000000800 */
[----:B------:R-:W-:Y:S01]  /*24350*/  STL.64 [R1+0x60], R8 ;  /* 0x0000600801007387 */ /* 0x000fe20000100a00 */
[----:B------:R-:W-:Y:S02]  /*24360*/  STL.64 [R1+0x68], R10 ;  /* 0x0000680a01007387 */ /* 0x000fe40000100a00 */
[----:B------:R-:W-:Y:S04]  /*24370*/  LDS R10, [R2+0x2e200] ;  /* 0x02e20000020a7984 */ /* 0x000fe80000000800 */
[----:B------:R-:W1:Y:S01]  /*24380*/  LDS R11, [R0+0x2e200] ;  /* 0x02e20000000b7984 */ /* 0x000e620000000800 */
[----:B------:R-:W-:Y:S04]  /*24390*/  LDS R8, [R2+0x2c200] ;  /* 0x02c2000002087984 */ /* 0x000fe80000000800 */
[----:B------:R-:W2:Y:S04]  /*243a0*/  LDS R9, [R0+0x2c200] ;  /* 0x02c2000000097984 */ /* 0x000ea80000000800 */
[----:B-1----:R-:W-:Y:S01]  /*243b0*/  STL.64 [R1+0x13b0], R10 ;  /* 0x0013b00a01007387 */ /* 0x002fe20000100a00 */
[----:B--2---:R1:W-:Y:S03]  /*243c0*/  STL.64 [R1+0x13a8], R8 ;  /* 0x0013a80801007387 */ /* 0x0043e60000100a00 */
[----:B-1----:R-:W2:Y:S01]  /*243d0*/  LDL.LU R8, [R1+0x270] ;  /* 0x0002700001087983 */ /* 0x002ea20000300800 */
[----:B------:R-:W2:Y:S02]  /*243e0*/  LDL.LU R9, [R1+0x274] ;  /* 0x0002740001097983 */ /* 0x000ea40000300800 */
[----:B------:R-:W2:Y:S02]  /*243f0*/  LDL.LU R10, [R1+0x278] ;  /* 0x00027800010a7983 */ /* 0x000ea40000300800 */
[----:B------:R-:W2:Y:S01]  /*24400*/  LDL.LU R11, [R1+0x27c] ;  /* 0x00027c00010b7983 */ /* 0x000ea20000300800 */
[----:B------:R1:W-:Y:S01]  /*24410*/  STL.64 [R1+0x1318], R14 ;  /* 0x0013180e01007387 */ /* 0x0003e20000100a00 */
[----:B------:R3:W-:Y:S03]  /*24420*/  STL.64 [R1+0x1310], R12 ;  /* 0x0013100c01007387 */ /* 0x0007e60000100a00 */
[----:B-1----:R-:W2:Y:S01]  /*24430*/  LDL.64 R14, [R1+0x58] ;  /* 0x00005800010e7983 */ /* 0x002ea20000100a00 */
[----:B------:R-:W-:Y:S02]  /*24440*/  STL.64 [R1+0x1290], R18 ;  /* 0x0012901201007387 */ /* 0x000fe40000100a00 */
[----:B------:R1:W-:Y:S01]  /*24450*/  STL.64 [R1+0x1288], R16 ;  /* 0x0012881001007387 */ /* 0x0003e20000100a00 */
[----:B--2---:R-:W-:Y:S01]  /*24460*/  HMMA.1688.F32.TF32 R8, R4, R14, R8 ;  /* 0x0000000e0408723c */ /* 0x004fe20000081008 */
[----:B------:R-:W-:-:S02]  /*24470*/  IMAD.MOV.U32 R28, RZ, RZ, R14 ;  /* 0x000000ffff1c7224 */ /* 0x000fc400078e000e */
[----:B------:R-:W-:-:S04]  /*24480*/  IMAD.MOV.U32 R3, RZ, RZ, R15 ;  /* 0x000000ffff037224 */ /* 0x000fc800078e000f */
[----:B------:R-:W-:Y:S02]  /*24490*/  IMAD.MOV.U32 R14, RZ, RZ, R27 ;  /* 0x000000ffff0e7224 */ /* 0x000fe400078e001b */
[----:B------:R-:W-:Y:S11]  /*244a0*/  IMAD.MOV.U32 R15, RZ, RZ, R23 ;  /* 0x000000ffff0f7224 */ /* 0x000ff600078e0017 */
[----:B------:R-:W-:Y:S03]  /*244b0*/  @!UPT UIADD3 URZ, URZ, URZ, URZ ;  /* 0x0000003f3f3ff290 */ /* 0x000fe6000fffe03f */
[----:B------:R-:W-:Y:S01]  /*244c0*/  STL.64 [R1+0x2a0], R8 ;  /* 0x0002a00801007387 */ /* 0x000fe20000100a00 */
[----:B---3--:R-:W2:Y:S02]  /*244d0*/  LDL.LU R12, [R1+0x170] ;  /* 0x00017000010c7983 */ /* 0x008ea40000300800 */
[----:B------:R-:W2:Y:S02]  /*244e0*/  LDL.LU R13, [R1+0x174] ;  /* 0x00017400010d7983 */ /* 0x000ea40000300800 */
[----:B------:R-:W3:Y:S01]  /*244f0*/  LDL.LU R27, [R1+0x1450] ;  /* 0x00145000011b7983 */ /* 0x000ee20000300800 */
[----:B------:R-:W4:Y:S01]  /*24500*/  LDL.64 R22, [R1+0x38] ;  /* 0x0000380001167983 */ /* 0x000f220000100a00 */
[----:B-1----:R-:W-:Y:S02]  /*24510*/  IMAD.MOV.U32 R17, RZ, RZ, R29 ;  /* 0x000000ffff117224 */ /* 0x002fe400078e001d */
[----:B------:R-:W-:Y:S02]  /*24520*/  IMAD.MOV.U32 R19, RZ, RZ, R26 ;  /* 0x000000ffff137224 */ /* 0x000fe400078e001a */
[----:B------:R-:W-:Y:S01]  /*24530*/  IMAD.MOV.U32 R25, RZ, RZ, R10 ;  /* 0x000000ffff197224 */ /* 0x000fe200078e000a */
[----:B----4-:R1:W-:Y:S01]  /*24540*/  STL.64 [R1+0x1428], R22 ;  /* 0x0014281601007387 */ /* 0x0103e20000100a00 */
[----:B------:R-:W4:Y:S02]  /*24550*/  LDL.LU R16, [R1+0x180] ;  /* 0x0001800001107983 */ /* 0x000f240000300800 */
[----:B------:R-:W2:Y:S02]  /*24560*/  LDL.LU R29, [R1+0x144c] ;  /* 0x00144c00011d7983 */ /* 0x000ea40000300800 */
[----:B------:R-:W3:Y:S01]  /*24570*/  LDL.LU R18, [R1+0x188] ;  /* 0x0001880001127983 */ /* 0x000ee20000300800 */
[----:B------:R-:W3:Y:S04]  /*24580*/  LDL.LU R26, [R1+0x1448] ;  /* 0x00144800011a7983 */ /* 0x000ee80000300800 */
[----:B-1----:R-:W3:Y:S01]  /*24590*/  LDL.64 R22, [R1+0x48] ;  /* 0x0000480001167983 */ /* 0x002ee20000100a00 */
[----:B------:R-:W3:Y:S02]  /*245a0*/  LDL.LU R8, [R1+0x220] ;  /* 0x0002200001087983 */ /* 0x000ee40000300800 */
[----:B------:R-:W3:Y:S02]  /*245b0*/  LDL.LU R9, [R1+0x224] ;  /* 0x0002240001097983 */ /* 0x000ee40000300800 */
[----:B------:R-:W3:Y:S02]  /*245c0*/  LDL.LU R10, [R1+0x228] ;  /* 0x00022800010a7983 */ /* 0x000ee40000300800 */
[----:B------:R-:W-:-:S02]  /*245d0*/  IMAD.MOV.U32 R24, RZ, RZ, R11 ;  /* 0x000000ffff187224 */ /* 0x000fc400078e000b */
[----:B--2---:R-:W-:Y:S02]  /*245e0*/  IMAD.MOV.U32 R11, RZ, RZ, R29 ;  /* 0x000000ffff0b7224 */ /* 0x004fe400078e001d */
[----:B------:R-:W2:Y:S04]  /*245f0*/  LDL.LU R29, [R1+0x1444] ;  /* 0x00144400011d7983 */ /* 0x000ea80000300800 */
[----:B---3--:R-:W-:Y:S01]  /*24600*/  STL.64 [R1+0x13f0], R10 ;  /* 0x0013f00a01007387 */ /* 0x008fe20000100a00 */
[----:B------:R1:W-:Y:S03]  /*24610*/  STL.64 [R1+0x13e8], R8 ;  /* 0x0013e80801007387 */ /* 0x0003e60000100a00 */
        /* <DEDUP_REMOVED lines=9> */
[----:B------:R-:W-:-:S02]  /*246b0*/  IMAD.MOV.U32 R11, RZ, RZ, R29 ;  /* 0x000000ffff0b7224 */ /* 0x000fc400078e001d */
[----:B------:R-:W4:Y:S04]  /*246c0*/  LDL.LU R29, [R1+0x1440] ;  /* 0x00144000011d7983 */ /* 0x000f280000300800 */
        /* <DEDUP_REMOVED lines=11> */
[----:B----4-:R-:W-:Y:S01]  /*24780*/  IMAD.MOV.U32 R11, RZ, RZ, R29 ;  /* 0x000000ffff0b7224 */ /* 0x010fe200078e001d */
[----:B------:R1:W-:Y:S01]  /*24790*/  STL.64 [R1+0x1338], R18 ;  /* 0x0013381201007387 */ /* 0x0003e20000100a00 */
[----:B------:R-:W-:Y:S03]  /*247a0*/  STL.64 [R1+0x1330], R16 ;  /* 0x0013301001007387 */ /* 0x000fe60000100a00 */
[----:B-1----:R-:W3:Y:S01]  /*247b0*/  LDL.LU.64 R18, [R1+0x18] ;  /* 0x0000180001127983 */ /* 0x002ee20000300a00 */
[----:B------:R1:W-:Y:S02]  /*247c0*/  STL.64 [R1+0x1328], R14 ;  /* 0x0013280e01007387 */ /* 0x0003e40000100a00 */
[----:B------:R4:W-:Y:S01]  /*247d0*/  STL.64 [R1+0x1320], R12 ;  /* 0x0013200c01007387 */ /* 0x0009e20000100a00 */
[----:B-1----:R-:W3:Y:S01]  /*247e0*/  LDL.LU.64 R14, [R1+0x8] ;  /* 0x00000800010e7983 */ /* 0x002ee20000300a00 */
[----:B------:R-:W-:Y:S02]  /*247f0*/  STL [R1+0x11dc], R24 ;  /* 0x0011dc1801007387 */ /* 0x000fe40000100800 */
[----:B------:R-:W-:Y:S02]  /*24800*/  STL [R1+0x11d8], R25 ;  /* 0x0011d81901007387 */ /* 0x000fe40000100800 */
[----:B------:R1:W-:Y:S02]  /*24810*/  STL.64 [R1+0x1408], R26 ;  /* 0x0014081a01007387 */ /* 0x0003e40000100a00 */
[----:B----4-:R-:W-:-:S02]  /*24820*/  IMAD.MOV.U32 R13, RZ, RZ, R22 ;  /* 0x000000ffff0d7224 */ /* 0x010fc400078e0016 */
[----:B------:R-:W-:Y:S01]  /*24830*/  IMAD.MOV.U32 R12, RZ, RZ, R23 ;  /* 0x000000ffff0c7224 */ /* 0x000fe200078e0017 */
[----:B-1----:R-:W4:Y:S01]  /*24840*/  LDL.64 R26, [R1+0x28] ;  /* 0x00002800011a7983 */ /* 0x002f220000100a00 */
        /* <DEDUP_REMOVED lines=8> */
[----:B--2---:R-:W-:Y:S11]  /*248d0*/  HMMA.1688.F32.TF32 R8, R4, R22, R8 ;  /* 0x000000160408723c */ /* 0x004ff60000081008 */
        /* <DEDUP_REMOVED lines=8> */
[----:B------:R-:W3:Y:S01]  /*24960*/  LDL.LU R22, [R1+0x1410] ;  /* 0x0014100001167983 */ /* 0x000ee20000300800 */
[----:B----4-:R-:W-:-:S02]  /*24970*/  IMAD.MOV.U32 R23, RZ, RZ, R26 ;  /* 0x000000ffff177224 */ /* 0x010fc400078e001a */
[----:B------:R-:W-:Y:S01]  /*24980*/  IMAD.MOV.U32 R29, RZ, RZ, R27 ;  /* 0x000000ffff1d7224 */ /* 0x000fe200078e001b */
[C---:B--2---:R-:W-:Y:S01]  /*24990*/  HMMA.1688.F32.TF32 R8, R4.reuse, R26, R8 ;  /* 0x0000001a0408723c */ /* 0x044fe20000081008 */
[----:B------:R-:W2:Y:S11]  /*249a0*/  LDL.LU.64 R26, [R1+0x1408] ;  /* 0x00140800011a7983 */ /* 0x000eb60000300a00 */
[----:B------:R-:W-:Y:S11]  /*249b0*/  @!UPT UIADD3 URZ, URZ, URZ, URZ ;  /* 0x0000003f3f3ff290 */ /* 0x000ff6000fffe03f */
[----:B------:R1:W-:Y:S01]  /*249c0*/  STL.64 [R1+0x270], R8 ;  /* 0x0002700801007387 */ /* 0x0003e20000100a00 */
[----:B------:R-:W-:Y:S02]  /*249d0*/  IMAD.MOV.U32 R24, RZ, RZ, R10 ;  /* 0x000000ffff187224 */ /* 0x000fe400078e000a */
[----:B------:R-:W-:Y:S02]  /*249e0*/  IMAD.MOV.U32 R25, RZ, RZ, R11 ;  /* 0x000000ffff197224 */ /* 0x000fe400078e000b */
[----:B------:R-:W3:Y:S04]  /*249f0*/  LDL.LU.64 R10, [R1+0x1400] ;  /* 0x00140000010a7983 */ /* 0x000ee80000300a00 */
[----:B-1----:R-:W3:Y:S01]  /*24a00*/  LDL.LU.64 R8, [R1+0x13f8] ;  /* 0x0013f80001087983 */ /* 0x002ee20000300a00 */
[----:B------:R-:W-:Y:S02]  /*24a10*/  STL [R1+0x11e8], R25 ;  /* 0x0011e81901007387 */ /* 0x000fe40000100800 */
[----:B------:R-:W-:Y:S01]  /*24a20*/  STL [R1+0x11e4], R24 ;  /* 0x0011e41801007387 */ /* 0x000fe20000100800 */
[----:B---3--:R-:W-:Y:S11]  /*24a30*/  HMMA.1688.F32.TF32 R8, R4, R18, R8 ;  /* 0x000000120408723c */ /* 0x008ff60000081008 */
[----:B------:R-:W-:Y:S11]  /*24a40*/  @!UPT UIADD3 URZ, URZ, URZ, URZ ;  /* 0x0000003f3f3ff290 */ /* 0x000ff6000fffe03f */
[----:B------:R-:W-:Y:S01]  /*24a50*/  @!UPT UIADD3 URZ, URZ, URZ, URZ ;  /* 0x0000003f3f3ff290 */ /* 0x000fe2000fffe03f */
[----:B------:R1:W-:Y:S01]  /*24a60*/  STL.64 [R1+0x260], R8 ;  /* 0x0002600801007387 */ /* 0x0003e20000100a00 */
[----:B------:R-:W-:Y:S02]  /*24a70*/  IMAD.MOV.U32 R21, RZ, RZ, R10 ;  /* 0x000000ffff157224 */ /* 0x000fe400078e000a */
[----:B------:R-:W-:Y:S02]  /*24a80*/  IMAD.MOV.U32 R20, RZ, RZ, R11 ;  /* 0x000000ffff147224 */ /* 0x000fe400078e000b */
[----:B------:R-:W3:Y:S04]  /*24a90*/  LDL.LU.64 R10, [R1+0x13f0] ;  /* 0x0013f000010a7983 */ /* 0x000ee80000300a00 */
[----:B-1----:R-:W3:Y:S01]  /*24aa0*/  LDL.LU.64 R8, [R1+0x13e8] ;  /* 0x0013e80001087983 */ /* 0x002ee20000300a00 */
[----:B------:R1:W-:Y:S02]  /*24ab0*/  STL.64 [R1+0x1348], R18 ;  /* 0x0013481201007387 */ /* 0x0003e40000100a00 */
[----:B-1----:R-:W-:-:S02]  /*24ac0*/  IMAD.MOV.U32 R18, RZ, RZ, R23 ;  /* 0x000000ffff127224 */ /* 0x002fc400078e0017 */
[----:B------:R-:W-:Y:S01]  /*24ad0*/  IMAD.MOV.U32 R19, RZ, RZ, R29 ;  /* 0x000000ffff137224 */ /* 0x000fe200078e001d */
[----:B------:R-:W4:Y:S04]  /*24ae0*/  LDL.LU R23, [R1+0x13e4] ;  /* 0x0013e40001177983 */ /* 0x000f280000300800 */
        /* <DEDUP_REMOVED lines=9> */
[----:B------:R1:W-:Y:S01]  /*24b80*/  STL.64 [R1+0x13b8], R18 ;  /* 0x0013b81201007387 */ /* 0x0003e20000100a00 */
[----:B---3--:R-:W-:Y:S11]  /*24b90*/  HMMA.1688.F32.TF32 R8, R4, R14, R8 ;  /* 0x0000000e0408723c */ /* 0x008ff60000081008 */
[----:B------:R-:W-:Y:S11]  /*24ba0*/  @!UPT UIADD3 URZ, URZ, URZ, URZ ;  /* 0x0000003f3f3ff290 */ /* 0x000ff6000fffe03f */
[----:B------:R-:W-:Y:S01]  /*24bb0*/  @!UPT UIADD3 URZ, URZ, URZ, URZ ;  /* 0x0000003f3f3ff290 */ /* 0x000fe2000fffe03f */
[----:B------:R3:W-:Y:S01]  /*24bc0*/  STL [R1+0x200], R8 ;  /* 0x0002000801007387 */ /* 0x0007e20000100800 */
[----:B------:R-:W4:Y:S02]  /*24bd0*/  LDL.LU R16, [R1+0x210] ;  /* 0x0002100001107983 */ /* 0x000f240000300800 */
[----:B------:R-:W4:Y:S02]  /*24be0*/  LDL.LU R17, [R1+0x214] ;  /* 0x0002140001117983 */ /* 0x000f240000300800 */
[----:B-1----:R-:W4:Y:S01]  /*24bf0*/  LDL.LU R18, [R1+0x218] ;  /* 0x0002180001127983 */ /* 0x002f220000300800 */
[----:B------:R-:W4:Y:S01]  /*24c00*/  LDL.LU R19, [R1+0x21c] ;  /* 0x00021c0001137983 */ /* 0x000f220000300800 */
[----:B------:R-:W-:Y:S02]  /*24c10*/  IMAD.MOV.U32 R25, RZ, RZ, R9 ;  /* 0x000000ffff197224 */ /* 0x000fe400078e0009 */
[----:B------:R-:W-:Y:S02]  /*24c20*/  IMAD.MOV.U32 R24, RZ, RZ, R10 ;  /* 0x000000ffff187224 */ /* 0x000fe400078e000a */
[----:B------:R-:W-:Y:S01]  /*24c30*/  IMAD.MOV.U32 R29, RZ, RZ, R11 ;  /* 0x000000ffff1d7224 */ /* 0x000fe200078e000b */
[----:B---3--:R-:W3:Y:S01]  /*24c40*/  LDL.LU R8, [R1+0x1e0] ;  /* 0x0001e00001087983 */ /* 0x008ee20000300800 */
[----:B------:R-:W3:Y:S02]  /*24c50*/  LDL.LU R9, [R1+0x1e4] ;  /* 0x0001e40001097983 */ /* 0x000ee40000300800 */
[----:B------:R-:W3:Y:S02]  /*24c60*/  LDL.LU R10, [R1+0x1e8] ;  /* 0x0001e800010a7983 */ /* 0x000ee40000300800 */
[----:B------:R-:W3:Y:S01]  /*24c70*/  LDL.LU R11, [R1+0x1ec] ;  /* 0x0001ec00010b7983 */ /* 0x000ee20000300800 */
[----:B------:R1:W-:Y:S01]  /*24c80*/  STL.64 [R1+0x1340], R14 ;  /* 0x0013400e01007387 */ /* 0x0003e20000100a00 */
[----:B------:R-:W3:Y:S02]  /*24c90*/  LDL.LU R12, [R1+0x190] ;  /* 0x00019000010c7983 */ /* 0x000ee40000300800 */
[----:B------:R-:W3:Y:S01]  /*24ca0*/  LDL.LU R13, [R1+0x194] ;  /* 0x00019400010d7983 */ /* 0x000ee20000300800 */
[----:B-1----:R-:W3:Y:S01]  /*24cb0*/  LDL.LU R14, [R1+0x198] ;  /* 0x00019800010e7983 */ /* 0x002ee20000300800 */
[----:B--2---:R-:W-:-:S02]  /*24cc0*/  IMAD.MOV.U32 R15, RZ, RZ, R27 ;  /* 0x000000ffff0f7224 */ /* 0x004fc400078e001b */
[----:B------:R-:W2:Y:S03]  /*24cd0*/  LDL.LU R27, [R1+0x13e0] ;  /* 0x0013e000011b7983 */ /* 0x000ea60000300800 */
[----:B---3--:R-:W-:Y:S01]  /*24ce0*/  STL.64 [R1+0x1358], R14 ;  /* 0x0013580e01007387 */ /* 0x008fe20000100a00 */
[----:B------:R1:W-:Y:S03]  /*24cf0*/  STL.64 [R1+0x1350], R12 ;  /* 0x0013500c01007387 */ /* 0x0003e60000100a00 */
[----:B-1----:R-:W3:Y:S01]  /*24d00*/  LDL.LU R12, [R1+0x1a0] ;  /* 0x0001a000010c7983 */ /* 0x002ee20000300800 */
[----:B------:R-:W-:Y:S02]  /*24d10*/  IMAD.MOV.U32 R14, RZ, RZ, R22 ;  /* 0x000000ffff0e7224 */ /* 0x000fe400078e0016 */
[----:B------:R-:W-:-:S02]  /*24d20*/  IMAD.MOV.U32 R15, RZ, RZ, R26 ;  /* 0x000000ffff0f7224 */ /* 0x000fc400078e001a */
[----:B----4-:R-:W-:Y:S02]  /*24d30*/  IMAD.MOV.U32 R13, RZ, RZ, R23 ;  /* 0x000000ffff0d7224 */ /* 0x010fe400078e0017 */
[----:B------:R-:W4:Y:S01]  /*24d40*/  LDL.LU R23, [R1+0x13dc] ;  /* 0x0013dc0001177983 */ /* 0x000f220000300800 */
[----:B------:R-:W2:Y:S02]  /*24d50*/  LDL.LU R22, [R1+0x13d8] ;  /* 0x0013d80001167983 */ /* 0x000ea40000300800 */
[----:B------:R-:W2:Y:S02]  /*24d60*/  LDL.LU R26, [R1+0x13d4] ;  /* 0x0013d400011a7983 */ /* 0x000ea40000300800 */
[----:B------:R-:W-:Y:S01]  /*24d70*/  STL.64 [R1+0x1370], R14 ;  /* 0x0013700e01007387 */ /* 0x000fe20000100a00 */
[----:B---3--:R1:W-:Y:S04]  /*24d80*/  STL.64 [R1+0x1368], R12 ;  /* 0x0013680c01007387 */ /* 0x0083e80000100a00 */
[----:B-1----:R-:W3:Y:S01]  /*24d90*/  LDL.LU R12, [R1+0x1b0] ;  /* 0x0001b000010c7983 */ /* 0x002ee20000300800 */
[----:B------:R-:W3:Y:S02]  /*24da0*/  LDL.LU R13, [R1+0x1b4] ;  /* 0x0001b400010d7983 */ /* 0x000ee40000300800 */
[----:B------:R-:W3:Y:S02]  /*24db0*/  LDL.LU R14, [R1+0x1b8] ;  /* 0x0001b800010e7983 */ /* 0x000ee40000300800 */
[----:B--2---:R-:W-:-:S02]  /*24dc0*/  IMAD.MOV.U32 R15, RZ, RZ, R27 ;  /* 0x000000ffff0f7224 */ /* 0x004fc400078e001b */
[----:B------:R-:W2:Y:S04]  /*24dd0*/  LDL.LU R27, [R1+0x13d0] ;  /* 0x0013d000011b7983 */ /* 0x000ea80000300800 */
[----:B---3--:R-:W-:Y:S01]  /*24de0*/  STL.64 [R1+0x1388], R14 ;  /* 0x0013880e01007387 */ /* 0x008fe20000100a00 */
[----:B------:R1:W-:Y:S03]  /*24df0*/  STL.64 [R1+0x1380], R12 ;  /* 0x0013800c01007387 */ /* 0x0003e60000100a00 */
[----:B-1----:R-:W3:Y:S01]  /*24e00*/  LDL.LU R12, [R1+0x1c0] ;  /* 0x0001c000010c7983 */ /* 0x002ee20000300800 */
[----:B------:R-:W-:Y:S02]  /*24e10*/  IMAD.MOV.U32 R13, RZ, RZ, R26 ;  /* 0x000000ffff0d7224 */ /* 0x000fe400078e001a */
[----:B------:R-:W2:Y:S02]  /*24e20*/  LDL.LU R26, [R1+0x13cc] ;  /* 0x0013cc00011a7983 */ /* 0x000ea40000300800 */
[----:B------:R-:W-:-:S02]  /*24e30*/  IMAD.MOV.U32 R14, RZ, RZ, R22 ;  /* 0x000000ffff0e7224 */ /* 0x000fc400078e0016 */
[----:B----4-:R-:W-:Y:S01]  /*24e40*/  IMAD.MOV.U32 R15, RZ, RZ, R23 ;  /* 0x000000ffff0f7224 */ /* 0x010fe200078e0017 */
[----:B------:R-:W4:Y:S01]  /*24e50*/  LDL.LU R22, [R1+0x13c8] ;  /* 0x0013c80001167983 */ /* 0x000f220000300800 */
[----:B------:R-:W4:Y:S03]  /*24e60*/  LDL.LU R23, [R1+0x13c4] ;  /* 0x0013c40001177983 */ /* 0x000f260000300800 */
[----:B------:R-:W-:Y:S04]  /*24e70*/  STL.64 [R1+0x13a0], R14 ;  /* 0x0013a00e01007387 */ /* 0x000fe80000100a00 */
[----:B---3--:R2:W-:Y:S02]  /*24e80*/  STL.64 [R1+0x1398], R12 ;  /* 0x0013980c01007387 */ /* 0x0085e40000100a00 */
[----:B--2---:R-:W-:-:S02]  /*24e90*/  IMAD.MOV.U32 R12, RZ, RZ, R27 ;  /* 0x000000ffff0c7224 */ /* 0x004fc400078e001b */
[----:B------:R-:W2:Y:S01]  /*24ea0*/  LDL.LU R27, [R1+0x13c0] ;  /* 0x0013c000011b7983 */ /* 0x000ea20000300800 */
[C---:B----4-:R-:W-:Y:S01]  /*24eb0*/  HMMA.1688.F32.TF32 R16, R4.reuse, R22, R16 ;  /* 0x000000160410723c */ /* 0x050fe20000081010 */
[----:B------:R-:W3:Y:S02]  /*24ec0*/  LDL.LU R13, [R1+0x1d4] ;  /* 0x0001d400010d7983 */ /* 0x000ee40000300800 */
[----:B------:R-:W3:Y:S01]  /*24ed0*/  LDL.LU R14, [R1+0x1d8] ;  /* 0x0001d800010e7983 */ /* 0x000ee20000300800 */
[----:B------:R-:W3:Y:S11]  /*24ee0*/  LDL.LU R15, [R1+0x1dc] ;  /* 0x0001dc00010f7983 */ /* 0x000ef60000300800 */
[----:B------:R-:W-:Y:S08]  /*24ef0*/  @!UPT UIADD3 URZ, URZ, URZ, URZ ;  /* 0x0000003f3f3ff290 */ /* 0x000ff0000fffe03f */
[----:B------:R-:W-:Y:S01]  /*24f00*/  STL.64 [R1+0x1f0], R16 ;  /* 0x0001f01001007387 */ /* 0x000fe20000100a00 */
[----:B------:R1:W-:Y:S03]  /*24f10*/  STL.64 [R1+0x1f8], R18 ;  /* 0x0001f81201007387 */ /* 0x0003e60000100a00 */
[----:B-1----:R-:W3:Y:S01]  /*24f20*/  LDL.LU.64 R18, [R1+0x13b8] ;  /* 0x0013b80001127983 */ /* 0x002ee20000300a00 */
[----:B--2---:R-:W-:Y:S03]  /*24f30*/  HMMA.1688.F32.TF32 R4, R4, R26, R8 ;  /* 0x0000001a0404723c */ /* 0x004fe60000081008 */
[----:B------:R-:W3:Y:S01]  /*24f40*/  LDL.LU.64 R10, [R1+0x13b0] ;  /* 0x0013b000010a7983 */ /* 0x000ee20000300a00 */
[----:B------:R-:W3:Y:S11]  /*24f50*/  LDL.LU.64 R8, [R1+0x13a8] ;  /* 0x0013a80001087983 */ /* 0x000ef60000300a00 */
[----:B------:R-:W-:Y:S08]  /*24f60*/  @!UPT UIADD3 URZ, URZ, URZ, URZ ;  /* 0x0000003f3f3ff290 */ /* 0x000ff0000fffe03f */
[----:B------:R1:W-:Y:S01]  /*24f70*/  STL.64 [R1+0x1e0], R4 ;  /* 0x0001e00401007387 */ /* 0x0003e20000100a00 */
[----:B------:R2:W-:Y:S03]  /*24f80*/  STL.64 [R1+0x1e8], R6 ;  /* 0x0001e80601007387 */ /* 0x0005e60000100a00 */
[----:B-1----:R-:W4:Y:S01]  /*24f90*/  LDL.LU R4, [R1+0x160] ;  /* 0x0001600001047983 */ /* 0x002f220000300800 */
[----:B------:R-:W4:Y:S02]  /*24fa0*/  LDL.LU R5, [R1+0x164] ;  /* 0x0001640001057983 */ /* 0x000f240000300800 */
[----:B--2---:R-:W4:Y:S02]  /*24fb0*/  LDL.LU R6, [R1+0x168] ;  /* 0x0001680001067983 */ /* 0x004f240000300800 */
[----:B------:R-:W4:Y:S01]  /*24fc0*/  LDL.LU R7, [R1+0x16c] ;  /* 0x00016c0001077983 */ /* 0x000f220000300800 */
[C---:B---3--:R-:W-:Y:S01]  /*24fd0*/  HMMA.1688.F32.TF32 R16, R8.reuse, R18, R12 ;  /* 0x000000120810723c */ /* 0x048fe2000008100c */
        /* <DEDUP_REMOVED lines=27> */
[C---:B--2---:R-:W-:Y:S01]  /*25190*/  HMMA.1688.F32.TF32 R12, R8.reuse, R18, R12 ;  /* 0x00000012080c723c */ /* 0x044fe2000008100c */
[----:B------:R-:W-:Y:S02]  /*251a0*/  IMAD.MOV.U32 R3, RZ, RZ, R18 ;  /* 0x000000ffff037224 */ /* 0x000fe400078e0012 */
        /* <DEDUP_REMOVED lines=11> */
[----:B------:R-:W-:Y:S02]  /*25260*/  STL.64 [R1+0x188], R18 ;  /* 0x0001881201007387 */ /* 0x000fe40000100a00 */
[----:B-1----:R-:W-:Y:S02]  /*25270*/  IMAD.MOV.U32 R17, RZ, RZ, R14 ;  /* 0x000000ffff117224 */ /* 0x002fe400078e000e */
[----:B------:R-:W-:Y:S02]  /*25280*/  IMAD.MOV.U32 R16, RZ, RZ, R15 ;  /* 0x000000ffff107224 */ /* 0x000fe400078e000f */
[----:B------:R-:W2:Y:S01]  /*25290*/  LDL.LU.64 R14, [R1+0x1328] ;  /* 0x00132800010e7983 */ /* 0x000ea20000300a00 */
[----:B------:R-:W2:Y:S02]  /*252a0*/  LDL.LU.64 R12, [R1+0x1320] ;  /* 0x00132000010c7983 */ /* 0x000ea40000300a00 */
[C---:B--2---:R-:W-:Y:S08]  /*252b0*/  HMMA.1688.F32.TF32 R12, R8.reuse, R22, R12 ;  /* 0x00000016080c723c */ /* 0x044ff0000008100c */
[----:B----4-:R-:W-:Y:S11]  /*252c0*/  HMMA.1688.F32.TF32 R8, R8, R26, R4 ;  /* 0x0000001a0808723c */ /* 0x010ff60000081004 */
[----:B------:R-:W-:Y:S04]  /*252d0*/  @!UPT UIADD3 URZ, URZ, URZ, URZ ;  /* 0x0000003f3f3ff290 */ /* 0x000fe8000fffe03f */
[----:B------:R-:W-:Y:S01]  /*252e0*/  STL.64 [R1+0x170], R12 ;  /* 0x0001700c01007387 */ /* 0x000fe20000100a00 */
[----:B------:R1:W-:Y:S08]  /*252f0*/  STL.64 [R1+0x178], R14 ;  /* 0x0001780e01007387 */ /* 0x0003f00000100a00 */
[----:B------:R-:W-:Y:S02]  /*25300*/  IMAD.MOV.U32 R7, RZ, RZ, R8 ;  /* 0x000000ffff077224 */ /* 0x000fe400078e0008 */
[----:B------:R-:W-:-:S02]  /*25310*/  IMAD.MOV.U32 R6, RZ, RZ, R9 ;  /* 0x000000ffff067224 */ /* 0x000fc400078e0009 */
[----:B------:R-:W-:Y:S02]  /*25320*/  IMAD.MOV.U32 R5, RZ, RZ, R10 ;  /* 0x000000ffff057224 */ /* 0x000fe400078e000a */
[----:B------:R-:W-:Y:S01]  /*25330*/  IMAD.MOV.U32 R4, RZ, RZ, R11 ;  /* 0x000000ffff047224 */ /* 0x000fe200078e000b */
[----:B-1----:R-:W2:Y:S01]  /*25340*/  LDL.LU.64 R14, [R1+0x1318] ;  /* 0x00131800010e7983 */ /* 0x002ea20000300a00 */
[----:B------:R-:W2:Y:S02]  /*25350*/  LDL.LU.64 R12, [R1+0x1310] ;  /* 0x00131000010c7983 */ /* 0x000ea40000300a00 */
[----:B------:R-:W-:Y:S02]  /*25360*/  STL.64 [R1+0x12b0], R22 ;  /* 0x0012b01601007387 */ /* 0x000fe40000100a00 */
[----:B------:R-:W-:Y:S01]  /*25370*/  STL.64 [R1+0x12a8], R20 ;  /* 0x0012a81401007387 */ /* 0x000fe20000100a00 */
[----:B------:R-:W-:Y:S01]  /*25380*/  STL.64 [R1+0x12a0], R26 ;  /* 0x0012a01a01007387 */ /* 0x000fe20000100a00 */
[----:B------:R-:W-:Y:S02]  /*25390*/  STL.64 [R1+0x1298], R24 ;  /* 0x0012981801007387 */ /* 0x000fe40000100a00 */
[----:B------:R1:W-:Y:S02]  /*253a0*/  STL.64 [R1+0x11f8], R6 ;  /* 0x0011f80601007387 */ /* 0x0003e40000100a00 */
[----:B------:R3:W-:Y:S02]  /*253b0*/  STL.64 [R1+0x11f0], R4 ;  /* 0x0011f00401007387 */ /* 0x0007e40000100a00 */
[----:B-1----:R-:W-:-:S02]  /*253c0*/  IMAD.MOV.U32 R6, RZ, RZ, R17 ;  /* 0x000000ffff067224 */ /* 0x002fc400078e0011 */
[----:B------:R-:W-:-:S05]  /*253d0*/  IMAD.MOV.U32 R7, RZ, RZ, R16 ;  /* 0x000000ffff077224 */ /* 0x000fca00078e0010 */
[----:B------:R1:W-:Y:S01]  /*253e0*/  STL.64 [R1+0x1300], R6 ;  /* 0x0013000601007387 */ /* 0x0003e20000100a00 */
[----:B------:R-:W4:Y:S02]  /*253f0*/  LDL.LU R20, [R1+0x110] ;  /* 0x0001100001147983 */ /* 0x000f240000300800 */
[----:B------:R-:W4:Y:S02]  /*25400*/  LDL.LU R21, [R1+0x114] ;  /* 0x0001140001157983 */ /* 0x000f240000300800 */
[----:B------:R-:W2:Y:S01]  /*25410*/  LDL.LU R22, [R1+0x118] ;  /* 0x0001180001167983 */ /* 0x000ea20000300800 */
[----:B------:R-:W2:Y:S01]  /*25420*/  LDL.LU R23, [R1+0x11c] ;  /* 0x00011c0001177983 */ /* 0x000ea20000300800 */
[----:B------:R-:W2:Y:S02]  /*25430*/  LDL.LU R24, [R1+0x130] ;  /* 0x0001300001187983 */ /* 0x000ea40000300800 */
[----:B------:R-:W2:Y:S02]  /*25440*/  LDL.LU R25, [R1+0x134] ;  /* 0x0001340001197983 */ /* 0x000ea40000300800 */
[----:B------:R-:W2:Y:S01]  /*25450*/  LDL.LU R26, [R1+0x138] ;  /* 0x00013800011a7983 */ /* 0x000ea20000300800 */
[----:B------:R-:W2:Y:S01]  /*25460*/  LDL.LU R27, [R1+0x13c] ;  /* 0x00013c00011b7983 */ /* 0x000ea20000300800 */
[----:B---3--:R-:W3:Y:S02]  /*25470*/  LDL.LU R4, [R1+0x150] ;  /* 0x0001500001047983 */ /* 0x008ee40000300800 */
[----:B------:R-:W3:Y:S01]  /*25480*/  LDL.LU R5, [R1+0x154] ;  /* 0x0001540001057983 */ /* 0x000ee20000300800 */
[----:B-1----:R-:W3:Y:S01]  /*25490*/  LDL.LU R6, [R1+0x158] ;  /* 0x0001580001067983 */ /* 0x002ee20000300800 */
[----:B------:R-:W3:Y:S03]  /*254a0*/  LDL.LU R7, [R1+0x15c] ;  /* 0x00015c0001077983 */ /* 0x000ee60000300800 */
[----:B--2---:R1:W-:Y:S01]  /*254b0*/  STL.64 [R1+0x12e8], R26 ;  /* 0x0012e81a01007387 */ /* 0x0043e20000100a00 */
[----:B------:R-:W-:Y:S03]  /*254c0*/  STL.64 [R1+0x12e0], R24 ;  /* 0x0012e01801007387 */ /* 0x000fe60000100a00 */
[----:B-1----:R-:W2:Y:S04]  /*254d0*/  LDL.LU.64 R26, [R1+0x48] ;  /* 0x00004800011a7983 */ /* 0x002ea80000300a00 */
[----:B--2---:R1:W-:Y:S04]  /*254e0*/  STL.64 [R1+0x12f8], R26 ;  /* 0x0012f81a01007387 */ /* 0x0043e80000100a00 */
[----:B-1----:R-:W3:Y:S01]  /*254f0*/  LDL.LU.64 R26, [R1+0x58] ;  /* 0x00005800011a7983 */ /* 0x002ee20000300a00 */
[----:B------:R1:W-:Y:S02]  /*25500*/  STL.64 [R1+0x12c0], R22 ;  /* 0x0012c01601007387 */ /* 0x0003e40000100a00 */
[----:B----4-:R-:W-:Y:S01]  /*25510*/  STL.64 [R1+0x12b8], R20 ;  /* 0x0012b81401007387 */ /* 0x010fe20000100a00 */
[----:B-1----:R-:W2:Y:S04]  /*25520*/  LDL.LU.64 R22, [R1+0x28] ;  /* 0x0000280001167983 */ /* 0x002ea80000300a00 */
[----:B--2---:R1:W-:Y:S04]  /*25530*/  STL.64 [R1+0x12d8], R22 ;  /* 0x0012d81601007387 */ /* 0x0043e80000100a00 */
[----:B-1----:R-:W2:Y:S04]  /*25540*/  LDL.LU.64 R22, [R1+0x38] ;  /* 0x0000380001167983 */ /* 0x002ea80000300a00 */
[----:B--2---:R1:W-:Y:S01]  /*25550*/  STL.64 [R1+0x12f0], R22 ;  /* 0x0012f01601007387 */ /* 0x0043e20000100a00 */
[----:B------:R-:W2:Y:S02]  /*25560*/  LDL.LU R20, [R1+0x140] ;  /* 0x0001400001147983 */ /* 0x000ea40000300800 */
[----:B------:R-:W2:Y:S01]  /*25570*/  LDL.LU R21, [R1+0x144] ;  /* 0x0001440001157983 */ /* 0x000ea20000300800 */
[----:B-1----:R-:W2:Y:S01]  /*25580*/  LDL.LU R22, [R1+0x148] ;  /* 0x0001480001167983 */ /* 0x002ea20000300800 */
[----:B------:R-:W2:Y:S02]  /*25590*/  LDL.LU R23, [R1+0x14c] ;  /* 0x00014c0001177983 */ /* 0x000ea40000300800 */
        /* <DEDUP_REMOVED lines=10> */
[----:B------:R-:W4:Y:S01]  /*25640*/  LDL.LU R8, [R1+0x60] ;  /* 0x0000600001087983 */ /* 0x000f220000300800 */
[----:B------:R-:W4:Y:S02]  /*25650*/  LDL.LU R9, [R1+0x64] ;  /* 0x0000640001097983 */ /* 0x000f240000300800 */
[----:B------:R-:W2:Y:S02]  /*25660*/  LDL.LU R10, [R1+0x68] ;  /* 0x00006800010a7983 */ /* 0x000ea40000300800 */
[----:B------:R-:W2:Y:S01]  /*25670*/  LDL.LU R11, [R1+0x6c] ;  /* 0x00006c00010b7983 */ /* 0x000ea20000300800 */
[----:B---3--:R-:W-:Y:S01]  /*25680*/  HMMA.1688.F32.TF32 R4, R12, R26, R4 ;  /* 0x0000001a0c04723c */ /* 0x008fe20000081004 */
[----:B--2---:R-:W-:Y:S01]  /*25690*/  STL.64 [R1+0x1208], R10 ;  /* 0x0012080a01007387 */ /* 0x004fe20000100a00 */
[----:B----4-:R1:W-:Y:S03]  /*256a0*/  STL.64 [R1+0x1200], R8 ;  /* 0x0012000801007387 */ /* 0x0103e60000100a00 */
[----:B-1----:R-:W2:Y:S01]  /*256b0*/  LDL.LU R8, [R1+0x80] ;  /* 0x0000800001087983 */ /* 0x002ea20000300800 */
[----:B------:R-:W2:Y:S02]  /*256c0*/  LDL.LU R9, [R1+0x84] ;  /* 0x0000840001097983 */ /* 0x000ea40000300800 */
[----:B------:R-:W3:Y:S02]  /*256d0*/  LDL.LU R10, [R1+0x88] ;  /* 0x00008800010a7983 */ /* 0x000ee40000300800 */
[----:B------:R-:W3:Y:S02]  /*256e0*/  LDL.LU R11, [R1+0x8c] ;  /* 0x00008c00010b7983 */ /* 0x000ee40000300800 */
[----:B---3--:R1:W-:Y:S01]  /*256f0*/  STL.64 [R1+0x1218], R10 ;  /* 0x0012180a01007387 */ /* 0x0083e20000100a00 */
[----:B--2---:R-:W-:Y:S02]  /*25700*/  STL.64 [R1+0x1210], R8 ;  /* 0x0012100801007387 */ /* 0x004fe40000100a00 */
[----:B-1----:R-:W-:-:S02]  /*25710*/  IMAD.MOV.U32 R10, RZ, RZ, R3 ;  /* 0x000000ffff0a7224 */ /* 0x002fc400078e0003 */
[----:B------:R-:W-:Y:S01]  /*25720*/  IMAD.MOV.U32 R11, RZ, RZ, R28 ;  /* 0x000000ffff0b7224 */ /* 0x000fe200078e001c */
[----:B------:R-:W2:Y:S01]  /*25730*/  LDL.LU R3, [R1+0x130c] ;  /* 0x00130c0001037983 */ /* 0x000ea20000300800 */
[----:B------:R-:W3:Y:S04]  /*25740*/  LDL.LU R28, [R1+0x1308] ;  /* 0x00130800011c7983 */ /* 0x000ee80000300800 */
[----:B------:R1:W-:Y:S02]  /*25750*/  STL.64 [R1+0x150], R4 ;  /* 0x0001500401007387 */ /* 0x0003e40000100a00 */
[----:B------:R4:W-:Y:S02]  /*25760*/  STL.64 [R1+0x158], R6 ;  /* 0x0001580601007387 */ /* 0x0009e40000100a00 */
[----:B-1----:R-:W-:Y:S01]  /*25770*/  IMAD.MOV.U32 R5, RZ, RZ, R26 ;  /* 0x000000ffff057224 */ /* 0x002fe200078e001a */
[----:B----4-:R-:W4:Y:S01]  /*25780*/  LDL.LU.64 R6, [R1+0x1300] ;  /* 0x0013000001067983 */ /* 0x010f220000300a00 */
[----:B------:R-:W-:-:S02]  /*25790*/  IMAD.MOV.U32 R4, RZ, RZ, R27 ;  /* 0x000000ffff047224 */ /* 0x000fc400078e001b */
[----:B------:R-:W2:Y:S02]  /*257a0*/  LDL.LU.64 R26, [R1+0x12f8] ;  /* 0x0012f800011a7983 */ /* 0x000ea40000300a00 */
        /* <DEDUP_REMOVED lines=18> */
[----:B------:R-:W-:-:S02]  /*258d0*/  IMAD.MOV.U32 R27, RZ, RZ, R22 ;  /* 0x000000ffff1b7224 */ /* 0x000fc400078e0016 */
[----:B------:R-:W-:Y:S11]  /*258e0*/  IMAD.MOV.U32 R26, RZ, RZ, R23 ;  /* 0x000000ffff1a7224 */ /* 0x000ff600078e0017 */
[----:B------:R-:W-:Y:S09]  /*258f0*/  @!UPT UIADD3 URZ, URZ, URZ, URZ ;  /* 0x0000003f3f3ff290 */ /* 0x000ff2000fffe03f */
[----:B------:R-:W-:Y:S01]  /*25900*/  STL.64 [R1+0x120], R16 ;  /* 0x0001201001007387 */ /* 0x000fe20000100a00 */
[----:B------:R1:W-:Y:S03]  /*25910*/  STL.64 [R1+0x128], R18 ;  /* 0x0001281201007387 */ /* 0x0003e60000100a00 */
[----:B-1----:R-:W4:Y:S01]  /*25920*/  LDL.LU.64 R18, [R1+0x12d0] ;  /* 0x0012d00001127983 */ /* 0x002f220000300a00 */
[----:B------:R-:W4:Y:S02]  /*25930*/  LDL.LU.64 R16, [R1+0x12c8] ;  /* 0x0012c80001107983 */ /* 0x000f240000300a00 */
[----:B------:R-:W2:Y:S02]  /*25940*/  LDL.LU.64 R22, [R1+0x12c0] ;  /* 0x0012c00001167983 */ /* 0x000ea40000300a00 */
[----:B------:R-:W2:Y:S02]  /*25950*/  LDL.LU.64 R20, [R1+0x12b8] ;  /* 0x0012b80001147983 */ /* 0x000ea40000300a00 */
[C---:B--2---:R-:W-:Y:S08]  /*25960*/  HMMA.1688.F32.TF32 R20, R12.reuse, R10, R20 ;  /* 0x0000000a0c14723c */ /* 0x044ff00000081014 */
[----:B----4-:R-:W-:Y:S11]  /*25970*/  HMMA.1688.F32.TF32 R16, R12, R6, R16 ;  /* 0x000000060c10723c */ /* 0x010ff60000081010 */
[----:B------:R-:W-:Y:S04]  /*25980*/  @!UPT UIADD3 URZ, URZ, URZ, URZ ;  /* 0x0000003f3f3ff290 */ /* 0x000fe8000fffe03f */
[----:B------:R-:W-:Y:S01]  /*25990*/  STL.64 [R1+0x110], R20 ;  /* 0x0001101401007387 */ /* 0x000fe20000100a00 */
[----:B------:R1:W-:Y:S03]  /*259a0*/  STL.64 [R1+0x118], R22 ;  /* 0x0001181601007387 */ /* 0x0003e60000100a00 */
[----:B-1----:R-:W2:Y:S01]  /*259b0*/  LDL.LU.64 R22, [R1+0x12b0] ;  /* 0x0012b00001167983 */ /* 0x002ea20000300a00 */
[----:B------:R-:W4:Y:S02]  /*259c0*/  LDL.LU.64 R20, [R1+0x12a8] ;  /* 0x0012a80001147983 */ /* 0x000f240000300a00 */
        /* <DEDUP_REMOVED lines=9> */
[----:B------:R-:W-:Y:S01]  /*25a60*/  STL.64 [R1+0x1270], R10 ;  /* 0x0012700a01007387 */ /* 0x000fe20000100a00 */
[----:B------:R-:W2:Y:S02]  /*25a70*/  LDL.LU R24, [R1+0xf0] ;  /* 0x0000f00001187983 */ /* 0x000ea40000300800 */
[----:B------:R1:W-:Y:S02]  /*25a80*/  STL.64 [R1+0x100], R16 ;  /* 0x0001001001007387 */ /* 0x0003e40000100a00 */
[----:B------:R3:W-:Y:S01]  /*25a90*/  STL.64 [R1+0x108], R18 ;  /* 0x0001081201007387 */ /* 0x0007e20000100a00 */
[----:B------:R-:W2:Y:S01]  /*25aa0*/  LDL.LU R25, [R1+0xf4] ;  /* 0x0000f40001197983 */ /* 0x000ea20000300800 */
[----:B------:R-:W2:Y:S02]  /*25ab0*/  LDL.LU R26, [R1+0xf8] ;  /* 0x0000f800011a7983 */ /* 0x000ea40000300800 */
[----:B------:R-:W2:Y:S01]  /*25ac0*/  LDL.LU R27, [R1+0xfc] ;  /* 0x0000fc00011b7983 */ /* 0x000ea20000300800 */
[----:B-1----:R-:W2:Y:S01]  /*25ad0*/  LDL.LU R16, [R1+0xe0] ;  /* 0x0000e00001107983 */ /* 0x002ea20000300800 */
[----:B------:R-:W2:Y:S02]  /*25ae0*/  LDL.LU R17, [R1+0xe4] ;  /* 0x0000e40001117983 */ /* 0x000ea40000300800 */
[----:B---3--:R-:W3:Y:S02]  /*25af0*/  LDL.LU R18, [R1+0xe8] ;  /* 0x0000e80001127983 */ /* 0x008ee40000300800 */
[----:B------:R-:W3:Y:S02]  /*25b00*/  LDL.LU R19, [R1+0xec] ;  /* 0x0000ec0001137983 */ /* 0x000ee40000300800 */
[----:B------:R-:W-:Y:S01]  /*25b10*/  IMAD.MOV.U32 R11, RZ, RZ, R4 ;  /* 0x000000ffff0b7224 */ /* 0x000fe200078e0004 */
[----:B------:R1:W-:Y:S01]  /*25b20*/  STL.64 [R1+0x1220], R6 ;  /* 0x0012200601007387 */ /* 0x0003e20000100a00 */
[----:B------:R-:W-:-:S02]  /*25b30*/  IMAD.MOV.U32 R10, RZ, RZ, R5 ;  /* 0x000000ffff0a7224 */ /* 0x000fc400078e0005 */
        /* <DEDUP_REMOVED lines=31> */
[----:B-1----:R-:W3:Y:S01]  /*25d30*/  LDL.LU.64 R26, [R1+0x12a0] ;  /* 0x0012a000011a7983 */ /* 0x002ee20000300a00 */
[----:B------:R-:W2:Y:S01]  /*25d40*/  LDL.LU.64 R24, [R1+0x1298] ;  /* 0x0012980001187983 */ /* 0x000ea20000300a00 */
        /* <DEDUP_REMOVED lines=8> */
[----:B---3--:R-:W-:Y:S02]  /*25dd0*/  IMAD.MOV.U32 R14, RZ, RZ, R28 ;  /* 0x000000ffff0e7224 */ /* 0x008fe400078e001c */
[----:B------:R-:W-:Y:S01]  /*25de0*/  IMAD.MOV.U32 R15, RZ, RZ, R3 ;  /* 0x000000ffff0f7224 */ /* 0x000fe200078e0003 */
[C---:B--2---:R-:W-:Y:S01]  /*25df0*/  HMMA.1688.F32.TF32 R8, R16.reuse, R10, R4 ;  /* 0x0000000a1008723c */ /* 0x044fe20000081004 */
[----:B------:R-:W2:Y:S01]  /*25e00*/  LDL.LU.64 R6, [R1+0x1280] ;  /* 0x0012800001067983 */ /* 0x000ea20000300a00 */
[----:B------:R-:W2:Y:S11]  /*25e10*/  LDL.LU.64 R4, [R1+0x1278] ;  /* 0x0012780001047983 */ /* 0x000eb60000300a00 */
[----:B------:R-:W-:Y:S10]  /*25e20*/  @!UPT UIADD3 URZ, URZ, URZ, URZ ;  /* 0x0000003f3f3ff290 */ /* 0x000ff4000fffe03f */
[----:B------:R2:W-:Y:S01]  /*25e30*/  STL.64 [R1+0xd0], R8 ;  /* 0x0000d00801007387 */ /* 0x0005e20000100a00 */
[----:B------:R-:W-:Y:S02]  /*25e40*/  IMAD.MOV.U32 R28, RZ, RZ, R10 ;  /* 0x000000ffff1c7224 */ /* 0x000fe400078e000a */
[----:B------:R-:W-:Y:S02]  /*25e50*/  IMAD.MOV.U32 R3, RZ, RZ, R11 ;  /* 0x000000ffff037224 */ /* 0x000fe400078e000b */
[----:B------:R-:W2:Y:S03]  /*25e60*/  LDL.LU.64 R10, [R1+0x1270] ;  /* 0x00127000010a7983 */ /* 0x000ea60000300a00 */
[----:B------:R-:W-:Y:S02]  /*25e70*/  STL [R1+0x108c], R3 ;  /* 0x00108c0301007387 */ /* 0x000fe40000100800 */
        /* <DEDUP_REMOVED lines=26> */
[----:B------:R-:W2:Y:S11]  /*26020*/  LDL.LU.64 R6, [R1+0x1220] ;  /* 0x0012200001067983 */ /* 0x000eb60000300a00 */
[----:B------:R-:W-:Y:S10]  /*26030*/  @!UPT UIADD3 URZ, URZ, URZ, URZ ;  /* 0x0000003f3f3ff290 */ /* 0x000ff4000fffe03f */
[----:B------:R1:W-:Y:S01]  /*26040*/  STL.64 [R1+0x90], R8 ;  /* 0x0000900801007387 */ /* 0x0003e20000100a00 */
[----:B------:R-:W-:Y:S02]  /*26050*/  IMAD.MOV.U32 R28, RZ, RZ, R10 ;  /* 0x000000ffff1c7224 */ /* 0x000fe400078e000a */
[----:B------:R-:W-:Y:S02]  /*26060*/  IMAD.MOV.U32 R3, RZ, RZ, R11 ;  /* 0x000000ffff037224 */ /* 0x000fe400078e000b */
[----:B------:R-:W2:Y:S04]  /*26070*/  LDL.LU.64 R10, [R1+0x1218] ;  /* 0x00121800010a7983 */ /* 0x000ea80000300a00 */
[----:B-1----:R-:W2:Y:S02]  /*26080*/  LDL.LU.64 R8, [R1+0x1210] ;  /* 0x0012100001087983 */ /* 0x002ea40000300a00 */
[C---:B--2---:R-:W-:Y:S02]  /*26090*/  HMMA.1688.F32.TF32 R4, R16.reuse, R6, R8 ;  /* 0x000000061004723c */ /* 0x044fe40000081008 */
[----:B------:R-:W2:Y:S01]  /*260a0*/  LDL.LU.64 R10, [R1+0x1208] ;  /* 0x00120800010a7983 */ /* 0x000ea20000300a00 */
[----:B------:R-:W2:Y:S11]  /*260b0*/  LDL.LU.64 R8, [R1+0x1200] ;  /* 0x0012000001087983 */ /* 0x000eb60000300a00 */
[----:B------:R-:W-:Y:S09]  /*260c0*/  @!UPT UIADD3 URZ, URZ, URZ, URZ ;  /* 0x0000003f3f3ff290 */ /* 0x000ff2000fffe03f */
[----:B------:R-:W-:Y:S01]  /*260d0*/  STL.64 [R1+0x80], R4 ;  /* 0x0000800401007387 */ /* 0x000fe20000100a00 */
[----:B------:R1:W-:Y:S03]  /*260e0*/  STL.64 [R1+0x88], R6 ;  /* 0x0000880601007387 */ /* 0x0003e60000100a00 */
[----:B-1----:R-:W3:Y:S01]  /*260f0*/  LDL.LU.64 R6, [R1+0x11f8] ;  /* 0x0011f80001067983 */ /* 0x002ee20000300a00 */
[----:B------:R-:W3:Y:S01]  /*26100*/  LDL.LU.64 R4, [R1+0x11f0] ;  /* 0x0011f00001047983 */ /* 0x000ee20000300a00 */
[C---:B----4-:R-:W-:Y:S11]  /*26110*/  HMMA.1688.F32.TF32 R12, R16.reuse, R22, R12 ;  /* 0x00000016100c723c */ /* 0x050ff6000008100c */
[----:B------:R-:W-:Y:S11]  /*26120*/  @!UPT UIADD3 URZ, URZ, URZ, URZ ;  /* 0x0000003f3f3ff290 */ /* 0x000ff6000fffe03f */
[----:B------:R-:W-:Y:S01]  /*26130*/  @!UPT UIADD3 URZ, URZ, URZ, URZ ;  /* 0x0000003f3f3ff290 */ /* 0x000fe2000fffe03f */
[----:B------:R-:W-:Y:S01]  /*26140*/  STL.64 [R1+0xfc0], R14 ;  /* 0x000fc00e01007387 */ /* 0x000fe20000100a00 */
[----:B------:R3:W-:Y:S01]  /*26150*/  STL.64 [R1+0xfb8], R12 ;  /* 0x000fb80c01007387 */ /* 0x0007e20000100a00 */
[----:B--2---:R-:W-:Y:S02]  /*26160*/  HMMA.1688.F32.TF32 R16, R16, R26, R8 ;  /* 0x0000001a1010723c */ /* 0x004fe40000081008 */
[----:B------:R-:W-:Y:S04]  /*26170*/  LDS R10, [R2+0x32200] ;  /* 0x03220000020a7984 */ /* 0x000fe80000000800 */
[----:B------:R-:W1:Y:S04]  /*26180*/  LDS R11, [R0+0x32200] ;  /* 0x03220000000b7984 */ /* 0x000e680000000800 */
[----:B------:R-:W-:Y:S04]  /*26190*/  LDS R8, [R2+0x30200] ;  /* 0x0302000002087984 */ /* 0x000fe80000000800 */
[----:B------:R-:W2:Y:S01]  /*261a0*/  LDS R9, [R0+0x30200] ;  /* 0x0302000000097984 */ /* 0x000ea20000000800 */
[----:B---3--:R-:W-:-:S02]  /*261b0*/  IMAD.MOV.U32 R12, RZ, RZ, R7 ;  /* 0x000000ffff0c7224 */ /* 0x008fc400078e0007 */
[----:B------:R-:W-:Y:S02]  /*261c0*/  IMAD.MOV.U32 R14, RZ, RZ, R5 ;  /* 0x000000ffff0e7224 */ /* 0x000fe400078e0005 */
[----:B------:R-:W-:Y:S02]  /*261d0*/  IMAD.MOV.U32 R15, RZ, RZ, R4 ;  /* 0x000000ffff0f7224 */ /* 0x000fe400078e0004 */
[----:B------:R-:W-:Y:S01]  /*261e0*/  IMAD.MOV.U32 R13, RZ, RZ, R6 ;  /* 0x000000ffff0d7224 */ /* 0x000fe200078e0006 */
[----:B------:R-:W-:Y:S04]  /*261f0*/  LDS R4, [R2+0x30000] ;  /* 0x0300000002047984 */ /* 0x000fe80000000800 */
[----:B------:R-:W-:Y:S01]  /*26200*/  STL.64 [R1+0x10e0], R14 ;  /* 0x0010e00e01007387 */ /* 0x000fe20000100a00 */
[----:B------:R-:W-:Y:S02]  /*26210*/  STL.64 [R1+0x10d8], R12 ;  /* 0x0010d80c01007387 */ /* 0x000fe40000100a00 */
[----:B------:R-:W-:Y:S02]  /*26220*/  STL.64 [R1+0xfd0], R18 ;  /* 0x000fd01201007387 */ /* 0x000fe40000100a00 */
[----:B------:R-:W-:Y:S01]  /*26230*/  STL.64 [R1+0xfc8], R16 ;  /* 0x000fc81001007387 */ /* 0x000fe20000100a00 */
[----:B-1----:R-:W-:Y:S01]  /*26240*/  STL.64 [R1+0x1158], R10 ;  /* 0x0011580a01007387 */ /* 0x002fe20000100a00 */
[----:B--2---:R1:W-:Y:S03]  /*26250*/  STL.64 [R1+0x1150], R8 ;  /* 0x0011500801007387 */ /* 0x0043e60000100a00 */
[----:B------:R-:W-:Y:S04]  /*26260*/  LDS R6, [R2+0x32000] ;  /* 0x0320000002067984 */ /* 0x000fe80000000800 */
[----:B------:R-:W-:Y:S04]  /*26270*/  LDS R5, [R0+0x30000] ;  /* 0x0300000000057984 */ /* 0x000fe80000000800 */
[----:B------:R-:W-:Y:S04]  /*26280*/  LDS R7, [R0+0x32000] ;  /* 0x0320000000077984 */ /* 0x000fe80000000800 */
[----:B-1----:R-:W2:Y:S01]  /*26290*/  LDL.LU R8, [R1+0x200] ;  /* 0x0002000001087983 */ /* 0x002ea20000300800 */
[----:B------:R-:W-:-:S02]  /*262a0*/  IMAD.MOV.U32 R10, RZ, RZ, R24 ;  /* 0x000000ffff0a7224 */ /* 0x000fc400078e0018 */
[----:B------:R-:W-:Y:S02]  /*262b0*/  IMAD.MOV.U32 R11, RZ, RZ, R29 ;  /* 0x000000ffff0b7224 */ /* 0x000fe400078e001d */
[----:B------:R-:W-:Y:S02]  /*262c0*/  IMAD.MOV.U32 R9, RZ, RZ, R25 ;  /* 0x000000ffff097224 */ /* 0x000fe400078e0019 */
[----:B------:R-:W3:Y:S01]  /*262d0*/  LDL.LU R25, [R1+0x11e8] ;  /* 0x0011e80001197983 */ /* 0x000ee20000300800 */
[----:B------:R-:W4:Y:S02]  /*262e0*/  LDL.LU R24, [R1+0x11e4] ;  /* 0x0011e40001187983 */ /* 0x000f240000300800 */
[----:B------:R-:W3:Y:S02]  /*262f0*/  LDL.LU R29, [R1+0x11e0] ;  /* 0x0011e000011d7983 */ /* 0x000ee40000300800 */
[----:B------:R-:W-:Y:S01]  /*26300*/  STL.64 [R1+0x1178], R10 ;  /* 0x0011780a01007387 */ /* 0x000fe20000100a00 */
[----:B--2---:R1:W-:Y:S04]  /*26310*/  STL.64 [R1+0x1170], R8 ;  /* 0x0011700801007387 */ /* 0x0043e80000100a00 */
[----:B---3--:R-:W-:Y:S04]  /*26320*/  LDSM.16.M88.4 R16, [R29+0x82180] ;  /* 0x082180001d10783b */ /* 0x008fe80000000200 */
[----:B------:R-:W-:Y:S04]  /*26330*/  LDSM.16.M88.4 R12, [R29+0x84180] ;  /* 0x084180001d0c783b */ /* 0x000fe80000000200 */
[----:B-1----:R-:W2:Y:S01]  /*26340*/  LDL.LU R8, [R1+0x260] ;  /* 0x0002600001087983 */ /* 0x002ea20000300800 */
[----:B------:R-:W2:Y:S02]  /*26350*/  LDL.LU R9, [R1+0x264] ;  /* 0x0002640001097983 */ /* 0x000ea40000300800 */
[----:B------:R-:W-:-:S02]  /*26360*/  IMAD.MOV.U32 R10, RZ, RZ, R21 ;  /* 0x000000ffff0a7224 */ /* 0x000fc400078e0015 */
[----:B------:R-:W-:Y:S02]  /*26370*/  IMAD.MOV.U32 R11, RZ, RZ, R20 ;  /* 0x000000ffff0b7224 */ /* 0x000fe400078e0014 */
[----:B------:R-:W-:Y:S04]  /*26380*/  LDSM.16.M88.4 R20, [R29+0x8c180] ;  /* 0x08c180001d14783b */ /* 0x000fe80000000200 */
[----:B------:R-:W-:Y:S04]  /*26390*/  STL.64 [R1+0x1188], R10 ;  /* 0x0011880a01007387 */ /* 0x000fe80000100a00 */
[----:B--2---:R-:W-:Y:S02]  /*263a0*/  STL.64 [R1+0x1180], R8 ;  /* 0x0011800801007387 */ /* 0x004fe40000100a00 */
[----:B------:R-:W1:Y:S02]  /*263b0*/  LDSM.16.M88.4 R8, [R29+0x80180] ;  /* 0x080180001d08783b */ /* 0x000e640000000200 */
[----:B-1----:R-:W-:Y:S02]  /*263c0*/  STL.64 [R1+0x50], R8 ;  /* 0x0000500801007387 */ /* 0x002fe40000100a00 */
[----:B------:R-:W-:Y:S02]  /*263d0*/  STL.64 [R1+0x58], R10 ;  /* 0x0000580a01007387 */ /* 0x000fe40000100a00 */
[----:B------:R-:W-:Y:S02]  /*263e0*/  STL.64 [R1+0x40], R16 ;  /* 0x0000401001007387 */ /* 0x000fe40000100a00 */
[----:B------:R-:W-:Y:S01]  /*263f0*/  STL.64 [R1+0x48], R18 ;  /* 0x0000481201007387 */ /* 0x000fe20000100a00 */
[----:B------:R-:W-:Y:S01]  /*26400*/  STL.64 [R1+0x30], R12 ;  /* 0x0000300c01007387 */ /* 0x000fe20000100a00 */
[----:B------:R-:W-:Y:S02]  /*26410*/  STL.64 [R1+0x38], R14 ;  /* 0x0000380e01007387 */ /* 0x000fe40000100a00 */
[----:B------:R-:W-:Y:S02]  /*26420*/  STL.64 [R1+0x1198], R22 ;  /* 0x0011981601007387 */ /* 0x000fe40000100a00 */
[----:B------:R1:W-:Y:S01]  /*26430*/  STL.64 [R1+0x1190], R20 ;  /* 0x0011901401007387 */ /* 0x0003e20000100a00 */
[----:B------:R-:W2:Y:S04]  /*26440*/  LDSM.16.M88.4 R8, [R29+0x86180] ;  /* 0x086180001d08783b */ /* 0x000ea80000000200 */
[----:B------:R-:W-:Y:S04]  /*26450*/  LDSM.16.M88.4 R16, [R29+0x88180] ;  /* 0x088180001d10783b */ /* 0x000fe80000000200 */
[----:B------:R-:W-:Y:S04]  /*26460*/  LDSM.16.M88.4 R12, [R29+0x8a180] ;  /* 0x08a180001d0c783b */ /* 0x000fe80000000200 */
[----:B-1----:R-:W3:Y:S01]  /*26470*/  LDL.LU R20, [R1+0x270] ;  /* 0x0002700001147983 */ /* 0x002ee20000300800 */
[----:B------:R-:W3:Y:S02]  /*26480*/  LDL.LU R21, [R1+0x274] ;  /* 0x0002740001157983 */ /* 0x000ee40000300800 */
[----:B----4-:R-:W-:-:S02]  /*26490*/  IMAD.MOV.U32 R22, RZ, RZ, R24 ;  /* 0x000000ffff167224 */ /* 0x010fc400078e0018 */
[----:B------:R-:W-:Y:S01]  /*264a0*/  IMAD.MOV.U32 R23, RZ, RZ, R25 ;  /* 0x000000ffff177224 */ /* 0x000fe200078e0019 */
[----:B------:R-:W4:Y:S01]  /*264b0*/  LDL.LU R24, [R1+0x11dc] ;  /* 0x0011dc0001187983 */ /* 0x000f220000300800 */
[----:B------:R-:W2:Y:S03]  /*264c0*/  LDL.LU R25, [R1+0x11d8] ;  /* 0x0011d80001197983 */ /* 0x000ea60000300800 */
[----:B------:R-:W-:Y:S04]  /*264d0*/  STL.64 [R1+0x11a8], R22 ;  /* 0x0011a81601007387 */ /* 0x000fe80000100a00 */
[----:B---3--:R1:W-:Y:S04]  /*264e0*/  STL.64 [R1+0x11a0], R20 ;  /* 0x0011a01401007387 */ /* 0x0083e80000100a00 */
[----:B-1----:R-:W3:Y:S04]  /*264f0*/  LDL.64 R20, [R1+0x30] ;  /* 0x0000300001147983 */ /* 0x002ee80000100a00 */
[----:B---3--:R1:W-:Y:S04]  /*26500*/  STL.64 [R1+0x11b0], R20 ;  /* 0x0011b01401007387 */ /* 0x0083e80000100a00 */
[----:B-1----:R-:W3:Y:S04]  /*26510*/  LDL.64 R20, [R1+0x40] ;  /* 0x0000400001147983 */ /* 0x002ee80000100a00 */
[----:B---3--:R1:W-:Y:S04]  /*26520*/  STL.64 [R1+0x11c0], R20 ;  /* 0x0011c01401007387 */ /* 0x0083e80000100a00 */
[----:B-1----:R-:W3:Y:S01]  /*26530*/  LDL.64 R20, [R1+0x50] ;  /* 0x0000500001147983 */ /* 0x002ee20000100a00 */
[----:B--2---:R-:W-:Y:S02]  /*26540*/  STL.64 [R1+0x20], R8 ;  /* 0x0000200801007387 */ /* 0x004fe40000100a00 */
[----:B------:R-:W-:Y:S02]  /*26550*/  STL.64 [R1+0x28], R10 ;  /* 0x0000280a01007387 */ /* 0x000fe40000100a00 */
        /* <DEDUP_REMOVED lines=9> */
[----:B------:R-:W-:-:S02]  /*265f0*/  IMAD.MOV.U32 R10, RZ, RZ, R25 ;  /* 0x000000ffff0a7224 */ /* 0x000fc400078e0019 */
[----:B----4-:R-:W-:Y:S02]  /*26600*/  IMAD.MOV.U32 R11, RZ, RZ, R24 ;  /* 0x000000ffff0b7224 */ /* 0x010fe400078e0018 */
[----:B------:R-:W1:Y:S04]  /*26610*/  LDSM.16.M88.4 R24, [R29+0x8e180] ;  /* 0x08e180001d18783b */ /* 0x000e680000000200 */
[----:B-1----:R-:W-:Y:S01]  /*26620*/  STL.64 [R1+0x1168], R26 ;  /* 0x0011681a01007387 */ /* 0x002fe20000100a00 */
[----:B------:R1:W-:Y:S03]  /*26630*/  STL.64 [R1+0x1160], R24 ;  /* 0x0011601801007387 */ /* 0x0003e60000100a00 */
[----:B-1----:R-:W4:Y:S01]  /*26640*/  LDL.LU R24, [R1+0x280] ;  /* 0x0002800001187983 */ /* 0x002f220000300800 */
[----:B------:R-:W4:Y:S02]  /*26650*/  LDL.LU R25, [R1+0x284] ;  /* 0x0002840001197983 */ /* 0x000f240000300800 */
[----:B------:R-:W4:Y:S02]  /*26660*/  LDL.LU R26, [R1+0x288] ;  /* 0x00028800011a7983 */ /* 0x000f240000300800 */
[----:B------:R-:W4:Y:S01]  /*26670*/  LDL.LU R27, [R1+0x28c] ;  /* 0x00028c00011b7983 */ /* 0x000f220000300800 */
[----:B------:R-:W-:Y:S01]  /*26680*/  STL.64 [R1+0x18], R18 ;  /* 0x0000181201007387 */ /* 0x000fe20000100a00 */
[----:B------:R-:W-:Y:S02]  /*26690*/  STL.64 [R1], R12 ;  /* 0x0000000c01007387 */ /* 0x000fe40000100a00 */
[----:B------:R3:W-:Y:S02]  /*266a0*/  STL.64 [R1+0x8], R14 ;  /* 0x0000080e01007387 */ /* 0x0007e40000100a00 */
[----:B---3--:R-:W-:-:S02]  /*266b0*/  IMAD.MOV.U32 R15, RZ, RZ, R20 ;  /* 0x000000ffff0f7224 */ /* 0x008fc400078e0014 */
        /* <DEDUP_REMOVED lines=13> */
[----:B------:R1:W-:Y:S01]  /*26790*/  STL.64 [R1+0x240], R8 ;  /* 0x0002400801007387 */ /* 0x0003e20000100a00 */
[----:B------:R-:W-:Y:S03]  /*267a0*/  STL.64 [R1+0x248], R10 ;  /* 0x0002480a01007387 */ /* 0x000fe60000100a00 */
[----:B-1----:R-:W2:Y:S01]  /*267b0*/  LDL.LU.64 R8, [R1+0x11b8] ;  /* 0x0011b80001087983 */ /* 0x002ea20000300a00 */
[----:B------:R-:W4:Y:S02]  /*267c0*/  LDL.LU.64 R20, [R1+0x11b0] ;  /* 0x0011b00001147983 */ /* 0x000f240000300a00 */
[C---:B----4-:R-:W-:Y:S11]  /*267d0*/  HMMA.1688.F32.TF32 R24, R4.reuse, R20, R24 ;  /* 0x000000140418723c */ /* 0x050ff60000081018 */
[----:B------:R-:W-:Y:S11]  /*267e0*/  @!UPT UIADD3 URZ, URZ, URZ, URZ ;  /* 0x0000003f3f3ff290 */ /* 0x000ff6000fffe03f */
[----:B------:R-:W-:Y:S01]  /*267f0*/  @!UPT UIADD3 URZ, URZ, URZ, URZ ;  /* 0x0000003f3f3ff290 */ /* 0x000fe2000fffe03f */
[----:B------:R1:W-:Y:S01]  /*26800*/  STL.64 [R1+0x230], R24 ;  /* 0x0002301801007387 */ /* 0x0003e20000100a00 */
[----:B------:R-:W-:Y:S02]  /*26810*/  STL.64 [R1+0x238], R26 ;  /* 0x0002381a01007387 */ /* 0x000fe40000100a00 */
[----:B------:R-:W2:Y:S02]  /*26820*/  LDL.LU.64 R22, [R1+0x11a8] ;  /* 0x0011a80001167983 */ /* 0x000ea40000300a00 */
[----:B-1----:R-:W-:Y:S02]  /*26830*/  IMAD.MOV.U32 R25, RZ, RZ, R20 ;  /* 0x000000ffff197224 */ /* 0x002fe400078e0014 */
[----:B------:R-:W-:Y:S02]  /*26840*/  IMAD.MOV.U32 R24, RZ, RZ, R21 ;  /* 0x000000ffff187224 */ /* 0x000fe400078e0015 */
[----:B------:R-:W2:Y:S02]  /*26850*/  LDL.LU.64 R20, [R1+0x11a0] ;  /* 0x0011a00001147983 */ /* 0x000ea40000300a00 */
[C---:B--2---:R-:W-:Y:S02]  /*26860*/  HMMA.1688.F32.TF32 R8, R4.reuse, R8, R20 ;  /* 0x000000080408723c */ /* 0x044fe40000081014 */
[----:B------:R-:W2:Y:S01]  /*26870*/  LDL.LU.64 R22, [R1+0x1198] ;  /* 0x0011980001167983 */ /* 0x000ea20000300a00 */
[----:B------:R-:W3:Y:S11]  /*26880*/  LDL.LU.64 R20, [R1+0x1190] ;  /* 0x0011900001147983 */ /* 0x000ef60000300a00 */
[----:B------:R-:W-:Y:S09]  /*26890*/  @!UPT UIADD3 URZ, URZ, URZ, URZ ;  /* 0x0000003f3f3ff290 */ /* 0x000ff2000fffe03f */
[----:B------:R-:W-:Y:S01]  /*268a0*/  STL.64 [R1+0x220], R8 ;  /* 0x0002200801007387 */ /* 0x000fe20000100a00 */
[----:B------:R1:W-:Y:S03]  /*268b0*/  STL.64 [R1+0x228], R10 ;  /* 0x0002280a01007387 */ /* 0x0003e60000100a00 */
[----:B-1----:R-:W4:Y:S01]  /*268c0*/  LDL.LU.64 R10, [R1+0x1188] ;  /* 0x00118800010a7983 */ /* 0x002f220000300a00 */
        /* <DEDUP_REMOVED lines=8> */
[----:B------:R1:W-:Y:S02]  /*26950*/  STL.64 [R1+0x1100], R16 ;  /* 0x0011001001007387 */ /* 0x0003e40000100a00 */
[----:B-1----:R-:W2:Y:S01]  /*26960*/  LDL.LU.64 R16, [R1+0x20] ;  /* 0x0000200001107983 */ /* 0x002ea20000300a00 */
[----:B----4-:R-:W-:Y:S03]  /*26970*/  HMMA.1688.F32.TF32 R8, R4, R12, R8 ;  /* 0x0000000c0408723c */ /* 0x010fe60000081008 */
[----:B--2---:R1:W-:Y:S02]  /*26980*/  STL.64 [R1+0x1108], R16 ;  /* 0x0011081001007387 */ /* 0x0043e40000100a00 */
[----:B-1----:R-:W-:-:S02]  /*26990*/  IMAD.MOV.U32 R16, RZ, RZ, R25 ;  /* 0x000000ffff107224 */ /* 0x002fc400078e0019 */
[----:B------:R-:W-:-:S05]  /*269a0*/  IMAD.MOV.U32 R17, RZ, RZ, R24 ;  /* 0x000000ffff117224 */ /* 0x000fca00078e0018 */
[----:B------:R1:W-:Y:S01]  /*269b0*/  STL.64 [R1+0x1120], R16 ;  /* 0x0011201001007387 */ /* 0x0003e20000100a00 */
[----:B------:R-:W3:Y:S02]  /*269c0*/  LDL.LU R24, [R1+0x1f0] ;  /* 0x0001f00001187983 */ /* 0x000ee40000300800 */
[----:B------:R-:W3:Y:S02]  /*269d0*/  LDL.LU R25, [R1+0x1f4] ;  /* 0x0001f40001197983 */ /* 0x000ee40000300800 */
[----:B------:R-:W3:Y:S01]  /*269e0*/  LDL.LU R26, [R1+0x1f8] ;  /* 0x0001f800011a7983 */ /* 0x000ee20000300800 */
[----:B------:R-:W3:Y:S01]  /*269f0*/  LDL.LU R27, [R1+0x1fc] ;  /* 0x0001fc00011b7983 */ /* 0x000ee20000300800 */
[----:B-1----:R-:W-:Y:S02]  /*26a00*/  IMAD.MOV.U32 R16, RZ, RZ, R19 ;  /* 0x000000ffff107224 */ /* 0x002fe400078e0013 */
[----:B------:R-:W-:-:S05]  /*26a10*/  IMAD.MOV.U32 R17, RZ, RZ, R18 ;  /* 0x000000ffff117224 */ /* 0x000fca00078e0012 */
[----:B------:R-:W-:Y:S01]  /*26a20*/  STL.64 [R1+0x1138], R16 ;  /* 0x0011381001007387 */ /* 0x000fe20000100a00 */
[----:B------:R1:W-:Y:S02]  /*26a30*/  STL.64 [R1+0x200], R8 ;  /* 0x0002000801007387 */ /* 0x0003e40000100a00 */
[----:B------:R2:W-:Y:S01]  /*26a40*/  STL.64 [R1+0x208], R10 ;  /* 0x0002080a01007387 */ /* 0x0005e20000100a00 */
[----:B-1----:R-:W4:Y:S01]  /*26a50*/  LDL.LU R8, [R1+0x1e0] ;  /* 0x0001e00001087983 */ /* 0x002f220000300800 */
[----:B------:R-:W4:Y:S02]  /*26a60*/  LDL.LU R9, [R1+0x1e4] ;  /* 0x0001e40001097983 */ /* 0x000f240000300800 */
[----:B--2---:R-:W4:Y:S02]  /*26a70*/  LDL.LU R10, [R1+0x1e8] ;  /* 0x0001e800010a7983 */ /* 0x004f240000300800 */
[----:B------:R-:W4:Y:S01]  /*26a80*/  LDL.LU R11, [R1+0x1ec] ;  /* 0x0001ec00010b7983 */ /* 0x000f220000300800 */
[----:B------:R1:W-:Y:S01]  /*26a90*/  STL.64 [R1+0x10f8], R12 ;  /* 0x0010f80c01007387 */ /* 0x0003e20000100a00 */
[----:B------:R-:W-:-:S02]  /*26aa0*/  IMAD.MOV.U32 R17, RZ, RZ, R14 ;  /* 0x000000ffff117224 */ /* 0x000fc400078e000e */
[----:B------:R-:W-:Y:S01]  /*26ab0*/  IMAD.MOV.U32 R16, RZ, RZ, R15 ;  /* 0x000000ffff107224 */ /* 0x000fe200078e000f */
        /* <DEDUP_REMOVED lines=10> */
[C---:B---3--:R-:W-:Y:S01]  /*26b60*/  HMMA.1688.F32.TF32 R24, R4.reuse, R20, R24 ;  /* 0x000000140418723c */ /* 0x048fe20000081018 */
[----:B--2---:R-:W-:Y:S01]  /*26b70*/  STL.64 [R1+0x1130], R14 ;  /* 0x0011300e01007387 */ /* 0x004fe20000100a00 */
[----:B------:R1:W-:Y:S03]  /*26b80*/  STL.64 [R1+0x1128], R12 ;  /* 0x0011280c01007387 */ /* 0x0003e60000100a00 */
        /* <DEDUP_REMOVED lines=21> */
[----:B------:R-:W2:Y:S01]  /*26ce0*/  LDL.LU.64 R10, [R1+0x1158] ;  /* 0x00115800010a7983 */ /* 0x000ea20000300a00 */
[----:B------:R-:W2:Y:S11]  /*26cf0*/  LDL.LU.64 R8, [R1+0x1150] ;  /* 0x0011500001087983 */ /* 0x000eb60000300a00 */
[----:B------:R-:W-:Y:S10]  /*26d00*/  @!UPT UIADD3 URZ, URZ, URZ, URZ ;  /* 0x0000003f3f3ff290 */ /* 0x000ff4000fffe03f */
[----:B------:R1:W-:Y:S01]  /*26d10*/  STL.64 [R1+0x1e0], R4 ;  /* 0x0001e00401007387 */ /* 0x0003e20000100a00 */
[----:B------:R4:W-:Y:S03]  /*26d20*/  STL.64 [R1+0x1e8], R6 ;  /* 0x0001e80601007387 */ /* 0x0009e60000100a00 */
[----:B-1----:R-:W3:Y:S01]  /*26d30*/  LDL.LU R4, [R1+0x1a0] ;  /* 0x0001a00001047983 */ /* 0x002ee20000300800 */
[----:B------:R-:W3:Y:S02]  /*26d40*/  LDL.LU R5, [R1+0x1a4] ;  /* 0x0001a40001057983 */ /* 0x000ee40000300800 */
[----:B----4-:R-:W3:Y:S02]  /*26d50*/  LDL.LU R6, [R1+0x1a8] ;  /* 0x0001a80001067983 */ /* 0x010ee40000300800 */
[----:B------:R-:W3:Y:S01]  /*26d60*/  LDL.LU R7, [R1+0x1ac] ;  /* 0x0001ac0001077983 */ /* 0x000ee20000300800 */
[C---:B--2---:R-:W-:Y:S01]  /*26d70*/  HMMA.1688.F32.TF32 R16, R8.reuse, R16, R12 ;  /* 0x000000100810723c */ /* 0x044fe2000008100c */
[----:B------:R-:W2:Y:S01]  /*26d80*/  LDL.LU.64 R14, [R1+0x1148] ;  /* 0x00114800010e7983 */ /* 0x000ea20000300a00 */
[----:B------:R-:W2:Y:S11]  /*26d90*/  LDL.LU.64 R12, [R1+0x1140] ;  /* 0x00114000010c7983 */ /* 0x000eb60000300a00 */
[----:B------:R-:W-:Y:S10]  /*26da0*/  @!UPT UIADD3 URZ, URZ, URZ, URZ ;  /* 0x0000003f3f3ff290 */ /* 0x000ff4000fffe03f */
[----:B------:R1:W-:Y:S01]  /*26db0*/  STL.64 [R1+0x1d0], R16 ;  /* 0x0001d01001007387 */ /* 0x0003e20000100a00 */
[----:B------:R2:W-:Y:S03]  /*26dc0*/  STL.64 [R1+0x1d8], R18 ;  /* 0x0001d81201007387 */ /* 0x0005e60000100a00 */
[----:B-1----:R-:W2:Y:S02]  /*26dd0*/  LDL.LU.64 R16, [R1+0x1138] ;  /* 0x0011380001107983 */ /* 0x002ea40000300a00 */
[C---:B--2---:R-:W-:Y:S02]  /*26de0*/  HMMA.1688.F32.TF32 R16, R8.reuse, R16, R12 ;  /* 0x000000100810723c */ /* 0x044fe4000008100c */
[----:B------:R-:W2:Y:S01]  /*26df0*/  LDL.LU.64 R14, [R1+0x1130] ;  /* 0x00113000010e7983 */ /* 0x000ea20000300a00 */
[----:B------:R-:W2:Y:S11]  /*26e00*/  LDL.LU.64 R12, [R1+0x1128] ;  /* 0x00112800010c7983 */ /* 0x000eb60000300a00 */
[----:B------:R-:W-:Y:S09]  /*26e10*/  @!UPT UIADD3 URZ, URZ, URZ, URZ ;  /* 0x0000003f3f3ff290 */ /* 0x000ff2000fffe03f */
        /* <DEDUP_REMOVED lines=8> */
[----:B------:R-:W-:Y:S03]  /*26ea0*/  STL.64 [R1+0x1b8], R18 ;  /* 0x0001b81201007387 */ /* 0x000fe60000100a00 */
[----:B-1----:R-:W3:Y:S02]  /*26eb0*/  LDL.LU.64 R16, [R1+0x1108] ;  /* 0x0011080001107983 */ /* 0x002ee40000300a00 */
[----:B---3--:R-:W-:Y:S11]  /*26ec0*/  HMMA.1688.F32.TF32 R4, R8, R16, R4 ;  /* 0x000000100804723c */ /* 0x008ff60000081004 */
[----:B------:R-:W-:Y:S11]  /*26ed0*/  @!UPT UIADD3 URZ, URZ, URZ, URZ ;  /* 0x0000003f3f3ff290 */ /* 0x000ff6000fffe03f */
[----:B------:R-:W-:Y:S01]  /*26ee0*/  @!UPT UIADD3 URZ, URZ, URZ, URZ ;  /* 0x0000003f3f3ff290 */ /* 0x000fe2000fffe03f */
[----:B------:R1:W-:Y:S01]  /*26ef0*/  STL.64 [R1+0x1a0], R4 ;  /* 0x0001a00401007387 */ /* 0x0003e20000100a00 */
[----:B------:R-:W-:Y:S02]  /*26f00*/  STL.64 [R1+0x1a8], R6 ;  /* 0x0001a80601007387 */ /* 0x000fe40000100a00 */
[----:B------:R-:W-:Y:S04]  /*26f10*/  LDS R6, [R2+0x32400] ;  /* 0x0324000002067984 */ /* 0x000fe80000000800 */
[----:B------:R-:W-:Y:S04]  /*26f20*/  LDS R7, [R0+0x32400] ;  /* 0x0324000000077984 */ /* 0x000fe80000000800 */
[----:B-1----:R-:W-:-:S02]  /*26f30*/  IMAD.MOV.U32 R5, RZ, RZ, R16 ;  /* 0x000000ffff057224 */ /* 0x002fc400078e0010 */
[----:B------:R-:W-:Y:S02]  /*26f40*/  IMAD.MOV.U32 R4, RZ, RZ, R17 ;  /* 0x000000ffff047224 */ /* 0x000fe400078e0011 */
[----:B------:R-:W2:Y:S02]  /*26f50*/  LDL.LU.64 R16, [R1+0x1100] ;  /* 0x0011000001107983 */ /* 0x000ea40000300a00 */
[C---:B--2---:R-:W-:Y:S11]  /*26f60*/  HMMA.1688.F32.TF32 R12, R8.reuse, R16, R12 ;  /* 0x00000010080c723c */ /* 0x044ff6000008100c */
[----:B------:R-:W-:Y:S11]  /*26f70*/  @!UPT UIADD3 URZ, URZ, URZ, URZ ;  /* 0x0000003f3f3ff290 */ /* 0x000ff6000fffe03f */
[----:B------:R-:W-:Y:S01]  /*26f80*/  @!UPT UIADD3 URZ, URZ, URZ, URZ ;  /* 0x0000003f3f3ff290 */ /* 0x000fe2000fffe03f */
[----:B------:R1:W-:Y:S01]  /*26f90*/  STL.64 [R1+0x190], R12 ;  /* 0x0001900c01007387 */ /* 0x0003e20000100a00 */
[----:B------:R-:W-:Y:S03]  /*26fa0*/  STL.64 [R1+0x198], R14 ;  /* 0x0001980e01007387 */ /* 0x000fe60000100a00 */
[----:B-1----:R-:W2:Y:S01]  /*26fb0*/  LDL.LU.64 R12, [R1+0x10f8] ;  /* 0x0010f800010c7983 */ /* 0x002ea20000300a00 */
[----:B------:R1:W-:Y:S03]  /*26fc0*/  STL.64 [R1+0x10a0], R16 ;  /* 0x0010a01001007387 */ /* 0x0003e60000100a00 */
[----:B-1----:R-:W3:Y:S01]  /*26fd0*/  LDL.LU R16, [R1+0x170] ;  /* 0x0001700001107983 */ /* 0x002ee20000300800 */
[----:B------:R-:W3:Y:S02]  /*26fe0*/  LDL.LU R17, [R1+0x174] ;  /* 0x0001740001117983 */ /* 0x000ee40000300800 */
[----:B------:R-:W3:Y:S02]  /*26ff0*/  LDL.LU R18, [R1+0x178] ;  /* 0x0001780001127983 */ /* 0x000ee40000300800 */
[----:B------:R-:W3:Y:S01]  /*27000*/  LDL.LU R19, [R1+0x17c] ;  /* 0x00017c0001137983 */ /* 0x000ee20000300800 */
[C---:B--2---:R-:W-:Y:S01]  /*27010*/  HMMA.1688.F32.TF32 R12, R8.reuse, R12, R20 ;  /* 0x0000000c080c723c */ /* 0x044fe20000081014 */
[----:B------:R-:W2:Y:S01]  /*27020*/  LDL.LU.64 R22, [R1+0x10f0] ;  /* 0x0010f00001167983 */ /* 0x000ea20000300a00 */
[----:B------:R-:W3:Y:S11]  /*27030*/  LDL.LU.64 R20, [R1+0x10e8] ;  /* 0x0010e80001147983 */ /* 0x000ef60000300a00 */
[----:B------:R-:W-:Y:S10]  /*27040*/  @!UPT UIADD3 URZ, URZ, URZ, URZ ;  /* 0x0000003f3f3ff290 */ /* 0x000ff4000fffe03f */
[----:B------:R-:W-:Y:S01]  /*27050*/  STL.64 [R1+0x180], R12 ;  /* 0x0001800c01007387 */ /* 0x000fe20000100a00 */
[----:B------:R1:W-:Y:S03]  /*27060*/  STL.64 [R1+0x188], R14 ;  /* 0x0001880e01007387 */ /* 0x0003e60000100a00 */
[----:B-1----:R-:W4:Y:S01]  /*27070*/  LDL.LU.64 R14, [R1+0x10e0] ;  /* 0x0010e000010e7983 */ /* 0x002f220000300a00 */
[----:B------:R-:W4:Y:S01]  /*27080*/  LDL.LU.64 R12, [R1+0x10d8] ;  /* 0x0010d800010c7983 */ /* 0x000f220000300a00 */
[C---:B---3--:R-:W-:Y:S02]  /*27090*/  HMMA.1688.F32.TF32 R16, R8.reuse, R20, R16 ;  /* 0x000000140810723c */ /* 0x048fe40000081010 */
[----:B--2---:R-:W-:Y:S01]  /*270a0*/  STL.64 [R1+0x1070], R22 ;  /* 0x0010701601007387 */ /* 0x004fe20000100a00 */
[----:B------:R1:W-:Y:S05]  /*270b0*/  STL.64 [R1+0x1068], R20 ;  /* 0x0010681401007387 */ /* 0x0003ea0000100a00 */
[----:B----4-:R-:W-:Y:S11]  /*270c0*/  HMMA.1688.F32.TF32 R8, R8, R24, R12 ;  /* 0x000000180808723c */ /* 0x010ff6000008100c */
[----:B------:R-:W-:Y:S04]  /*270d0*/  @!UPT UIADD3 URZ, URZ, URZ, URZ ;  /* 0x0000003f3f3ff290 */ /* 0x000fe8000fffe03f */
[----:B------:R2:W-:Y:S01]  /*270e0*/  STL.64 [R1+0x170], R16 ;  /* 0x0001701001007387 */ /* 0x0005e20000100a00 */
[----:B------:R3:W-:Y:S02]  /*270f0*/  STL.64 [R1+0x178], R18 ;  /* 0x0001781201007387 */ /* 0x0007e40000100a00 */
[----:B-1----:R-:W4:Y:S05]  /*27100*/  LDL.LU R20, [R1+0x120] ;  /* 0x0001200001147983 */ /* 0x002f2a0000300800 */
[----:B------:R-:W-:Y:S01]  /*27110*/  STL.64 [R1+0x160], R8 ;  /* 0x0001600801007387 */ /* 0x000fe20000100a00 */
[----:B------:R-:W-:Y:S02]  /*27120*/  STL.64 [R1+0x168], R10 ;  /* 0x0001680a01007387 */ /* 0x000fe40000100a00 */
[----:B------:R-:W4:Y:S02]  /*27130*/  LDL.LU R21, [R1+0x124] ;  /* 0x0001240001157983 */ /* 0x000f240000300800 */
[----:B------:R-:W2:Y:S01]  /*27140*/  LDL.LU R22, [R1+0x128] ;  /* 0x0001280001167983 */ /* 0x000ea20000300800 */
[----:B------:R-:W2:Y:S04]  /*27150*/  LDL.LU R23, [R1+0x12c] ;  /* 0x00012c0001177983 */ /* 0x000ea80000300800 */
[----:B------:R-:W-:Y:S04]  /*27160*/  LDS R10, [R2+0x32600] ;  /* 0x03260000020a7984 */ /* 0x000fe80000000800 */
[----:B------:R-:W1:Y:S04]  /*27170*/  LDS R11, [R0+0x32600] ;  /* 0x03260000000b7984 */ /* 0x000e680000000800 */
[----:B------:R-:W-:Y:S04]  /*27180*/  LDS R8, [R2+0x30600] ;  /* 0x0306000002087984 */ /* 0x000fe80000000800 */
[----:B------:R-:W1:Y:S04]  /*27190*/  LDS R9, [R0+0x30600] ;  /* 0x0306000000097984 */ /* 0x000e680000000800 */
[----:B--2---:R-:W-:Y:S01]  /*271a0*/  STL.64 [R1+0x10b0], R22 ;  /* 0x0010b01601007387 */ /* 0x004fe20000100a00 */
[----:B----4-:R-:W-:Y:S02]  /*271b0*/  STL.64 [R1+0x10a8], R20 ;  /* 0x0010a81401007387 */ /* 0x010fe40000100a00 */
[----:B------:R-:W2:Y:S02]  /*271c0*/  LDL.LU R16, [R1+0x130] ;  /* 0x0001300001107983 */ /* 0x000ea40000300800 */
[----:B------:R-:W2:Y:S01]  /*271d0*/  LDL.LU R17, [R1+0x134] ;  /* 0x0001340001117983 */ /* 0x000ea20000300800 */
[----:B---3--:R-:W3:Y:S01]  /*271e0*/  LDL.LU R18, [R1+0x138] ;  /* 0x0001380001127983 */ /* 0x008ee20000300800 */
[----:B------:R-:W3:Y:S03]  /*271f0*/  LDL.LU R19, [R1+0x13c] ;  /* 0x00013c0001137983 */ /* 0x000ee60000300800 */
[----:B---3--:R-:W-:Y:S01]  /*27200*/  STL.64 [R1+0x10c0], R18 ;  /* 0x0010c01201007387 */ /* 0x008fe20000100a00 */
[----:B--2---:R2:W-:Y:S03]  /*27210*/  STL.64 [R1+0x10b8], R16 ;  /* 0x0010b81001007387 */ /* 0x0045e60000100a00 */
[----:B--2---:R-:W2:Y:S01]  /*27220*/  LDL.LU.64 R16, [R1+0x50] ;  /* 0x0000500001107983 */ /* 0x004ea20000300a00 */
[----:B------:R-:W3:Y:S03]  /*27230*/  LDL.LU.64 R20, [R1+0x40] ;  /* 0x0000400001147983 */ /* 0x000ee60000300a00 */
[----:B---3--:R3:W-:Y:S04]  /*27240*/  STL.64 [R1+0x10c8], R20 ;  /* 0x0010c81401007387 */ /* 0x0087e80000100a00 */
[----:B---3--:R-:W2:Y:S01]  /*27250*/  LDL.LU R20, [R1+0x150] ;  /* 0x0001500001147983 */ /* 0x008ea20000300800 */
[----:B------:R-:W2:Y:S02]  /*27260*/  LDL.LU R21, [R1+0x154] ;  /* 0x0001540001157983 */ /* 0x000ea40000300800 */
[----:B------:R-:W2:Y:S02]  /*27270*/  LDL.LU R22, [R1+0x158] ;  /* 0x0001580001167983 */ /* 0x000ea40000300800 */
[----:B------:R-:W2:Y:S01]  /*27280*/  LDL.LU R23, [R1+0x15c] ;  /* 0x00015c0001177983 */ /* 0x000ea20000300800 */
[----:B------:R-:W-:Y:S01]  /*27290*/  STL.64 [R1+0x1060], R26 ;  /* 0x0010601a01007387 */ /* 0x000fe20000100a00 */
[----:B------:R3:W-:Y:S03]  /*272a0*/  STL.64 [R1+0x1058], R24 ;  /* 0x0010581801007387 */ /* 0x0007e60000100a00 */
[----:B---3--:R-:W3:Y:S01]  /*272b0*/  LDL.LU.64 R24, [R1+0x30] ;  /* 0x0000300001187983 */ /* 0x008ee20000300a00 */
[----:B------:R-:W4:Y:S02]  /*272c0*/  LDL.LU R12, [R1+0x80] ;  /* 0x00008000010c7983 */ /* 0x000f240000300800 */
[----:B------:R-:W4:Y:S02]  /*272d0*/  LDL.LU R13, [R1+0x84] ;  /* 0x00008400010d7983 */ /* 0x000f240000300800 */
[----:B------:R-:W2:Y:S01]  /*272e0*/  LDL.LU R14, [R1+0x88] ;  /* 0x00008800010e7983 */ /* 0x000ea20000300800 */
[----:B------:R-:W2:Y:S04]  /*272f0*/  LDL.LU R15, [R1+0x8c] ;  /* 0x00008c00010f7983 */ /* 0x000ea80000300800 */
[----:B--2---:R-:W-:Y:S01]  /*27300*/  STL.64 [R1+0xfe0], R14 ;  /* 0x000fe00e01007387 */ /* 0x004fe20000100a00 */
[----:B----4-:R2:W-:Y:S03]  /*27310*/  STL.64 [R1+0xfd8], R12 ;  /* 0x000fd80c01007387 */ /* 0x0105e60000100a00 */
[----:B--2---:R-:W2:Y:S01]  /*27320*/  LDL.LU R12, [R1+0x90] ;  /* 0x00009000010c7983 */ /* 0x004ea20000300800 */
[----:B------:R-:W2:Y:S02]  /*27330*/  LDL.LU R13, [R1+0x94] ;  /* 0x00009400010d7983 */ /* 0x000ea40000300800 */
[----:B------:R-:W-:-:S02]  /*27340*/  IMAD.MOV.U32 R14, RZ, RZ, R28 ;  /* 0x000000ffff0e7224 */ /* 0x000fc400078e001c */
[----:B------:R-:W-:Y:S01]  /*27350*/  IMAD.MOV.U32 R15, RZ, RZ, R3 ;  /* 0x000000ffff0f7224 */ /* 0x000fe200078e0003 */
[----:B------:R-:W4:Y:S01]  /*27360*/  LDL.LU R28, [R1+0x10d4] ;  /* 0x0010d400011c7983 */ /* 0x000f220000300800 */
[----:B------:R-:W3:Y:S03]  /*27370*/  LDL.LU R3, [R1+0x10d0] ;  /* 0x0010d00001037983 */ /* 0x000ee60000300800 */
[----:B------:R-:W-:Y:S04]  /*27380*/  STL.64 [R1+0xff0], R14 ;  /* 0x000ff00e01007387 */ /* 0x000fe80000100a00 */
[----:B--2---:R2:W-:Y:S02]  /*27390*/  STL.64 [R1+0xfe8], R12 ;  /* 0x000fe80c01007387 */ /* 0x0045e40000100a00 */
[----:B--2---:R-:W-:-:S02]  /*273a0*/  IMAD.MOV.U32 R12, RZ, RZ, R5 ;  /* 0x000000ffff0c7224 */ /* 0x004fc400078e0005 */
[----:B------:R-:W-:Y:S01]  /*273b0*/  IMAD.MOV.U32 R13, RZ, RZ, R4 ;  /* 0x000000ffff0d7224 */ /* 0x000fe200078e0004 */
[----:B------:R-:W-:Y:S04]  /*273c0*/  LDS R5, [R0+0x30400] ;  /* 0x0304000000057984 */ /* 0x000fe80000000800 */
[----:B------:R-:W2:Y:S04]  /*273d0*/  LDS R4, [R2+0x30400] ;  /* 0x0304000002047984 */ /* 0x000ea80000000800 */
[----:B-1----:R-:W-:Y:S01]  /*273e0*/  STL.64 [R1+0x1050], R10 ;  /* 0x0010500a01007387 */ /* 0x002fe20000100a00 */
[----:B------:R1:W-:Y:S03]  /*273f0*/  STL.64 [R1+0x1048], R8 ;  /* 0x0010480801007387 */ /* 0x0003e60000100a00 */
[----:B-1----:R-:W3:Y:S01]  /*27400*/  LDL.LU R8, [R1+0x140] ;  /* 0x0001400001087983 */ /* 0x002ee20000300800 */
[----:B------:R-:W3:Y:S02]  /*27410*/  LDL.LU R9, [R1+0x144] ;  /* 0x0001440001097983 */ /* 0x000ee40000300800 */
[----:B------:R-:W3:Y:S02]  /*27420*/  LDL.LU R10, [R1+0x148] ;  /* 0x00014800010a7983 */ /* 0x000ee40000300800 */
[----:B------:R-:W3:Y:S01]  /*27430*/  LDL.LU R11, [R1+0x14c] ;  /* 0x00014c00010b7983 */ /* 0x000ee20000300800 */
[C---:B--2---:R-:W-:Y:S11]  /*27440*/  HMMA.1688.F32.TF32 R20, R4.reuse, R16, R20 ;  /* 0x000000100414723c */ /* 0x044ff60000081014 */
[----:B------:R-:W-:Y:S11]  /*27450*/  @!UPT UIADD3 URZ, URZ, URZ, URZ ;  /* 0x0000003f3f3ff290 */ /* 0x000ff6000fffe03f */
[----:B------:R-:W-:Y:S01]  /*27460*/  @!UPT UIADD3 URZ, URZ, URZ, URZ ;  /* 0x0000003f3f3ff290 */ /* 0x000fe2000fffe03f */
[----:B------:R1:W-:Y:S01]  /*27470*/  STL.64 [R1+0x150], R20 ;  /* 0x0001501401007387 */ /* 0x0003e20000100a00 */
[----:B------:R2:W-:Y:S03]  /*27480*/  STL.64 [R1+0x158], R22 ;  /* 0x0001581601007387 */ /* 0x0005e60000100a00 */
[----:B-1----:R-:W3:Y:S01]  /*27490*/  LDL.LU.64 R20, [R1+0x10c8] ;  /* 0x0010c80001147983 */ /* 0x002ee20000300a00 */
[----:B------:R-:W-:Y:S02]  /*274a0*/  IMAD.MOV.U32 R15, RZ, RZ, R16 ;  /* 0x000000ffff0f7224 */ /* 0x000fe400078e0010 */
[----:B------:R-:W-:Y:S02]  /*274b0*/  IMAD.MOV.U32 R14, RZ, RZ, R17 ;  /* 0x000000ffff0e7224 */ /* 0x000fe400078e0011 */
[----:B------:R-:W2:Y:S01]  /*274c0*/  LDL.LU.64 R18, [R1+0x10c0] ;  /* 0x0010c00001127983 */ /* 0x000ea20000300a00 */
[----:B------:R-:W2:Y:S01]  /*274d0*/  LDL.LU.64 R16, [R1+0x10b8] ;  /* 0x0010b80001107983 */ /* 0x000ea20000300a00 */
[C---:B---3--:R-:W-:Y:S11]  /*274e0*/  HMMA.1688.F32.TF32 R8, R4.reuse, R20, R8 ;  /* 0x000000140408723c */ /* 0x048ff60000081008 */
[----:B------:R-:W-:Y:S11]  /*274f0*/  @!UPT UIADD3 URZ, URZ, URZ, URZ ;  /* 0x0000003f3f3ff290 */ /* 0x000ff6000fffe03f */
[----:B------:R-:W-:Y:S01]  /*27500*/  @!UPT UIADD3 URZ, URZ, URZ, URZ ;  /* 0x0000003f3f3ff290 */ /* 0x000fe2000fffe03f */
[----:B------:R1:W-:Y:S01]  /*27510*/  STL.64 [R1+0x140], R8 ;  /* 0x0001400801007387 */ /* 0x0003e20000100a00 */
[----:B------:R3:W-:Y:S02]  /*27520*/  STL.64 [R1+0x148], R10 ;  /* 0x0001480a01007387 */ /* 0x0007e40000100a00 */
[----:B--2---:R-:W2:Y:S02]  /*27530*/  LDL.LU.64 R22, [R1+0x10b0] ;  /* 0x0010b00001167983 */ /* 0x004ea40000300a00 */
[----:B-1----:R-:W-:Y:S02]  /*27540*/  IMAD.MOV.U32 R9, RZ, RZ, R20 ;  /* 0x000000ffff097224 */ /* 0x002fe400078e0014 */
[----:B------:R-:W-:Y:S02]  /*27550*/  IMAD.MOV.U32 R8, RZ, RZ, R21 ;  /* 0x000000ffff087224 */ /* 0x000fe400078e0015 */
[----:B------:R-:W2:Y:S01]  /*27560*/  LDL.LU.64 R20, [R1+0x10a8] ;  /* 0x0010a80001147983 */ /* 0x000ea20000300a00 */
[----:B------:R-:W-:Y:S01]  /*27570*/  HMMA.1688.F32.TF32 R16, R4, R24, R16 ;  /* 0x000000180410723c */ /* 0x000fe20000081010 */
[----:B---3--:R-:W-:-:S02]  /*27580*/  IMAD.MOV.U32 R11, RZ, RZ, R24 ;  /* 0x000000ffff0b7224 */ /* 0x008fc400078e0018 */
[----:B------:R-:W-:Y:S11]  /*27590*/  IMAD.MOV.U32 R10, RZ, RZ, R25 ;  /* 0x000000ffff0a7224 */ /* 0x000ff600078e0019 */
[----:B------:R-:W-:Y:S09]  /*275a0*/  @!UPT UIADD3 URZ, URZ, URZ, URZ ;  /* 0x0000003f3f3ff290 */ /* 0x000ff2000fffe03f */
[----:B------:R1:W-:Y:S01]  /*275b0*/  STL.64 [R1+0x130], R16 ;  /* 0x0001301001007387 */ /* 0x0003e20000100a00 */
[----:B------:R-:W-:Y:S03]  /*275c0*/  STL.64 [R1+0x138], R18 ;  /* 0x0001381201007387 */ /* 0x000fe60000100a00 */
[----:B-1----:R-:W3:Y:S01]  /*275d0*/  LDL.LU.64 R16, [R1+0x10a0] ;  /* 0x0010a00001107983 */ /* 0x002ee20000300a00 */
        /* <DEDUP_REMOVED lines=22> */
[----:B-1----:R-:W3:Y:S01]  /*27740*/  LDL.LU R8, [R1+0x110] ;  /* 0x0001100001087983 */ /* 0x002ee20000300800 */
[----:B------:R-:W3:Y:S02]  /*27750*/  LDL.LU R9, [R1+0x114] ;  /* 0x0001140001097983 */ /* 0x000ee40000300800 */
[----:B------:R-:W3:Y:S02]  /*27760*/  LDL.LU R10, [R1+0x118] ;  /* 0x00011800010a7983 */ /* 0x000ee40000300800 */
[----:B------:R-:W3:Y:S01]  /*27770*/  LDL.LU R11, [R1+0x11c] ;  /* 0x00011c00010b7983 */ /* 0x000ee20000300800 */
[----:B------:R-:W2:Y:S01]  /*27780*/  LDL.LU.64 R20, [R1] ;  /* 0x0000000001147983 */ /* 0x000ea20000300a00 */
[----:B------:R-:W2:Y:S02]  /*27790*/  LDL.LU R24, [R1+0xf0] ;  /* 0x0000f00001187983 */ /* 0x000ea40000300800 */
[----:B------:R-:W2:Y:S02]  /*277a0*/  LDL.LU R25, [R1+0xf4] ;  /* 0x0000f40001197983 */ /* 0x000ea40000300800 */
[----:B------:R-:W2:Y:S01]  /*277b0*/  LDL.LU R26, [R1+0xf8] ;  /* 0x0000f800011a7983 */ /* 0x000ea20000300800 */
[----:B------:R-:W2:Y:S01]  /*277c0*/  LDL.LU R27, [R1+0xfc] ;  /* 0x0000fc00011b7983 */ /* 0x000ea20000300800 */
[----:B------:R-:W-:Y:S01]  /*277d0*/  STL.64 [R1+0x1030], R12 ;  /* 0x0010300c01007387 */ /* 0x000fe20000100a00 */
[----:B---3--:R-:W-:Y:S11]  /*277e0*/  HMMA.1688.F32.TF32 R8, R4, R16, R8 ;  /* 0x000000100408723c */ /* 0x008ff60000081008 */
        /* <DEDUP_REMOVED lines=15> */
[----:B------:R-:W-:-:S02]  /*278e0*/  IMAD.MOV.U32 R18, RZ, RZ, R3 ;  /* 0x000000ffff127224 */ /* 0x000fc400078e0003 */
[----:B----4-:R-:W-:Y:S01]  /*278f0*/  IMAD.MOV.U32 R19, RZ, RZ, R28 ;  /* 0x000000ffff137224 */ /* 0x010fe200078e001c */
[----:B------:R-:W3:Y:S01]  /*27900*/  LDL.LU R3, [R1+0x108c] ;  /* 0x00108c0001037983 */ /* 0x000ee20000300800 */
[----:B------:R-:W4:Y:S03]  /*27910*/  LDL.LU R28, [R1+0x1088] ;  /* 0x00108800011c7983 */ /* 0x000f260000300800 */
[----:B------:R-:W-:Y:S01]  /*27920*/  STL.64 [R1+0x1028], R18 ;  /* 0x0010281201007387 */ /* 0x000fe20000100a00 */
[----:B------:R-:W-:Y:S03]  /*27930*/  HMMA.1688.F32.TF32 R8, R4, R20, R8 ;  /* 0x000000140408723c */ /* 0x000fe60000081008 */
[----:B--2---:R1:W-:Y:S04]  /*27940*/  STL.64 [R1+0x1020], R16 ;  /* 0x0010201001007387 */ /* 0x0043e80000100a00 */
[----:B-1----:R-:W2:Y:S01]  /*27950*/  LDL.LU R16, [R1+0xc0] ;  /* 0x0000c00001107983 */ /* 0x002ea20000300800 */
[----:B------:R-:W2:Y:S02]  /*27960*/  LDL.LU R17, [R1+0xc4] ;  /* 0x0000c40001117983 */ /* 0x000ea40000300800 */
[----:B------:R-:W2:Y:S02]  /*27970*/  LDL.LU R18, [R1+0xc8] ;  /* 0x0000c80001127983 */ /* 0x000ea40000300800 */
[----:B------:R-:W2:Y:S02]  /*27980*/  LDL.LU R19, [R1+0xcc] ;  /* 0x0000cc0001137983 */ /* 0x000ea40000300800 */
[----:B------:R-:W-:-:S02]  /*27990*/  IMAD.MOV.U32 R13, RZ, RZ, R14 ;  /* 0x000000ffff0d7224 */ /* 0x000fc400078e000e */
[----:B------:R-:W-:Y:S01]  /*279a0*/  IMAD.MOV.U32 R14, RZ, RZ, R20 ;  /* 0x000000ffff0e7224 */ /* 0x000fe200078e0014 */
[----:B--2---:R-:W-:Y:S01]  /*279b0*/  STL.64 [R1+0x1040], R18 ;  /* 0x0010401201007387 */ /* 0x004fe20000100a00 */
[----:B------:R1:W-:Y:S03]  /*279c0*/  STL.64 [R1+0x1038], R16 ;  /* 0x0010381001007387 */ /* 0x0003e60000100a00 */
[----:B-1----:R-:W2:Y:S01]  /*279d0*/  LDL.LU R16, [R1+0xd0] ;  /* 0x0000d00001107983 */ /* 0x002ea20000300800 */
[----:B------:R-:W2:Y:S02]  /*279e0*/  LDL.LU R17, [R1+0xd4] ;  /* 0x0000d40001117983 */ /* 0x000ea40000300800 */
[----:B------:R-:W-:Y:S02]  /*279f0*/  STL.64 [R1+0x100], R8 ;  /* 0x0001000801007387 */ /* 0x000fe40000100a00 */
[----:B------:R1:W-:Y:S02]  /*27a00*/  STL.64 [R1+0x108], R10 ;  /* 0x0001080a01007387 */ /* 0x0003e40000100a00 */
[----:B---3--:R-:W-:-:S02]  /*27a10*/  IMAD.MOV.U32 R19, RZ, RZ, R3 ;  /* 0x000000ffff137224 */ /* 0x008fc400078e0003 */
[----:B------:R-:W-:Y:S01]  /*27a20*/  IMAD.MOV.U32 R3, RZ, RZ, R21 ;  /* 0x000000ffff037224 */ /* 0x000fe200078e0015 */
[----:B-1----:R-:W3:Y:S01]  /*27a30*/  LDL.LU.64 R10, [R1+0x1080] ;  /* 0x00108000010a7983 */ /* 0x002ee20000300a00 */
[----:B------:R-:W3:Y:S02]  /*27a40*/  LDL.LU.64 R8, [R1+0x1078] ;  /* 0x0010780001087983 */ /* 0x000ee40000300a00 */
        /* <DEDUP_REMOVED lines=9> */
[----:B------:R-:W-:Y:S02]  /*27ae0*/  IMAD.MOV.U32 R12, RZ, RZ, R15 ;  /* 0x000000ffff0c7224 */ /* 0x000fe400078e000f */
[----:B----4-:R-:W-:Y:S01]  /*27af0*/  IMAD.MOV.U32 R18, RZ, RZ, R28 ;  /* 0x000000ffff127224 */ /* 0x010fe200078e001c */
[----:B---3--:R-:W-:Y:S01]  /*27b00*/  HMMA.1688.F32.TF32 R4, R4, R24, R8 ;  /* 0x000000180404723c */ /* 0x008fe20000081008 */
        /* <DEDUP_REMOVED lines=10> */
[----:B------:R1:W-:Y:S01]  /*27bb0*/  STL [R1+0xd0], R12 ;  /* 0x0000d00c01007387 */ /* 0x0003e20000100800 */
[----:B------:R-:W-:-:S03]  /*27bc0*/  IMAD.MOV.U32 R28, RZ, RZ, R13 ;  /* 0x000000ffff1c7224 */ /* 0x000fc600078e000d */
[----:B-1----:R-:W3:Y:S01]  /*27bd0*/  LDL.LU.64 R12, [R1+0x1030] ;  /* 0x00103000010c7983 */ /* 0x002ee20000300a00 */
[----:B------:R-:W-:Y:S02]  /*27be0*/  IMAD.MOV.U32 R5, RZ, RZ, R3 ;  /* 0x000000ffff057224 */ /* 0x000fe400078e0003 */
[----:B------:R-:W-:Y:S02]  /*27bf0*/  IMAD.MOV.U32 R29, RZ, RZ, R14 ;  /* 0x000000ffff1d7224 */ /* 0x000fe400078e000e */
[----:B------:R-:W-:-:S05]  /*27c00*/  IMAD.MOV.U32 R3, RZ, RZ, R15 ;  /* 0x000000ffff037224 */ /* 0x000fca00078e000f */
[----:B------:R-:W-:Y:S01]  /*27c10*/  STL [R1+0xe44], R3 ;  /* 0x000e440301007387 */ /* 0x000fe20000100800 */
[----:B------:R-:W-:Y:S02]  /*27c20*/  STL [R1+0xe40], R29 ;  /* 0x000e401d01007387 */ /* 0x000fe40000100800 */
[----:B------:R-:W-:Y:S01]  /*27c30*/  STL [R1+0xe3c], R28 ;  /* 0x000e3c1c01007387 */ /* 0x000fe20000100800 */
[C---:B---3--:R-:W-:Y:S01]  /*27c40*/  HMMA.1688.F32.TF32 R12, R8.reuse, R12, R16 ;  /* 0x0000000c080c723c */ /* 0x048fe20000081010 */
[----:B------:R-:W3:Y:S01]  /*27c50*/  LDL.LU.64 R18, [R1+0x1028] ;  /* 0x0010280001127983 */ /* 0x000ee20000300a00 */
[----:B------:R-:W3:Y:S11]  /*27c60*/  LDL.LU.64 R16, [R1+0x1020] ;  /* 0x0010200001107983 */ /* 0x000ef60000300a00 */
[----:B------:R-:W-:Y:S10]  /*27c70*/  @!UPT UIADD3 URZ, URZ, URZ, URZ ;  /* 0x0000003f3f3ff290 */ /* 0x000ff4000fffe03f */
[----:B------:R1:W-:Y:S01]  /*27c80*/  STL.64 [R1+0xc0], R12 ;  /* 0x0000c00c01007387 */ /* 0x0003e20000100a00 */
[----:B------:R3:W-:Y:S03]  /*27c90*/  STL.64 [R1+0xc8], R14 ;  /* 0x0000c80e01007387 */ /* 0x0007e60000100a00 */
[----:B-1----:R-:W3:Y:S02]  /*27ca0*/  LDL.LU.64 R12, [R1+0x1018] ;  /* 0x00101800010c7983 */ /* 0x002ee40000300a00 */
[----:B---3--:R-:W-:Y:S02]  /*27cb0*/  HMMA.1688.F32.TF32 R12, R8, R12, R16 ;  /* 0x0000000c080c723c */ /* 0x008fe40000081010 */
[----:B------:R-:W3:Y:S01]  /*27cc0*/  LDL.LU.64 R18, [R1+0x1010] ;  /* 0x0010100001127983 */ /* 0x000ee20000300a00 */
[----:B------:R-:W3:Y:S11]  /*27cd0*/  LDL.LU.64 R16, [R1+0x1008] ;  /* 0x0010080001107983 */ /* 0x000ef60000300a00 */
[----:B------:R-:W-:Y:S09]  /*27ce0*/  @!UPT UIADD3 URZ, URZ, URZ, URZ ;  /* 0x0000003f3f3ff290 */ /* 0x000ff2000fffe03f */
[----:B------:R1:W-:Y:S01]  /*27cf0*/  STL [R1+0xb0], R12 ;  /* 0x0000b00c01007387 */ /* 0x0003e20000100800 */
[----:B------:R-:W-:-:S03]  /*27d00*/  IMAD.MOV.U32 R3, RZ, RZ, R13 ;  /* 0x000000ffff037224 */ /* 0x000fc600078e000d */
[----:B-1----:R-:W3:Y:S01]  /*27d10*/  LDL.LU.64 R12, [R1+0x1000] ;  /* 0x00100000010c7983 */ /* 0x002ee20000300a00 */
[----:B------:R-:W-:Y:S02]  /*27d20*/  IMAD.MOV.U32 R29, RZ, RZ, R14 ;  /* 0x000000ffff1d7224 */ /* 0x000fe400078e000e */
[----:B------:R-:W-:-:S05]  /*27d30*/  IMAD.MOV.U32 R28, RZ, RZ, R15 ;  /* 0x000000ffff1c7224 */ /* 0x000fca00078e000f */
[----:B------:R-:W-:Y:S01]  /*27d40*/  STL [R1+0xe98], R28 ;  /* 0x000e981c01007387 */ /* 0x000fe20000100800 */
[----:B------:R-:W-:Y:S02]  /*27d50*/  STL [R1+0xe94], R29 ;  /* 0x000e941d01007387 */ /* 0x000fe40000100800 */
[----:B------:R-:W-:Y:S01]  /*27d60*/  STL [R1+0xe90], R3 ;  /* 0x000e900301007387 */ /* 0x000fe20000100800 */
[C---:B---3--:R-:W-:Y:S01]  /*27d70*/  HMMA.1688.F32.TF32 R12, R8.reuse, R12, R16 ;  /* 0x0000000c080c723c */ /* 0x048fe20000081010 */
[----:B------:R-:W3:Y:S11]  /*27d80*/  LDL.LU.64 R16, [R1+0xff8] ;  /* 0x000ff80001107983 */ /* 0x000ef60000300a00 */
[----:B------:R-:W-:Y:S11]  /*27d90*/  @!UPT UIADD3 URZ, URZ, URZ, URZ ;  /* 0x0000003f3f3ff290 */ /* 0x000ff6000fffe03f */
[----:B------:R-:W-:Y:S01]  /*27da0*/  STL.64 [R1+0xa0], R12 ;  /* 0x0000a00c01007387 */ /* 0x000fe20000100a00 */
[----:B------:R1:W-:Y:S03]  /*27db0*/  STL.64 [R1+0xa8], R14 ;  /* 0x0000a80e01007387 */ /* 0x0003e60000100a00 */
[----:B-1----:R-:W3:Y:S01]  /*27dc0*/  LDL.LU.64 R14, [R1+0xff0] ;  /* 0x000ff000010e7983 */ /* 0x002ee20000300a00 */
[----:B------:R-:W3:Y:S02]  /*27dd0*/  LDL.LU.64 R12, [R1+0xfe8] ;  /* 0x000fe800010c7983 */ /* 0x000ee40000300a00 */
[C---:B---3--:R-:W-:Y:S01]  /*27de0*/  HMMA.1688.F32.TF32 R16, R8.reuse, R16, R12 ;  /* 0x000000100810723c */ /* 0x048fe2000008100c */
[----:B------:R-:W3:Y:S01]  /*27df0*/  LDL.LU.64 R14, [R1+0xfe0] ;  /* 0x000fe000010e7983 */ /* 0x000ee20000300a00 */
[----:B------:R-:W3:Y:S11]  /*27e00*/  LDL.LU.64 R12, [R1+0xfd8] ;  /* 0x000fd800010c7983 */ /* 0x000ef60000300a00 */
[----:B------:R-:W-:Y:S10]  /*27e10*/  @!UPT UIADD3 URZ, URZ, URZ, URZ ;  /* 0x0000003f3f3ff290 */ /* 0x000ff4000fffe03f */
[----:B------:R-:W-:Y:S01]  /*27e20*/  STL.64 [R1+0x90], R16 ;  /* 0x0000901001007387 */ /* 0x000fe20000100a00 */
[----:B------:R-:W-:Y:S02]  /*27e30*/  IMAD.MOV.U32 R28, RZ, RZ, R19 ;  /* 0x000000ffff1c7224 */ /* 0x000fe400078e0013 */
[----:B------:R1:W-:Y:S02]  /*27e40*/  STL [R1+0x98], R18 ;  /* 0x0000981201007387 */ /* 0x0003e40000100800 */
[----:B-1----:R-:W4:Y:S01]  /*27e50*/  LDL.LU.64 R18, [R1+0xfd0] ;  /* 0x000fd00001127983 */ /* 0x002f220000300a00 */
[----:B------:R-:W4:Y:S02]  /*27e60*/  LDL.LU.64 R16, [R1+0xfc8] ;  /* 0x000fc80001107983 */ /* 0x000f240000300a00 */
[----:B------:R-:W-:Y:S01]  /*27e70*/  STL [R1+0xe9c], R28 ;  /* 0x000e9c1c01007387 */ /* 0x000fe20000100800 */
[C---:B---3--:R-:W-:Y:S01]  /*27e80*/  HMMA.1688.F32.TF32 R4, R8.reuse, R4, R12 ;  /* 0x000000040804723c */ /* 0x048fe2000008100c */
[----:B------:R-:W3:Y:S01]  /*27e90*/  LDL.LU.64 R14, [R1+0xfc0] ;  /* 0x000fc000010e7983 */ /* 0x000ee20000300a00 */
[----:B------:R-:W3:Y:S11]  /*27ea0*/  LDL.LU.64 R12, [R1+0xfb8] ;  /* 0x000fb800010c7983 */ /* 0x000ef60000300a00 */
[----:B------:R-:W-:Y:S10]  /*27eb0*/  @!UPT UIADD3 URZ, URZ, URZ, URZ ;  /* 0x0000003f3f3ff290 */ /* 0x000ff4000fffe03f */
[----:B------:R-:W-:Y:S01]  /*27ec0*/  STL.64 [R1+0x80], R4 ;  /* 0x0000800401007387 */ /* 0x000fe20000100a00 */
[----:B------:R3:W-:Y:S02]  /*27ed0*/  STL.64 [R1+0x88], R6 ;  /* 0x0000880601007387 */ /* 0x0007e40000100a00 */
[----:B---3--:R-:W-:Y:S01]  /*27ee0*/  HMMA.1688.F32.TF32 R4, R8, R20, R12 ;  /* 0x000000140804723c */ /* 0x008fe2000008100c */
[----:B------:R-:W-:Y:S04]  /*27ef0*/  LDS R12, [R2+0x34400] ;  /* 0x03440000020c7984 */ /* 0x000fe80000000800 */
[----:B------:R-:W-:Y:S04]  /*27f00*/  LDS R14, [R2+0x36400] ;  /* 0x03640000020e7984 */ /* 0x000fe80000000800 */
[----:B------:R-:W-:Y:S04]  /*27f10*/  LDS R15, [R0+0x36400] ;  /* 0x03640000000f7984 */ /* 0x000fe80000000800 */
[----:B------:R-:W-:Y:S10]  /*27f20*/  LDS R13, [R0+0x34400] ;  /* 0x03440000000d7984 */ /* 0x000ff40000000800 */
[----:B------:R-:W-:Y:S01]  /*27f30*/  STL.64 [R1+0x70], R4 ;  /* 0x0000700401007387 */ /* 0x000fe20000100a00 */
[----:B------:R4:W-:Y:S02]  /*27f40*/  STL [R1+0x7c], R7 ;  /* 0x00007c0701007387 */ /* 0x0009e40000100800 */
[----:B------:R-:W-:-:S02]  /*27f50*/  IMAD.MOV.U32 R28, RZ, RZ, R6 ;  /* 0x000000ffff1c7224 */ /* 0x000fc400078e0006 */
[----:B----4-:R-:W-:Y:S01]  /*27f60*/  HMMA.1688.F32.TF32 R4, R8, R24, R16 ;  /* 0x000000180804723c */ /* 0x010fe20000081010 */
[----:B------:R-:W-:Y:S04]  /*27f70*/  LDS R10, [R2+0x36200] ;  /* 0x03620000020a7984 */ /* 0x000fe80000000800 */
[----:B------:R-:W1:Y:S04]  /*27f80*/  LDS R11, [R0+0x36200] ;  /* 0x03620000000b7984 */ /* 0x000e680000000800 */
[----:B------:R-:W-:Y:S04]  /*27f90*/  LDS R8, [R2+0x34200] ;  /* 0x0342000002087984 */ /* 0x000fe80000000800 */
[----:B------:R-:W3:Y:S04]  /*27fa0*/  LDS R9, [R0+0x34200] ;  /* 0x0342000000097984 */ /* 0x000ee80000000800 */
[----:B------:R-:W-:Y:S04]  /*27fb0*/  LDS R18, [R2+0x36600] ;  /* 0x0366000002127984 */ /* 0x000fe80000000800 */
[----:B------:R-:W4:Y:S04]  /*27fc0*/  LDS R19, [R0+0x36600] ;  /* 0x0366000000137984 */ /* 0x000f280000000800 */
[----:B------:R-:W-:Y:S04]  /*27fd0*/  LDS R16, [R2+0x34600] ;  /* 0x0346000002107984 */ /* 0x000fe80000000800 */
[----:B------:R-:W4:Y:S01]  /*27fe0*/  LDS R17, [R0+0x34600] ;  /* 0x0346000000117984 */ /* 0x000f220000000800 */
[----:B------:R-:W-:-:S02]  /*27ff0*/  IMAD.MOV.U32 R21, RZ, RZ, R6 ;  /* 0x000000ffff157224 */ /* 0x000fc400078e0006 */
[----:B------:R-:W-:Y:S01]  /*28000*/  IMAD.MOV.U32 R20, RZ, RZ, R7 ;  /* 0x000000ffff147224 */ /* 0x000fe200078e0007 */
[----:B------:R-:W-:Y:S01]  /*28010*/  STL.64 [R1+0x60], R4 ;  /* 0x0000600401007387 */ /* 0x000fe20000100a00 */
[----:B--2---:R-:W-:Y:S02]  /*28020*/  STL.64 [R1+0xfb0], R26 ;  /* 0x000fb01a01007387 */ /* 0x004fe40000100a00 */
[----:B------:R-:W-:Y:S02]  /*28030*/  STL.64 [R1+0xf58], R22 ;  /* 0x000f581601007387 */ /* 0x000fe40000100a00 */
[----:B------:R-:W-:Y:S01]  /*28040*/  LDS R4, [R2+0x34000] ;  /* 0x0340000002047984 */ /* 0x000fe20000000800 */
[----:B------:R-:W-:Y:S04]  /*28050*/  STL.64 [R1+0xf50], R20 ;  /* 0x000f501401007387 */ /* 0x000fe80000100a00 */
[----:B------:R-:W-:Y:S04]  /*28060*/  LDS R6, [R2+0x36000] ;  /* 0x0360000002067984 */ /* 0x000fe80000000800 */
[----:B------:R-:W-:Y:S04]  /*28070*/  LDS R5, [R0+0x34000] ;  /* 0x0340000000057984 */ /* 0x000fe80000000800 */
[----:B------:R-:W2:Y:S04]  /*28080*/  LDS R7, [R0+0x36000] ;  /* 0x0360000000077984 */ /* 0x000ea80000000800 */
[----:B-1----:R-:W-:Y:S01]  /*28090*/  STL.64 [R1+0xf38], R10 ;  /* 0x000f380a01007387 */ /* 0x002fe20000100a00 */
[----:B---3--:R-:W-:Y:S02]  /*280a0*/  STL.64 [R1+0xf30], R8 ;  /* 0x000f300801007387 */ /* 0x008fe40000100a00 */
[----:B------:R1:W-:Y:S02]  /*280b0*/  STL [R1+0xea0], R12 ;  /* 0x000ea00c01007387 */ /* 0x0003e40000100800 */
[----:B------:R-:W-:Y:S01]  /*280c0*/  STL [R1+0xea4], R14 ;  /* 0x000ea40e01007387 */ /* 0x000fe20000100800 */
[----:B------:R-:W-:Y:S01]  /*280d0*/  STL [R1+0xecc], R15 ;  /* 0x000ecc0f01007387 */ /* 0x000fe20000100800 */
[----:B------:R3:W-:Y:S03]  /*280e0*/  STL [R1+0xec8], R13 ;  /* 0x000ec80d01007387 */ /* 0x0007e60000100800 */
[----:B-1----:R-:W2:Y:S01]  /*280f0*/  LDL.LU R12, [R1+0x190] ;  /* 0x00019000010c7983 */ /* 0x002ea20000300800 */
[----:B---3--:R-:W2:Y:S02]  /*28100*/  LDL.LU R13, [R1+0x194] ;  /* 0x00019400010d7983 */ /* 0x008ea40000300800 */
        /* <DEDUP_REMOVED lines=12> */
[----:B------:R-:W2:Y:S01]  /*281d0*/  LDL.64 R26, [R1+0x58] ;  /* 0x00005800011a7983 */ /* 0x000ea20000100a00 */
[----:B------:R-:W2:Y:S02]  /*281e0*/  LDL.LU R8, [R1+0x240] ;  /* 0x0002400001087983 */ /* 0x000ea40000300800 */
[----:B------:R-:W2:Y:S02]  /*281f0*/  LDL.LU R9, [R1+0x244] ;  /* 0x0002440001097983 */ /* 0x000ea40000300800 */
[----:B------:R-:W2:Y:S01]  /*28200*/  LDL.LU R10, [R1+0x248] ;  /* 0x00024800010a7983 */ /* 0x000ea20000300800 */
[----:B------:R-:W2:Y:S04]  /*28210*/  LDL.LU R11, [R1+0x24c] ;  /* 0x00024c00010b7983 */ /* 0x000ea80000300800 */
[----:B--2---:R-:W-:Y:S01]  /*28220*/  STL.64 [R1+0xfa8], R10 ;  /* 0x000fa80a01007387 */ /* 0x004fe20000100a00 */
[----:B------:R1:W-:Y:S03]  /*28230*/  STL.64 [R1+0xfa0], R8 ;  /* 0x000fa00801007387 */ /* 0x0003e60000100a00 */
[----:B-1----:R-:W2:Y:S01]  /*28240*/  LDL.LU R8, [R1+0x250] ;  /* 0x0002500001087983 */ /* 0x002ea20000300800 */
[----:B------:R-:W2:Y:S02]  /*28250*/  LDL.LU R9, [R1+0x254] ;  /* 0x0002540001097983 */ /* 0x000ea40000300800 */
[----:B------:R-:W2:Y:S02]  /*28260*/  LDL.LU R10, [R1+0x258] ;  /* 0x00025800010a7983 */ /* 0x000ea40000300800 */
[----:B------:R-:W2:Y:S01]  /*28270*/  LDL.LU R11, [R1+0x25c] ;  /* 0x00025c00010b7983 */ /* 0x000ea20000300800 */
[----:B------:R1:W-:Y:S01]  /*28280*/  STL.64 [R1+0xf98], R22 ;  /* 0x000f981601007387 */ /* 0x0003e20000100a00 */
[----:B------:R-:W-:Y:S03]  /*28290*/  STL.64 [R1+0xf90], R20 ;  /* 0x000f901401007387 */ /* 0x000fe60000100a00 */
[----:B-1----:R-:W2:Y:S01]  /*282a0*/  LDL.64 R22, [R1+0x48] ;  /* 0x0000480001167983 */ /* 0x002ea20000100a00 */
[----:B---3--:R1:W-:Y:S02]  /*282b0*/  STL.64 [R1+0xed8], R14 ;  /* 0x000ed80e01007387 */ /* 0x0083e40000100a00 */
[----:B------:R-:W-:Y:S01]  /*282c0*/  STL.64 [R1+0xed0], R12 ;  /* 0x000ed00c01007387 */ /* 0x000fe20000100a00 */
[----:B-1----:R-:W3:Y:S01]  /*282d0*/  LDL.LU.64 R14, [R1+0x28] ;  /* 0x00002800010e7983 */ /* 0x002ee20000300a00 */
[----:B----4-:R-:W-:Y:S02]  /*282e0*/  STL.64 [R1+0xe08], R18 ;  /* 0x000e081201007387 */ /* 0x010fe40000100a00 */
        /* <DEDUP_REMOVED lines=12> */
[----:B------:R-:W-:-:S02]  /*283b0*/  IMAD.MOV.U32 R12, RZ, RZ, R26 ;  /* 0x000000ffff0c7224 */ /* 0x000fc400078e001a */
[----:B------:R-:W-:Y:S11]  /*283c0*/  IMAD.MOV.U32 R3, RZ, RZ, R27 ;  /* 0x000000ffff037224 */ /* 0x000ff600078e001b */
[----:B------:R-:W-:Y:S10]  /*283d0*/  @!UPT UIADD3 URZ, URZ, URZ, URZ ;  /* 0x0000003f3f3ff290 */ /* 0x000ff4000fffe03f */
[----:B------:R-:W-:Y:S02]  /*283e0*/  IMAD.MOV.U32 R25, RZ, RZ, R10 ;  /* 0x000000ffff197224 */ /* 0x000fe400078e000a */
[----:B------:R-:W-:Y:S01]  /*283f0*/  IMAD.MOV.U32 R24, RZ, RZ, R11 ;  /* 0x000000ffff187224 */ /* 0x000fe200078e000b */
[----:B----4-:R1:W-:Y:S01]  /*28400*/  STL.64 [R1+0xec0], R18 ;  /* 0x000ec01201007387 */ /* 0x0103e20000100a00 */
[----:B--2---:R-:W-:Y:S03]  /*28410*/  STL.64 [R1+0xeb8], R16 ;  /* 0x000eb81001007387 */ /* 0x004fe60000100a00 */
[----:B-1----:R-:W2:Y:S01]  /*28420*/  LDL.LU.64 R18, [R1+0x18] ;  /* 0x0000180001127983 */ /* 0x002ea20000300a00 */
[----:B------:R-:W4:Y:S02]  /*28430*/  LDL.LU.64 R26, [R1+0xfb0] ;  /* 0x000fb000011a7983 */ /* 0x000f240000300a00 */
[----:B------:R1:W-:Y:S02]  /*28440*/  STL.64 [R1+0x3e0], R8 ;  /* 0x0003e00801007387 */ /* 0x0003e40000100a00 */
[----:B------:R-:W2:Y:S01]  /*28450*/  LDL.LU.64 R10, [R1+0xfa8] ;  /* 0x000fa800010a7983 */ /* 0x000ea20000300a00 */
[----:B-1----:R-:W2:Y:S02]  /*28460*/  LDL.LU.64 R8, [R1+0xfa0] ;  /* 0x000fa00001087983 */ /* 0x002ea40000300a00 */
[C---:B--2---:R-:W-:Y:S02]  /*28470*/  HMMA.1688.F32.TF32 R8, R4.reuse, R22, R8 ;  /* 0x000000160408723c */ /* 0x044fe40000081008 */
[----:B----4-:R1:W-:Y:S01]  /*28480*/  STL.64 [R1+0xf48], R26 ;  /* 0x000f481a01007387 */ /* 0x0103e20000100a00 */
[----:B------:R-:W-:Y:S03]  /*28490*/  STL.64 [R1+0xf40], R24 ;  /* 0x000f401801007387 */ /* 0x000fe60000100a00 */
[----:B-1----:R-:W2:Y:S11]  /*284a0*/  LDL.64 R26, [R1+0x38] ;  /* 0x00003800011a7983 */ /* 0x002eb60000100a00 */
[----:B------:R-:W-:Y:S06]  /*284b0*/  @!UPT UIADD3 URZ, URZ, URZ, URZ ;  /* 0x0000003f3f3ff290 */ /* 0x000fec000fffe03f */
[----:B------:R1:W-:Y:S01]  /*284c0*/  STL.64 [R1+0x3d0], R8 ;  /* 0x0003d00801007387 */ /* 0x0003e20000100a00 */
[----:B------:R-:W-:Y:S02]  /*284d0*/  STL.64 [R1+0x3d8], R10 ;  /* 0x0003d80a01007387 */ /* 0x000fe40000100a00 */
[----:B-1----:R-:W-:Y:S02]  /*284e0*/  IMAD.MOV.U32 R9, RZ, RZ, R22 ;  /* 0x000000ffff097224 */ /* 0x002fe400078e0016 */
[----:B------:R-:W-:Y:S02]  /*284f0*/  IMAD.MOV.U32 R8, RZ, RZ, R23 ;  /* 0x000000ffff087224 */ /* 0x000fe400078e0017 */
[----:B------:R-:W2:Y:S01]  /*28500*/  LDL.LU.64 R22, [R1+0xf98] ;  /* 0x000f980001167983 */ /* 0x000ea20000300a00 */
        /* <DEDUP_REMOVED lines=10> */
[----:B---3--:R1:W-:Y:S01]  /*285b0*/  STL.64 [R1+0xee8], R14 ;  /* 0x000ee80e01007387 */ /* 0x0083e20000100a00 */
        /* <DEDUP_REMOVED lines=25> */
[----:B------:R-:W3:Y:S01]  /*28750*/  LDL.64 R22, [R1+0x8] ;  /* 0x0000080001167983 */ /* 0x000ee20000100a00 */
[----:B------:R-:W4:Y:S02]  /*28760*/  LDL.LU R24, [R1+0x1f0] ;  /* 0x0001f00001187983 */ /* 0x000f240000300800 */
[----:B------:R-:W4:Y:S02]  /*28770*/  LDL.LU R25, [R1+0x1f4] ;  /* 0x0001f40001197983 */ /* 0x000f240000300800 */
[----:B------:R-:W4:Y:S01]  /*28780*/  LDL.LU R26, [R1+0x1f8] ;  /* 0x0001f800011a7983 */ /* 0x000f220000300800 */
[----:B------:R-:W4:Y:S01]  /*28790*/  LDL.LU R27, [R1+0x1fc] ;  /* 0x0001fc00011b7983 */ /* 0x000f220000300800 */
[----:B------:R-:W-:Y:S01]  /*287a0*/  STL.64 [R1+0xf18], R14 ;  /* 0x000f180e01007387 */ /* 0x000fe20000100a00 */
[C---:B--2---:R-:W-:Y:S11]  /*287b0*/  HMMA.1688.F32.TF32 R8, R4.reuse, R18, R8 ;  /* 0x000000120408723c */ /* 0x044ff60000081008 */
[----:B------:R-:W-:Y:S11]  /*287c0*/  @!UPT UIADD3 URZ, URZ, URZ, URZ ;  /* 0x0000003f3f3ff290 */ /* 0x000ff6000fffe03f */
[----:B------:R-:W-:Y:S01]  /*287d0*/  @!UPT UIADD3 URZ, URZ, URZ, URZ ;  /* 0x0000003f3f3ff290 */ /* 0x000fe2000fffe03f */
[----:B------:R-:W-:Y:S01]  /*287e0*/  STL.64 [R1+0x3a0], R8 ;  /* 0x0003a00801007387 */ /* 0x000fe20000100a00 */
[----:B------:R1:W-:Y:S03]  /*287f0*/  STL.64 [R1+0x3a8], R10 ;  /* 0x0003a80a01007387 */ /* 0x0003e60000100a00 */
[----:B-1----:R-:W3:Y:S01]  /*28800*/  LDL.LU.64 R10, [R1+0xf78] ;  /* 0x000f7800010a7983 */ /* 0x002ee20000300a00 */
[----:B------:R-:W3:Y:S02]  /*28810*/  LDL.LU.64 R8, [R1+0xf70] ;  /* 0x000f700001087983 */ /* 0x000ee40000300a00 */
[----:B------:R1:W-:Y:S02]  /*28820*/  STL.64 [R1+0xee0], R18 ;  /* 0x000ee01201007387 */ /* 0x0003e40000100a00 */
[----:B------:R-:W2:Y:S01]  /*28830*/  LDL.LU R16, [R1+0x1a0] ;  /* 0x0001a00001107983 */ /* 0x000ea20000300800 */
[----:B------:R-:W2:Y:S04]  /*28840*/  LDL.LU R17, [R1+0x1a4] ;  /* 0x0001a40001117983 */ /* 0x000ea80000300800 */
[----:B-1----:R-:W2:Y:S01]  /*28850*/  LDL.LU R18, [R1+0x1a8] ;  /* 0x0001a80001127983 */ /* 0x002ea20000300800 */
[----:B------:R-:W2:Y:S03]  /*28860*/  LDL.LU R19, [R1+0x1ac] ;  /* 0x0001ac0001137983 */ /* 0x000ea60000300800 */
[----:B--2---:R-:W-:Y:S01]  /*28870*/  STL.64 [R1+0xef8], R18 ;  /* 0x000ef81201007387 */ /* 0x004fe20000100a00 */
[----:B------:R1:W-:Y:S03]  /*28880*/  STL.64 [R1+0xef0], R16 ;  /* 0x000ef01001007387 */ /* 0x0003e60000100a00 */
[----:B-1----:R-:W2:Y:S01]  /*28890*/  LDL.LU R16, [R1+0x1b0] ;  /* 0x0001b00001107983 */ /* 0x002ea20000300800 */
[----:B------:R-:W2:Y:S02]  /*288a0*/  LDL.LU R17, [R1+0x1b4] ;  /* 0x0001b40001117983 */ /* 0x000ea40000300800 */
[----:B------:R-:W2:Y:S02]  /*288b0*/  LDL.LU R18, [R1+0x1b8] ;  /* 0x0001b80001127983 */ /* 0x000ea40000300800 */
[----:B------:R-:W2:Y:S01]  /*288c0*/  LDL.LU R19, [R1+0x1bc] ;  /* 0x0001bc0001137983 */ /* 0x000ea20000300800 */
[----:B---3--:R-:W-:Y:S01]  /*288d0*/  HMMA.1688.F32.TF32 R8, R4, R22, R8 ;  /* 0x000000160408723c */ /* 0x008fe20000081008 */
[----:B--2---:R-:W-:Y:S01]  /*288e0*/  STL.64 [R1+0xf10], R18 ;  /* 0x000f101201007387 */ /* 0x004fe20000100a00 */
[----:B------:R1:W-:Y:S03]  /*288f0*/  STL.64 [R1+0xf08], R16 ;  /* 0x000f081001007387 */ /* 0x0003e60000100a00 */
[----:B-1----:R-:W2:Y:S01]  /*28900*/  LDL.LU R16, [R1+0x1c0] ;  /* 0x0001c00001107983 */ /* 0x002ea20000300800 */
[----:B------:R-:W2:Y:S02]  /*28910*/  LDL.LU R17, [R1+0x1c4] ;  /* 0x0001c40001117983 */ /* 0x000ea40000300800 */
[----:B------:R-:W3:Y:S02]  /*28920*/  LDL.LU R18, [R1+0x1c8] ;  /* 0x0001c80001127983 */ /* 0x000ee40000300800 */
[----:B------:R-:W3:Y:S02]  /*28930*/  LDL.LU R19, [R1+0x1cc] ;  /* 0x0001cc0001137983 */ /* 0x000ee40000300800 */
[----:B------:R-:W-:-:S02]  /*28940*/  IMAD.MOV.U32 R14, RZ, RZ, R12 ;  /* 0x000000ffff0e7224 */ /* 0x000fc400078e000c */
[----:B------:R-:W-:Y:S02]  /*28950*/  IMAD.MOV.U32 R15, RZ, RZ, R3 ;  /* 0x000000ffff0f7224 */ /* 0x000fe400078e0003 */
[----:B------:R-:W-:Y:S02]  /*28960*/  IMAD.MOV.U32 R12, RZ, RZ, R22 ;  /* 0x000000ffff0c7224 */ /* 0x000fe400078e0016 */
[----:B------:R-:W-:Y:S01]  /*28970*/  IMAD.MOV.U32 R3, RZ, RZ, R23 ;  /* 0x000000ffff037224 */ /* 0x000fe200078e0017 */
[----:B---3--:R-:W-:Y:S01]  /*28980*/  STL.64 [R1+0xf28], R18 ;  /* 0x000f281201007387 */ /* 0x008fe20000100a00 */
[----:B--2---:R1:W-:Y:S03]  /*28990*/  STL.64 [R1+0xf20], R16 ;  /* 0x000f201001007387 */ /* 0x0043e60000100a00 */
[----:B-1----:R-:W2:Y:S01]  /*289a0*/  LDL.LU R16, [R1+0x1d0] ;  /* 0x0001d00001107983 */ /* 0x002ea20000300800 */
[----:B------:R-:W2:Y:S02]  /*289b0*/  LDL.LU R17, [R1+0x1d4] ;  /* 0x0001d40001117983 */ /* 0x000ea40000300800 */
[----:B------:R-:W2:Y:S02]  /*289c0*/  LDL.LU R18, [R1+0x1d8] ;  /* 0x0001d80001127983 */ /* 0x000ea40000300800 */
[----:B------:R-:W2:Y:S01]  /*289d0*/  LDL.LU R19, [R1+0x1dc] ;  /* 0x0001dc0001137983 */ /* 0x000ea20000300800 */
[----:B------:R-:W-:Y:S01]  /*289e0*/  STL.64 [R1+0x390], R8 ;  /* 0x0003900801007387 */ /* 0x000fe20000100a00 */
[----:B------:R1:W-:Y:S03]  /*289f0*/  STL.64 [R1+0x398], R10 ;  /* 0x0003980a01007387 */ /* 0x0003e60000100a00 */
[----:B-1----:R-:W3:Y:S01]  /*28a00*/  LDL.LU.64 R10, [R1+0xf68] ;  /* 0x000f6800010a7983 */ /* 0x002ee20000300a00 */
[----:B------:R-:W3:Y:S02]  /*28a10*/  LDL.LU.64 R8, [R1+0xf60] ;  /* 0x000f600001087983 */ /* 0x000ee40000300a00 */
[----:B------:R-:W4:Y:S02]  /*28a20*/  LDL.LU.64 R22, [R1+0xf58] ;  /* 0x000f580001167983 */ /* 0x000f240000300a00 */
[----:B------:R-:W2:Y:S01]  /*28a30*/  LDL.LU.64 R20, [R1+0xf50] ;  /* 0x000f500001147983 */ /* 0x000ea20000300a00 */
[C---:B----4-:R-:W-:Y:S11]  /*28a40*/  HMMA.1688.F32.TF32 R24, R4.reuse, R22, R24 ;  /* 0x000000160418723c */ /* 0x050ff60000081018 */
[----:B------:R-:W-:Y:S11]  /*28a50*/  @!UPT UIADD3 URZ, URZ, URZ, URZ ;  /* 0x0000003f3f3ff290 */ /* 0x000ff6000fffe03f */
[----:B------:R-:W-:Y:S01]  /*28a60*/  @!UPT UIADD3 URZ, URZ, URZ, URZ ;  /* 0x0000003f3f3ff290 */ /* 0x000fe2000fffe03f */
[----:B------:R-:W-:Y:S01]  /*28a70*/  STL.64 [R1+0x380], R24 ;  /* 0x0003801801007387 */ /* 0x000fe20000100a00 */
[----:B------:R1:W-:Y:S03]  /*28a80*/  STL.64 [R1+0x388], R26 ;  /* 0x0003881a01007387 */ /* 0x0003e60000100a00 */
[----:B-1----:R-:W3:Y:S01]  /*28a90*/  LDL.LU.64 R26, [R1+0xf48] ;  /* 0x000f4800011a7983 */ /* 0x002ee20000300a00 */
[----:B------:R-:W4:Y:S01]  /*28aa0*/  LDL.LU.64 R24, [R1+0xf40] ;  /* 0x000f400001187983 */ /* 0x000f220000300a00 */
[----:B---3--:R-:W-:Y:S02]  /*28ab0*/  HMMA.1688.F32.TF32 R4, R4, R26, R8 ;  /* 0x0000001a0404723c */ /* 0x008fe40000081008 */
[----:B------:R-:W2:Y:S01]  /*28ac0*/  LDL.LU.64 R10, [R1+0xf38] ;  /* 0x000f3800010a7983 */ /* 0x000ea20000300a00 */
[----:B------:R-:W2:Y:S11]  /*28ad0*/  LDL.LU.64 R8, [R1+0xf30] ;  /* 0x000f300001087983 */ /* 0x000eb60000300a00 */
[----:B------:R-:W-:Y:S09]  /*28ae0*/  @!UPT UIADD3 URZ, URZ, URZ, URZ ;  /* 0x0000003f3f3ff290 */ /* 0x000ff2000fffe03f */
[----:B------:R-:W-:Y:S01]  /*28af0*/  STL.64 [R1+0x300], R4 ;  /* 0x0003000401007387 */ /* 0x000fe20000100a00 */
[----:B------:R1:W-:Y:S02]  /*28b00*/  STL.64 [R1+0x308], R6 ;  /* 0x0003080601007387 */ /* 0x0003e40000100a00 */
[----:B-1----:R-:W-:Y:S02]  /*28b10*/  IMAD.MOV.U32 R6, RZ, RZ, R12 ;  /* 0x000000ffff067224 */ /* 0x002fe400078e000c */
        /* <DEDUP_REMOVED lines=21> */
[----:B------:R-:W-:Y:S01]  /*28c70*/  IMAD.MOV.U32 R7, RZ, RZ, R3 ;  /* 0x000000ffff077224 */ /* 0x000fe200078e0003 */
        /* <DEDUP_REMOVED lines=15> */
[----:B--2---:R-:W2:Y:S01]  /*28d70*/  LDL.LU R15, [R1+0xecc] ;  /* 0x000ecc00010f7983 */ /* 0x004ea20000300800 */
[----:B------:R-:W2:Y:S02]  /*28d80*/  LDL.LU R13, [R1+0xec8] ;  /* 0x000ec800010d7983 */ /* 0x000ea40000300800 */
[----:B------:R-:W-:Y:S02]  /*28d90*/  IMAD.MOV.U32 R14, RZ, RZ, R18 ;  /* 0x000000ffff0e7224 */ /* 0x000fe400078e0012 */
[----:B------:R-:W3:Y:S01]  /*28da0*/  LDL.LU.64 R18, [R1+0xec0] ;  /* 0x000ec00001127983 */ /* 0x000ee20000300a00 */
[----:B------:R-:W3:Y:S02]  /*28db0*/  LDL.LU.64 R16, [R1+0xeb8] ;  /* 0x000eb80001107983 */ /* 0x000ee40000300a00 */
[----:B---3--:R-:W-:Y:S01]  /*28dc0*/  HMMA.1688.F32.TF32 R4, R8, R6, R16 ;  /* 0x000000060804723c */ /* 0x008fe20000081010 */
[----:B------:R-:W3:Y:S01]  /*28dd0*/  LDL.LU.64 R18, [R1+0xeb0] ;  /* 0x000eb00001127983 */ /* 0x000ee20000300a00 */
[----:B------:R-:W3:Y:S11]  /*28de0*/  LDL.LU.64 R16, [R1+0xea8] ;  /* 0x000ea80001107983 */ /* 0x000ef60000300a00 */
[----:B------:R-:W-:Y:S10]  /*28df0*/  @!UPT UIADD3 URZ, URZ, URZ, URZ ;  /* 0x0000003f3f3ff290 */ /* 0x000ff4000fffe03f */
[----:B------:R1:W-:Y:S01]  /*28e00*/  STL.64 [R1+0x2a0], R4 ;  /* 0x0002a00401007387 */ /* 0x0003e20000100a00 */
[----:B------:R2:W-:Y:S03]  /*28e10*/  STL.64 [R1+0x2a8], R6 ;  /* 0x0002a80601007387 */ /* 0x0005e60000100a00 */
[----:B-1----:R-:W3:Y:S01]  /*28e20*/  LDL.LU R4, [R1+0x60] ;  /* 0x0000600001047983 */ /* 0x002ee20000300800 */
[----:B------:R-:W3:Y:S02]  /*28e30*/  LDL.LU R5, [R1+0x64] ;  /* 0x0000640001057983 */ /* 0x000ee40000300800 */
[----:B--2---:R-:W-:Y:S02]  /*28e40*/  IMAD.MOV.U32 R6, RZ, RZ, R21 ;  /* 0x000000ffff067224 */ /* 0x004fe400078e0015 */
[----:B------:R-:W-:-:S05]  /*28e50*/  IMAD.MOV.U32 R7, RZ, RZ, R20 ;  /* 0x000000ffff077224 */ /* 0x000fca00078e0014 */
[----:B------:R-:W-:Y:S04]  /*28e60*/  STL.64 [R1+0xd78], R6 ;  /* 0x000d780601007387 */ /* 0x000fe80000100a00 */
[----:B---3--:R1:W-:Y:S04]  /*28e70*/  STL.64 [R1+0xd70], R4 ;  /* 0x000d700401007387 */ /* 0x0083e80000100a00 */
[----:B-1----:R-:W2:Y:S01]  /*28e80*/  LDL.LU R4, [R1+0x170] ;  /* 0x0001700001047983 */ /* 0x002ea20000300800 */
[----:B------:R-:W2:Y:S02]  /*28e90*/  LDL.LU R5, [R1+0x174] ;  /* 0x0001740001057983 */ /* 0x000ea40000300800 */
[----:B------:R-:W2:Y:S02]  /*28ea0*/  LDL.LU R6, [R1+0x178] ;  /* 0x0001780001067983 */ /* 0x000ea40000300800 */
[----:B------:R-:W2:Y:S01]  /*28eb0*/  LDL.LU R7, [R1+0x17c] ;  /* 0x00017c0001077983 */ /* 0x000ea20000300800 */
[----:B------:R-:W-:Y:S01]  /*28ec0*/  STL.64 [R1+0xe20], R22 ;  /* 0x000e201601007387 */ /* 0x000fe20000100a00 */
[C---:B--2---:R-:W-:Y:S11]  /*28ed0*/  HMMA.1688.F32.TF32 R4, R8.reuse, R22, R4 ;  /* 0x000000160804723c */ /* 0x044ff60000081004 */
[----:B------:R-:W-:Y:S11]  /*28ee0*/  @!UPT UIADD3 URZ, URZ, URZ, URZ ;  /* 0x0000003f3f3ff290 */ /* 0x000ff6000fffe03f */
[----:B------:R-:W-:Y:S01]  /*28ef0*/  @!UPT UIADD3 URZ, URZ, URZ, URZ ;  /* 0x0000003f3f3ff290 */ /* 0x000fe2000fffe03f */
[----:B------:R-:W-:Y:S01]  /*28f00*/  STL.64 [R1+0x290], R4 ;  /* 0x0002900401007387 */ /* 0x000fe20000100a00 */
[----:B------:R1:W-:Y:S02]  /*28f10*/  STL.64 [R1+0x298], R6 ;  /* 0x0002980601007387 */ /* 0x0003e40000100a00 */
[----:B------:R-:W2:Y:S01]  /*28f20*/  LDL.LU R20, [R1+0x120] ;  /* 0x0001200001147983 */ /* 0x000ea20000300800 */
[----:B-1----:R-:W-:Y:S11]  /*28f30*/  HMMA.1688.F32.TF32 R4, R8, R26, R16 ;  /* 0x0000001a0804723c */ /* 0x002ff60000081010 */
[----:B------:R-:W-:Y:S11]  /*28f40*/  @!UPT UIADD3 URZ, URZ, URZ, URZ ;  /* 0x0000003f3f3ff290 */ /* 0x000ff6000fffe03f */
[----:B------:R-:W-:Y:S01]  /*28f50*/  @!UPT UIADD3 URZ, URZ, URZ, URZ ;  /* 0x0000003f3f3ff290 */ /* 0x000fe2000fffe03f */
[----:B------:R-:W-:Y:S01]  /*28f60*/  STL.64 [R1+0x270], R4 ;  /* 0x0002700401007387 */ /* 0x000fe20000100a00 */
[----:B------:R-:W-:Y:S02]  /*28f70*/  STL.64 [R1+0x278], R6 ;  /* 0x0002780601007387 */ /* 0x000fe40000100a00 */
[----:B------:R-:W2:Y:S02]  /*28f80*/  LDL.LU R21, [R1+0x124] ;  /* 0x0001240001157983 */ /* 0x000ea40000300800 */
[----:B------:R-:W3:Y:S01]  /*28f90*/  LDL.LU R22, [R1+0x128] ;  /* 0x0001280001167983 */ /* 0x000ee20000300800 */
[----:B------:R-:W3:Y:S04]  /*28fa0*/  LDL.LU R23, [R1+0x12c] ;  /* 0x00012c0001177983 */ /* 0x000ee80000300800 */
[----:B---3--:R1:W-:Y:S01]  /*28fb0*/  STL.64 [R1+0xe60], R22 ;  /* 0x000e601601007387 */ /* 0x0083e20000100a00 */
[----:B--2---:R-:W-:Y:S03]  /*28fc0*/  STL.64 [R1+0xe58], R20 ;  /* 0x000e581401007387 */ /* 0x004fe60000100a00 */
[----:B-1----:R-:W2:Y:S04]  /*28fd0*/  LDL.LU.64 R22, [R1+0x48] ;  /* 0x0000480001167983 */ /* 0x002ea80000300a00 */
[----:B--2---:R1:W-:Y:S01]  /*28fe0*/  STL.64 [R1+0xe78], R22 ;  /* 0x000e781601007387 */ /* 0x0043e20000100a00 */
[----:B------:R-:W2:Y:S02]  /*28ff0*/  LDL.LU R16, [R1+0x130] ;  /* 0x0001300001107983 */ /* 0x000ea40000300800 */
[----:B------:R-:W2:Y:S02]  /*29000*/  LDL.LU R17, [R1+0x134] ;  /* 0x0001340001117983 */ /* 0x000ea40000300800 */
[----:B------:R-:W3:Y:S01]  /*29010*/  LDL.LU R18, [R1+0x138] ;  /* 0x0001380001127983 */ /* 0x000ee20000300800 */
[----:B------:R-:W3:Y:S04]  /*29020*/  LDL.LU R19, [R1+0x13c] ;  /* 0x00013c0001137983 */ /* 0x000ee80000300800 */
[----:B-1----:R-:W4:Y:S04]  /*29030*/  LDL.LU.64 R22, [R1+0x58] ;  /* 0x0000580001167983 */ /* 0x002f280000300a00 */
        /* <DEDUP_REMOVED lines=12> */
[----:B------:R1:W-:Y:S01]  /*29100*/  STL.64 [R1+0xe18], R26 ;  /* 0x000e181a01007387 */ /* 0x0003e20000100a00 */
[----:B----4-:R-:W-:Y:S03]  /*29110*/  STL.64 [R1+0xe10], R24 ;  /* 0x000e101801007387 */ /* 0x010fe60000100a00 */
[----:B-1----:R-:W3:Y:S01]  /*29120*/  LDL.LU.64 R26, [R1+0x38] ;  /* 0x00003800011a7983 */ /* 0x002ee20000300a00 */
[----:B------:R-:W4:Y:S02]  /*29130*/  LDL.LU R4, [R1+0x80] ;  /* 0x0000800001047983 */ /* 0x000f240000300800 */
[----:B------:R-:W4:Y:S02]  /*29140*/  LDL.LU R5, [R1+0x84] ;  /* 0x0000840001057983 */ /* 0x000f240000300800 */
[----:B------:R-:W2:Y:S01]  /*29150*/  LDL.LU R6, [R1+0x88] ;  /* 0x0000880001067983 */ /* 0x000ea20000300800 */
[----:B------:R-:W2:Y:S01]  /*29160*/  LDL.LU R7, [R1+0x8c] ;  /* 0x00008c0001077983 */ /* 0x000ea20000300800 */
[----:B------:R-:W-:-:S03]  /*29170*/  IMAD.MOV.U32 R10, RZ, RZ, R28 ;  /* 0x000000ffff0a7224 */ /* 0x000fc600078e001c */
[----:B--2---:R1:W-:Y:S01]  /*29180*/  STL.64 [R1+0xd88], R6 ;  /* 0x000d880601007387 */ /* 0x0043e20000100a00 */
[----:B----4-:R-:W-:Y:S02]  /*29190*/  STL.64 [R1+0xd80], R4 ;  /* 0x000d800401007387 */ /* 0x010fe40000100a00 */
[----:B-1----:R-:W-:Y:S02]  /*291a0*/  IMAD.MOV.U32 R6, RZ, RZ, R14 ;  /* 0x000000ffff067224 */ /* 0x002fe400078e000e */
[----:B------:R-:W-:Y:S01]  /*291b0*/  IMAD.MOV.U32 R7, RZ, RZ, R12 ;  /* 0x000000ffff077224 */ /* 0x000fe200078e000c */
[----:B------:R-:W2:Y:S01]  /*291c0*/  LDL.LU R14, [R1+0xea4] ;  /* 0x000ea400010e7983 */ /* 0x000ea20000300800 */
        /* <DEDUP_REMOVED lines=9> */
[----:B------:R-:W4:Y:S01]  /*29260*/  LDL.LU R10, [R1+0x98] ;  /* 0x00009800010a7983 */ /* 0x000f220000300800 */
[----:B------:R-:W-:Y:S01]  /*29270*/  HMMA.1688.F32.TF32 R16, R12, R22, R16 ;  /* 0x000000160c10723c */ /* 0x000fe20000081010 */
[----:B------:R-:W-:-:S02]  /*29280*/  IMAD.MOV.U32 R11, RZ, RZ, R28 ;  /* 0x000000ffff0b7224 */ /* 0x000fc400078e001c */
[----:B------:R-:W3:Y:S01]  /*29290*/  LDL.LU R28, [R1+0xe98] ;  /* 0x000e9800011c7983 */ /* 0x000ee20000300800 */
[----:B------:R-:W-:Y:S02]  /*292a0*/  IMAD.MOV.U32 R5, RZ, RZ, R22 ;  /* 0x000000ffff057224 */ /* 0x000fe400078e0016 */
[----:B------:R-:W-:Y:S01]  /*292b0*/  IMAD.MOV.U32 R4, RZ, RZ, R23 ;  /* 0x000000ffff047224 */ /* 0x000fe200078e0017 */
[----:B----4-:R1:W-:Y:S01]  /*292c0*/  STL.64 [R1+0xda8], R10 ;  /* 0x000da80a01007387 */ /* 0x0103e20000100a00 */
[----:B--2---:R-:W-:Y:S02]  /*292d0*/  STL.64 [R1+0xda0], R8 ;  /* 0x000da00801007387 */ /* 0x004fe40000100a00 */
[----:B-1----:R-:W-:Y:S02]  /*292e0*/  IMAD.MOV.U32 R10, RZ, RZ, R29 ;  /* 0x000000ffff0a7224 */ /* 0x002fe400078e001d */
[----:B------:R-:W-:Y:S01]  /*292f0*/  IMAD.MOV.U32 R11, RZ, RZ, R3 ;  /* 0x000000ffff0b7224 */ /* 0x000fe200078e0003 */
[----:B------:R-:W2:Y:S01]  /*29300*/  LDL.LU R29, [R1+0xe94] ;  /* 0x000e9400011d7983 */ /* 0x000ea20000300800 */
[----:B------:R-:W4:Y:S09]  /*29310*/  LDL.LU R3, [R1+0xe90] ;  /* 0x000e900001037983 */ /* 0x000f320000300800 */
[----:B------:R-:W-:Y:S02]  /*29320*/  STL.64 [R1+0x370], R16 ;  /* 0x0003701001007387 */ /* 0x000fe40000100a00 */
[----:B------:R1:W-:Y:S02]  /*29330*/  STL.64 [R1+0x378], R18 ;  /* 0x0003781201007387 */ /* 0x0003e40000100a00 */
        /* <DEDUP_REMOVED lines=9> */
[----:B-1----:R-:W3:Y:S01]  /*293d0*/  LDL.LU.64 R18, [R1+0xe70] ;  /* 0x000e700001127983 */ /* 0x002ee20000300a00 */
[----:B------:R-:W3:Y:S02]  /*293e0*/  LDL.LU.64 R16, [R1+0xe68] ;  /* 0x000e680001107983 */ /* 0x000ee40000300a00 */
[----:B------:R-:W2:Y:S02]  /*293f0*/  LDL.LU.64 R22, [R1+0xe60] ;  /* 0x000e600001167983 */ /* 0x000ea40000300a00 */
[----:B------:R-:W2:Y:S01]  /*29400*/  LDL.LU.64 R20, [R1+0xe58] ;  /* 0x000e580001147983 */ /* 0x000ea20000300a00 */
[C---:B---3--:R-:W-:Y:S08]  /*29410*/  HMMA.1688.F32.TF32 R16, R12.reuse, R26, R16 ;  /* 0x0000001a0c10723c */ /* 0x048ff00000081010 */
[----:B--2---:R-:W-:Y:S11]  /*29420*/  HMMA.1688.F32.TF32 R20, R12, R10, R20 ;  /* 0x0000000a0c14723c */ /* 0x004ff60000081014 */
[----:B------:R-:W-:Y:S04]  /*29430*/  @!UPT UIADD3 URZ, URZ, URZ, URZ ;  /* 0x0000003f3f3ff290 */ /* 0x000fe8000fffe03f */
[----:B------:R1:W-:Y:S01]  /*29440*/  STL.64 [R1+0x350], R16 ;  /* 0x0003501001007387 */ /* 0x0003e20000100a00 */
[----:B------:R-:W-:Y:S02]  /*29450*/  STL.64 [R1+0x358], R18 ;  /* 0x0003581201007387 */ /* 0x000fe40000100a00 */
[----:B------:R2:W-:Y:S05]  /*29460*/  STL.64 [R1+0xdb8], R10 ;  /* 0x000db80a01007387 */ /* 0x0005ea0000100a00 */
[----:B------:R-:W-:Y:S01]  /*29470*/  STL.64 [R1+0x340], R20 ;  /* 0x0003401401007387 */ /* 0x000fe20000100a00 */
[----:B------:R-:W-:Y:S01]  /*29480*/  STL.64 [R1+0x348], R22 ;  /* 0x0003481601007387 */ /* 0x000fe20000100a00 */
[----:B-1----:R-:W-:-:S02]  /*29490*/  IMAD.MOV.U32 R17, RZ, RZ, R26 ;  /* 0x000000ffff117224 */ /* 0x002fc400078e001a */
[----:B------:R-:W-:Y:S02]  /*294a0*/  IMAD.MOV.U32 R16, RZ, RZ, R27 ;  /* 0x000000ffff107224 */ /* 0x000fe400078e001b */
[----:B--2---:R-:W-:Y:S02]  /*294b0*/  IMAD.MOV.U32 R10, RZ, RZ, R17 ;  /* 0x000000ffff0a7224 */ /* 0x004fe400078e0011 */
[----:B------:R-:W-:-:S05]  /*294c0*/  IMAD.MOV.U32 R11, RZ, RZ, R16 ;  /* 0x000000ffff0b7224 */ /* 0x000fca00078e0010 */
[----:B------:R-:W-:Y:S01]  /*294d0*/  STL.64 [R1+0xdd0], R10 ;  /* 0x000dd00a01007387 */ /* 0x000fe20000100a00 */
[----:B------:R-:W2:Y:S02]  /*294e0*/  LDL.LU R16, [R1+0xe0] ;  /* 0x0000e00001107983 */ /* 0x000ea40000300800 */
[----:B------:R-:W2:Y:S02]  /*294f0*/  LDL.LU R17, [R1+0xe4] ;  /* 0x0000e40001117983 */ /* 0x000ea40000300800 */
[----:B------:R-:W3:Y:S01]  /*29500*/  LDL.LU R18, [R1+0xe8] ;  /* 0x0000e80001127983 */ /* 0x000ee20000300800 */
[----:B------:R-:W3:Y:S04]  /*29510*/  LDL.LU R19, [R1+0xec] ;  /* 0x0000ec0001137983 */ /* 0x000ee80000300800 */
        /* <DEDUP_REMOVED lines=12> */
[----:B------:R-:W-:-:S02]  /*295e0*/  IMAD.MOV.U32 R10, RZ, RZ, R9 ;  /* 0x000000ffff0a7224 */ /* 0x000fc400078e0009 */
[----:B------:R-:W-:Y:S01]  /*295f0*/  IMAD.MOV.U32 R11, RZ, RZ, R8 ;  /* 0x000000ffff0b7224 */ /* 0x000fe200078e0008 */
[----:B------:R-:W3:Y:S01]  /*29600*/  LDL.LU.64 R22, [R1+0x8] ;  /* 0x0000080001167983 */ /* 0x000ee20000300a00 */
[----:B------:R-:W3:Y:S02]  /*29610*/  LDL.LU R24, [R1+0xf0] ;  /* 0x0000f00001187983 */ /* 0x000ee40000300800 */
[----:B------:R-:W3:Y:S02]  /*29620*/  LDL.LU R25, [R1+0xf4] ;  /* 0x0000f40001197983 */ /* 0x000ee40000300800 */
[----:B------:R-:W3:Y:S01]  /*29630*/  LDL.LU R26, [R1+0xf8] ;  /* 0x0000f800011a7983 */ /* 0x000ee20000300800 */
[----:B------:R-:W3:Y:S01]  /*29640*/  LDL.LU R27, [R1+0xfc] ;  /* 0x0000fc00011b7983 */ /* 0x000ee20000300800 */
        /* <DEDUP_REMOVED lines=18> */
[----:B------:R-:W-:-:S02]  /*29770*/  IMAD.MOV.U32 R6, RZ, RZ, R29 ;  /* 0x000000ffff067224 */ /* 0x000fc400078e001d */
[----:B------:R-:W-:Y:S02]  /*29780*/  IMAD.MOV.U32 R7, RZ, RZ, R28 ;  /* 0x000000ffff077224 */ /* 0x000fe400078e001c */
[----:B----4-:R-:W-:Y:S02]  /*29790*/  IMAD.MOV.U32 R5, RZ, RZ, R3 ;  /* 0x000000ffff057224 */ /* 0x010fe400078e0003 */
[----:B------:R-:W4:Y:S01]  /*297a0*/  LDL.LU R3, [R1+0xe44] ;  /* 0x000e440001037983 */ /* 0x000f220000300800 */
[----:B------:R-:W4:Y:S02]  /*297b0*/  LDL.LU R29, [R1+0xe40] ;  /* 0x000e4000011d7983 */ /* 0x000f240000300800 */
[----:B------:R-:W4:Y:S02]  /*297c0*/  LDL.LU R28, [R1+0xe3c] ;  /* 0x000e3c00011c7983 */ /* 0x000f240000300800 */
[----:B------:R-:W-:Y:S01]  /*297d0*/  STL.64 [R1+0xde0], R6 ;  /* 0x000de00601007387 */ /* 0x000fe20000100a00 */
[----:B---3--:R-:W-:Y:S01]  /*297e0*/  HMMA.1688.F32.TF32 R16, R12, R22, R16 ;  /* 0x000000160c10723c */ /* 0x008fe20000081010 */
[----:B--2---:R1:W-:Y:S04]  /*297f0*/  STL.64 [R1+0xdd8], R4 ;  /* 0x000dd80401007387 */ /* 0x0043e80000100a00 */
        /* <DEDUP_REMOVED lines=8> */
[----:B----4-:R-:W-:-:S02]  /*29880*/  IMAD.MOV.U32 R5, RZ, RZ, R28 ;  /* 0x000000ffff057224 */ /* 0x010fc400078e001c */
[----:B------:R-:W3:Y:S03]  /*29890*/  LDL.LU R28, [R1+0xe38] ;  /* 0x000e3800011c7983 */ /* 0x000ee60000300800 */
[----:B------:R-:W-:Y:S01]  /*298a0*/  STL.64 [R1+0x320], R16 ;  /* 0x0003201001007387 */ /* 0x000fe20000100a00 */
[----:B------:R1:W-:Y:S01]  /*298b0*/  STL.64 [R1+0x328], R18 ;  /* 0x0003281201007387 */ /* 0x0003e20000100a00 */
[----:B------:R-:W-:Y:S02]  /*298c0*/  IMAD.MOV.U32 R7, RZ, RZ, R3 ;  /* 0x000000ffff077224 */ /* 0x000fe400078e0003 */
[----:B------:R-:W-:Y:S01]  /*298d0*/  IMAD.MOV.U32 R3, RZ, RZ, R23 ;  /* 0x000000ffff037224 */ /* 0x000fe200078e0017 */
[----:B-1----:R-:W4:Y:S01]  /*298e0*/  LDL.LU.64 R18, [R1+0xe30] ;  /* 0x000e300001127983 */ /* 0x002f220000300a00 */
[----:B------:R-:W4:Y:S02]  /*298f0*/  LDL.LU.64 R16, [R1+0xe28] ;  /* 0x000e280001107983 */ /* 0x000f240000300a00 */
[----:B------:R-:W2:Y:S02]  /*29900*/  LDL.LU.64 R22, [R1+0xe20] ;  /* 0x000e200001167983 */ /* 0x000ea40000300a00 */
[C---:B--2---:R-:W-:Y:S11]  /*29910*/  HMMA.1688.F32.TF32 R24, R12.reuse, R22, R24 ;  /* 0x000000160c18723c */ /* 0x044ff60000081018 */
[----:B------:R-:W-:Y:S11]  /*29920*/  @!UPT UIADD3 URZ, URZ, URZ, URZ ;  /* 0x0000003f3f3ff290 */ /* 0x000ff6000fffe03f */
[----:B------:R-:W-:Y:S01]  /*29930*/  @!UPT UIADD3 URZ, URZ, URZ, URZ ;  /* 0x0000003f3f3ff290 */ /* 0x000fe2000fffe03f */
[----:B------:R-:W-:Y:S01]  /*29940*/  STL.64 [R1+0x310], R24 ;  /* 0x0003101801007387 */ /* 0x000fe20000100a00 */
[----:B------:R1:W-:Y:S03]  /*29950*/  STL.64 [R1+0x318], R26 ;  /* 0x0003181a01007387 */ /* 0x0003e60000100a00 */
[----:B-1----:R-:W4:Y:S01]  /*29960*/  LDL.LU.64 R26, [R1+0xe18] ;  /* 0x000e1800011a7983 */ /* 0x002f220000300a00 */
[----:B------:R-:W2:Y:S02]  /*29970*/  LDL.LU.64 R24, [R1+0xe10] ;  /* 0x000e100001187983 */ /* 0x000ea40000300a00 */
[----:B------:R-:W-:Y:S01]  /*29980*/  IMAD.MOV.U32 R6, RZ, RZ, R29 ;  /* 0x000000ffff067224 */ /* 0x000fe200078e001d */
[----:B----4-:R-:W-:Y:S01]  /*29990*/  HMMA.1688.F32.TF32 R12, R12, R26, R16 ;  /* 0x0000001a0c0c723c */ /* 0x010fe20000081010 */
[----:B------:R-:W4:Y:S01]  /*299a0*/  LDL.LU.64 R18, [R1+0xe08] ;  /* 0x000e080001127983 */ /* 0x000f220000300a00 */
[----:B------:R-:W4:Y:S11]  /*299b0*/  LDL.LU.64 R16, [R1+0xe00] ;  /* 0x000e000001107983 */ /* 0x000f360000300a00 */
[----:B------:R-:W-:Y:S10]  /*299c0*/  @!UPT UIADD3 URZ, URZ, URZ, URZ ;  /* 0x0000003f3f3ff290 */ /* 0x000ff4000fffe03f */
[----:B------:R-:W-:Y:S01]  /*299d0*/  STL.64 [R1+0x280], R12 ;  /* 0x0002800c01007387 */ /* 0x000fe20000100a00 */
[----:B------:R1:W-:Y:S02]  /*299e0*/  STL.64 [R1+0x288], R14 ;  /* 0x0002880e01007387 */ /* 0x0003e40000100a00 */
[----:B-1----:R-:W-:Y:S02]  /*299f0*/  IMAD.MOV.U32 R14, RZ, RZ, R8 ;  /* 0x000000ffff0e7224 */ /* 0x002fe400078e0008 */
[----:B------:R-:W-:Y:S01]  /*29a00*/  IMAD.MOV.U32 R15, RZ, RZ, R3 ;  /* 0x000000ffff0f7224 */ /* 0x000fe200078e0003 */
[C---:B----4-:R-:W-:Y:S01]  /*29a10*/  HMMA.1688.F32.TF32 R8, R16.reuse, R10, R4 ;  /* 0x0000000a1008723c */ /* 0x050fe20000081004 */
[----:B------:R-:W4:Y:S01]  /*29a20*/  LDL.LU.64 R6, [R1+0xdf8] ;  /* 0x000df80001067983 */ /* 0x000f220000300a00 */
[----:B------:R-:W4:Y:S11]  /*29a30*/  LDL.LU.64 R4, [R1+0xdf0] ;  /* 0x000df00001047983 */ /* 0x000f360000300a00 */
[----:B------:R-:W-:Y:S10]  /*29a40*/  @!UPT UIADD3 URZ, URZ, URZ, URZ ;  /* 0x0000003f3f3ff290 */ /* 0x000ff4000fffe03f */
[----:B------:R4:W-:Y:S01]  /*29a50*/  STL.64 [R1+0x260], R8 ;  /* 0x0002600801007387 */ /* 0x0009e20000100a00 */
[----:B------:R-:W-:Y:S02]  /*29a60*/  IMAD.MOV.U32 R29, RZ, RZ, R10 ;  /* 0x000000ffff1d7224 */ /* 0x000fe400078e000a */
[----:B------:R-:W-:Y:S02]  /*29a70*/  IMAD.MOV.U32 R3, RZ, RZ, R11 ;  /* 0x000000ffff037224 */ /* 0x000fe400078e000b */
[----:B------:R-:W4:Y:S03]  /*29a80*/  LDL.LU.64 R10, [R1+0xde8] ;  /* 0x000de800010a7983 */ /* 0x000f260000300a00 */
[----:B------:R-:W-:Y:S02]  /*29a90*/  STL [R1+0xc54], R3 ;  /* 0x000c540301007387 */ /* 0x000fe40000100800 */
[----:B------:R-:W-:Y:S01]  /*29aa0*/  STL [R1+0xc50], R29 ;  /* 0x000c501d01007387 */ /* 0x000fe20000100800 */
[C---:B----4-:R-:W-:Y:S01]  /*29ab0*/  HMMA.1688.F32.TF32 R8, R16.reuse, R10, R4 ;  /* 0x0000000a1008723c */ /* 0x050fe20000081004 */
[----:B------:R-:W4:Y:S01]  /*29ac0*/  LDL.LU.64 R6, [R1+0xde0] ;  /* 0x000de00001067983 */ /* 0x000f220000300a00 */
[----:B------:R-:W4:Y:S11]  /*29ad0*/  LDL.LU.64 R4, [R1+0xdd8] ;  /* 0x000dd80001047983 */ /* 0x000f360000300a00 */
[----:B------:R-:W-:Y:S10]  /*29ae0*/  @!UPT UIADD3 URZ, URZ, URZ, URZ ;  /* 0x0000003f3f3ff290 */ /* 0x000ff4000fffe03f */
[----:B------:R-:W-:Y:S01]  /*29af0*/  STL.64 [R1+0x250], R8 ;  /* 0x0002500801007387 */ /* 0x000fe20000100a00 */
[----:B------:R1:W-:Y:S03]  /*29b00*/  STL.64 [R1+0x258], R10 ;  /* 0x0002580a01007387 */ /* 0x0003e60000100a00 */
[----:B-1----:R-:W4:Y:S02]  /*29b10*/  LDL.LU.64 R10, [R1+0xdd0] ;  /* 0x000dd000010a7983 */ /* 0x002f240000300a00 */
[C---:B----4-:R-:W-:Y:S02]  /*29b20*/  HMMA.1688.F32.TF32 R8, R16.reuse, R10, R4 ;  /* 0x0000000a1008723c */ /* 0x050fe40000081004 */
[----:B------:R-:W4:Y:S01]  /*29b30*/  LDL.LU.64 R6, [R1+0xdc8] ;  /* 0x000dc80001067983 */ /* 0x000f220000300a00 */
[----:B------:R-:W4:Y:S11]  /*29b40*/  LDL.LU.64 R4, [R1+0xdc0] ;  /* 0x000dc00001047983 */ /* 0x000f360000300a00 */
[----:B------:R-:W-:Y:S09]  /*29b50*/  @!UPT UIADD3 URZ, URZ, URZ, URZ ;  /* 0x0000003f3f3ff290 */ /* 0x000ff2000fffe03f */
[----:B------:R4:W-:Y:S01]  /*29b60*/  STL.64 [R1+0x240], R8 ;  /* 0x0002400801007387 */ /* 0x0009e20000100a00 */
[----:B------:R-:W-:Y:S02]  /*29b70*/  IMAD.MOV.U32 R3, RZ, RZ, R10 ;  /* 0x000000ffff037224 */ /* 0x000fe400078e000a */
[----:B------:R-:W-:Y:S02]  /*29b80*/  IMAD.MOV.U32 R29, RZ, RZ, R11 ;  /* 0x000000ffff1d7224 */ /* 0x000fe400078e000b */
[----:B------:R-:W4:Y:S03]  /*29b90*/  LDL.LU.64 R10, [R1+0xdb8] ;  /* 0x000db800010a7983 */ /* 0x000f260000300a00 */
[----:B------:R-:W-:Y:S02]  /*29ba0*/  STL [R1+0xcc4], R29 ;  /* 0x000cc41d01007387 */ /* 0x000fe40000100800 */
[----:B------:R-:W-:Y:S01]  /*29bb0*/  STL [R1+0xcc0], R3 ;  /* 0x000cc00301007387 */ /* 0x000fe20000100800 */
[C---:B----4-:R-:W-:Y:S01]  /*29bc0*/  HMMA.1688.F32.TF32 R8, R16.reuse, R10, R4 ;  /* 0x0000000a1008723c */ /* 0x050fe20000081004 */
[----:B------:R-:W4:Y:S11]  /*29bd0*/  LDL.LU.64 R6, [R1+0xdb0] ;  /* 0x000db00001067983 */ /* 0x000f360000300a00 */
[----:B------:R-:W-:Y:S11]  /*29be0*/  @!UPT UIADD3 URZ, URZ, URZ, URZ ;  /* 0x0000003f3f3ff290 */ /* 0x000ff6000fffe03f */
[----:B------:R-:W-:Y:S01]  /*29bf0*/  STL.64 [R1+0x230], R8 ;  /* 0x0002300801007387 */ /* 0x000fe20000100a00 */
[----:B------:R1:W-:Y:S03]  /*29c00*/  STL.64 [R1+0x238], R10 ;  /* 0x0002380a01007387 */ /* 0x0003e60000100a00 */
[----:B-1----:R-:W4:Y:S01]  /*29c10*/  LDL.LU.64 R10, [R1+0xda8] ;  /* 0x000da800010a7983 */ /* 0x002f220000300a00 */
[----:B------:R-:W4:Y:S02]  /*29c20*/  LDL.LU.64 R8, [R1+0xda0] ;  /* 0x000da00001087983 */ /* 0x000f240000300a00 */
[C---:B----4-:R-:W-:Y:S01]  /*29c30*/  HMMA.1688.F32.TF32 R4, R16.reuse, R6, R8 ;  /* 0x000000061004723c */ /* 0x050fe20000081008 */
[----:B------:R-:W4:Y:S01]  /*29c40*/  LDL.LU.64 R10, [R1+0xd98] ;  /* 0x000d9800010a7983 */ /* 0x000f220000300a00 */
[----:B------:R-:W4:Y:S11]  /*29c50*/  LDL.LU.64 R8, [R1+0xd90] ;  /* 0x000d900001087983 */ /* 0x000f360000300a00 */
[----:B------:R-:W-:Y:S10]  /*29c60*/  @!UPT UIADD3 URZ, URZ, URZ, URZ ;  /* 0x0000003f3f3ff290 */ /* 0x000ff4000fffe03f */
[----:B------:R1:W-:Y:S01]  /*29c70*/  STL.64 [R1+0x220], R4 ;  /* 0x0002200401007387 */ /* 0x0003e20000100a00 */
[----:B------:R-:W-:Y:S02]  /*29c80*/  IMAD.MOV.U32 R29, RZ, RZ, R6 ;  /* 0x000000ffff1d7224 */ /* 0x000fe400078e0006 */
[----:B------:R-:W-:Y:S02]  /*29c90*/  IMAD.MOV.U32 R3, RZ, RZ, R7 ;  /* 0x000000ffff037224 */ /* 0x000fe400078e0007 */
[----:B------:R-:W2:Y:S04]  /*29ca0*/  LDL.LU.64 R6, [R1+0xd88] ;  /* 0x000d880001067983 */ /* 0x000ea80000300a00 */
[----:B-1----:R-:W2:Y:S01]  /*29cb0*/  LDL.LU.64 R4, [R1+0xd80] ;  /* 0x000d800001047983 */ /* 0x002ea20000300a00 */
[----:B------:R-:W-:Y:S01]  /*29cc0*/  STL [R1+0xcc8], R29 ;  /* 0x000cc81d01007387 */ /* 0x000fe20000100800 */
[C---:B--2---:R-:W-:Y:S02]  /*29cd0*/  HMMA.1688.F32.TF32 R12, R16.reuse, R14, R4 ;  /* 0x0000000e100c723c */ /* 0x044fe40000081004 */
[----:B------:R-:W2:Y:S01]  /*29ce0*/  LDL.LU.64 R6, [R1+0xd78] ;  /* 0x000d780001067983 */ /* 0x000ea20000300a00 */
[----:B------:R-:W2:Y:S11]  /*29cf0*/  LDL.LU.64 R4, [R1+0xd70] ;  /* 0x000d700001047983 */ /* 0x000eb60000300a00 */
[----:B------:R-:W-:Y:S09]  /*29d00*/  @!UPT UIADD3 URZ, URZ, URZ, URZ ;  /* 0x0000003f3f3ff290 */ /* 0x000ff2000fffe03f */
[----:B------:R-:W-:Y:S01]  /*29d10*/  STL.64 [R1+0x210], R12 ;  /* 0x0002100c01007387 */ /* 0x000fe20000100a00 */
[----:B------:R4:W-:Y:S02]  /*29d20*/  STL.64 [R1+0x218], R14 ;  /* 0x0002180e01007387 */ /* 0x0009e40000100a00 */
[C---:B----4-:R-:W-:Y:S01]  /*29d30*/  HMMA.1688.F32.TF32 R12, R16.reuse, R22, R8 ;  /* 0x00000016100c723c */ /* 0x050fe20000081008 */
[----:B------:R-:W-:Y:S04]  /*29d40*/  LDS R10, [R2+0x3a200] ;  /* 0x03a20000020a7984 */ /* 0x000fe80000000800 */
[----:B------:R-:W1:Y:S04]  /*29d50*/  LDS R11, [R0+0x3a200] ;  /* 0x03a20000000b7984 */ /* 0x000e680000000800 */
[----:B------:R-:W-:Y:S04]  /*29d60*/  LDS R8, [R2+0x38200] ;  /* 0x0382000002087984 */ /* 0x000fe80000000800 */
[----:B------:R-:W4:Y:S04]  /*29d70*/  LDS R9, [R0+0x38200] ;  /* 0x0382000000097984 */ /* 0x000f280000000800 */
[----:B---3--:R-:W-:Y:S06]  /*29d80*/  LDSM.16.M88.4 R20, [R28+0x84180] ;  /* 0x084180001c14783b */ /* 0x008fec0000000200 */
[----:B------:R-:W-:Y:S01]  /*29d90*/  STL.64 [R1+0xb88], R14 ;  /* 0x000b880e01007387 */ /* 0x000fe20000100a00 */
[----:B------:R-:W-:Y:S02]  /*29da0*/  STL.64 [R1+0xb80], R12 ;  /* 0x000b800c01007387 */ /* 0x000fe40000100a00 */
[----:B------:R-:W3:Y:S01]  /*29db0*/  LDSM.16.M88.4 R12, [R28+0x80180] ;  /* 0x080180001c0c783b */ /* 0x000ee20000000200 */
[----:B--2---:R-:W-:Y:S01]  /*29dc0*/  HMMA.1688.F32.TF32 R16, R16, R26, R4 ;  /* 0x0000001a1010723c */ /* 0x004fe20000081004 */
[----:B------:R-:W-:Y:S04]  /*29dd0*/  LDS R4, [R2+0x38000] ;  /* 0x0380000002047984 */ /* 0x000fe80000000800 */
[----:B------:R-:W-:Y:S04]  /*29de0*/  LDS R6, [R2+0x3a000] ;  /* 0x03a0000002067984 */ /* 0x000fe80000000800 */
[----:B------:R-:W-:Y:S04]  /*29df0*/  LDS R5, [R0+0x38000] ;  /* 0x0380000000057984 */ /* 0x000fe80000000800 */
[----:B------:R-:W-:Y:S10]  /*29e00*/  LDS R7, [R0+0x3a000] ;  /* 0x03a0000000077984 */ /* 0x000ff40000000800 */
[----:B------:R-:W-:Y:S01]  /*29e10*/  STL.64 [R1+0xb98], R18 ;  /* 0x000b981201007387 */ /* 0x000fe20000100a00 */
[----:B------:R-:W-:Y:S02]  /*29e20*/  STL.64 [R1+0xb90], R16 ;  /* 0x000b901001007387 */ /* 0x000fe40000100a00 */
[----:B-1----:R-:W-:Y:S02]  /*29e30*/  STL.64 [R1+0xd10], R10 ;  /* 0x000d100a01007387 */ /* 0x002fe40000100a00 */
[----:B----4-:R-:W-:Y:S01]  /*29e40*/  STL.64 [R1+0xd08], R8 ;  /* 0x000d080801007387 */ /* 0x010fe20000100a00 */
[----:B---3--:R-:W-:Y:S01]  /*29e50*/  STL.64 [R1+0x50], R12 ;  /* 0x0000500c01007387 */ /* 0x008fe20000100a00 */
[----:B------:R-:W-:Y:S03]  /*29e60*/  STL.64 [R1+0x58], R14 ;  /* 0x0000580e01007387 */ /* 0x000fe60000100a00 */
[----:B------:R-:W1:Y:S01]  /*29e70*/  LDSM.16.M88.4 R8, [R28+0x82180] ;  /* 0x082180001c08783b */ /* 0x000e620000000200 */
[----:B------:R-:W-:Y:S02]  /*29e80*/  STL.64 [R1+0x30], R20 ;  /* 0x0000301401007387 */ /* 0x000fe40000100a00 */
[----:B------:R-:W-:Y:S02]  /*29e90*/  STL.64 [R1+0x38], R22 ;  /* 0x0000381601007387 */ /* 0x000fe40000100a00 */
[----:B------:R-:W2:Y:S04]  /*29ea0*/  LDSM.16.M88.4 R20, [R28+0x8a180] ;  /* 0x08a180001c14783b */ /* 0x000ea80000000200 */
[----:B------:R-:W3:Y:S04]  /*29eb0*/  LDSM.16.M88.4 R12, [R28+0x86180] ;  /* 0x086180001c0c783b */ /* 0x000ee80000000200 */
[----:B------:R-:W-:Y:S04]  /*29ec0*/  LDSM.16.M88.4 R16, [R28+0x88180] ;  /* 0x088180001c10783b */ /* 0x000fe80000000200 */
[----:B-1----:R-:W-:Y:S01]  /*29ed0*/  STL.64 [R1+0x40], R8 ;  /* 0x0000400801007387 */ /* 0x002fe20000100a00 */
[----:B------:R-:W-:Y:S03]  /*29ee0*/  STL.64 [R1+0x48], R10 ;  /* 0x0000480a01007387 */ /* 0x000fe60000100a00 */
[----:B--2---:R-:W-:Y:S01]  /*29ef0*/  STL.64 [R1], R20 ;  /* 0x0000001401007387 */ /* 0x004fe20000100a00 */
[----:B------:R-:W-:Y:S03]  /*29f00*/  STL.64 [R1+0x8], R22 ;  /* 0x0000081601007387 */ /* 0x000fe60000100a00 */
[----:B------:R-:W1:Y:S04]  /*29f10*/  LDSM.16.M88.4 R20, [R28+0x8c180] ;  /* 0x08c180001c14783b */ /* 0x000e680000000200 */
[----:B---3--:R-:W-:Y:S01]  /*29f20*/  STL.64 [R1+0x28], R14 ;  /* 0x0000280e01007387 */ /* 0x008fe20000100a00 */
[----:B------:R2:W-:Y:S03]  /*29f30*/  STL.64 [R1+0xd60], R12 ;  /* 0x000d600c01007387 */ /* 0x0005e60000100a00 */
[----:B--2---:R-:W2:Y:S04]  /*29f40*/  LDL.64 R12, [R1+0x50] ;  /* 0x00005000010c7983 */ /* 0x004ea80000100a00 */
[----:B-1----:R1:W-:Y:S01]  /*29f50*/  STL [R1+0xb14], R22 ;  /* 0x000b141601007387 */ /* 0x0023e20000100800 */
[----:B------:R-:W-:Y:S02]  /*29f60*/  STL.64 [R1+0x18], R18 ;  /* 0x0000181201007387 */ /* 0x000fe40000100a00 */
[----:B------:R3:W-:Y:S02]  /*29f70*/  STL [R1+0xb10], R23 ;  /* 0x000b101701007387 */ /* 0x0007e40000100800 */
[----:B-1----:R-:W-:-:S02]  /*29f80*/  IMAD.MOV.U32 R22, RZ, RZ, R25 ;  /* 0x000000ffff167224 */ /* 0x002fc400078e0019 */
[----:B---3--:R-:W-:Y:S02]  /*29f90*/  IMAD.MOV.U32 R23, RZ, RZ, R24 ;  /* 0x000000ffff177224 */ /* 0x008fe400078e0018 */
[----:B------:R-:W1:Y:S04]  /*29fa0*/  LDSM.16.M88.4 R24, [R28+0x8e180] ;  /* 0x08e180001c18783b */ /* 0x000e680000000200 */
[----:B------:R3:W-:Y:S04]  /*29fb0*/  STL.64 [R1+0xd68], R20 ;  /* 0x000d681401007387 */ /* 0x0007e80000100a00 */
[----:B---3--:R-:W3:Y:S01]  /*29fc0*/  LDL.LU R20, [R1+0x3e0] ;  /* 0x0003e00001147983 */ /* 0x008ee20000300800 */
[----:B------:R-:W3:Y:S03]  /*29fd0*/  LDL.LU R21, [R1+0x3e4] ;  /* 0x0003e40001157983 */ /* 0x000ee60000300800 */
[----:B-1----:R-:W-:Y:S01]  /*29fe0*/  STL.64 [R1+0xd20], R26 ;  /* 0x000d201a01007387 */ /* 0x002fe20000100a00 */
[----:B------:R1:W-:Y:S03]  /*29ff0*/  STL.64 [R1+0xd18], R24 ;  /* 0x000d181801007387 */ /* 0x0003e60000100a00 */
[----:B-1----:R-:W4:Y:S01]  /*2a000*/  LDL.LU R24, [R1+0x3d0] ;  /* 0x0003d00001187983 */ /* 0x002f220000300800 */
[----:B------:R-:W4:Y:S02]  /*2a010*/  LDL.LU R25, [R1+0x3d4] ;  /* 0x0003d40001197983 */ /* 0x000f240000300800 */
[----:B------:R-:W4:Y:S02]  /*2a020*/  LDL.LU R26, [R1+0x3d8] ;  /* 0x0003d800011a7983 */ /* 0x000f240000300800 */
[----:B------:R-:W4:Y:S02]  /*2a030*/  LDL.LU R27, [R1+0x3dc] ;  /* 0x0003dc00011b7983 */ /* 0x000f240000300800 */
[----:B------:R-:W-:-:S02]  /*2a040*/  IMAD.MOV.U32 R29, RZ, RZ, R8 ;  /* 0x000000ffff1d7224 */ /* 0x000fc400078e0008 */
[----:B------:R-:W-:Y:S02]  /*2a050*/  IMAD.MOV.U32 R28, RZ, RZ, R9 ;  /* 0x000000ffff1c7224 */ /* 0x000fe400078e0009 */
[----:B--2---:R-:W-:Y:S02]  /*2a060*/  IMAD.MOV.U32 R19, RZ, RZ, R12 ;  /* 0x000000ffff137224 */ /* 0x004fe400078e000c */
[----:B------:R-:W-:Y:S01]  /*2a070*/  IMAD.MOV.U32 R18, RZ, RZ, R13 ;  /* 0x000000ffff127224 */ /* 0x000fe200078e000d */
[C---:B---3--:R-:W-:Y:S11]  /*2a080*/  HMMA.1688.F32.TF32 R20, R4.reuse, R12, R20 ;  /* 0x0000000c0414723c */ /* 0x048ff60000081014 */
[----:B------:R-:W-:Y:S11]  /*2a090*/  @!UPT UIADD3 URZ, URZ, URZ, URZ ;  /* 0x0000003f3f3ff290 */ /* 0x000ff6000fffe03f */
[----:B------:R-:W-:Y:S01]  /*2a0a0*/  @!UPT UIADD3 URZ, URZ, URZ, URZ ;  /* 0x0000003f3f3ff290 */ /* 0x000fe2000fffe03f */
[----:B------:R1:W-:Y:S01]  /*2a0b0*/  STL.64 [R1+0x200], R20 ;  /* 0x0002001401007387 */ /* 0x0003e20000100a00 */
[----:B------:R2:W-:Y:S03]  /*2a0c0*/  STL.64 [R1+0x208], R22 ;  /* 0x0002081601007387 */ /* 0x0005e60000100a00 */
[----:B-1----:R-:W3:Y:S01]  /*2a0d0*/  LDL.LU R20, [R1+0x3c0] ;  /* 0x0003c00001147983 */ /* 0x002ee20000300800 */
[----:B------:R-:W3:Y:S02]  /*2a0e0*/  LDL.LU R21, [R1+0x3c4] ;  /* 0x0003c40001157983 */ /* 0x000ee40000300800 */
[----:B--2---:R-:W3:Y:S02]  /*2a0f0*/  LDL.LU R22, [R1+0x3c8] ;  /* 0x0003c80001167983 */ /* 0x004ee40000300800 */
[----:B------:R-:W3:Y:S01]  /*2a100*/  LDL.LU R23, [R1+0x3cc] ;  /* 0x0003cc0001177983 */ /* 0x000ee20000300800 */
[----:B------:R-:W3:Y:S01]  /*2a110*/  LDL.64 R12, [R1+0x30] ;  /* 0x00003000010c7983 */ /* 0x000ee20000100a00 */
[C---:B----4-:R-:W-:Y:S03]  /*2a120*/  HMMA.1688.F32.TF32 R24, R4.reuse, R8, R24 ;  /* 0x000000080418723c */ /* 0x050fe60000081018 */
[----:B------:R-:W-:Y:S01]  /*2a130*/  STL.64 [R1+0xd58], R18 ;  /* 0x000d581201007387 */ /* 0x000fe20000100a00 */
[----:B------:R1:W-:Y:S03]  /*2a140*/  STL.64 [R1+0xd50], R16 ;  /* 0x000d501001007387 */ /* 0x0003e60000100a00 */
[----:B-1----:R-:W2:Y:S01]  /*2a150*/  LDL.LU R16, [R1+0x3b0] ;  /* 0x0003b00001107983 */ /* 0x002ea20000300800 */
[----:B------:R-:W2:Y:S02]  /*2a160*/  LDL.LU R17, [R1+0x3b4] ;  /* 0x0003b40001117983 */ /* 0x000ea40000300800 */
[----:B------:R-:W2:Y:S02]  /*2a170*/  LDL.LU R18, [R1+0x3b8] ;  /* 0x0003b80001127983 */ /* 0x000ea40000300800 */
[----:B------:R-:W2:Y:S11]  /*2a180*/  LDL.LU R19, [R1+0x3bc] ;  /* 0x0003bc0001137983 */ /* 0x000eb60000300800 */
[----:B------:R-:W-:Y:S01]  /*2a190*/  STL.64 [R1+0x1f0], R24 ;  /* 0x0001f01801007387 */ /* 0x000fe20000100a00 */
[----:B------:R-:W-:Y:S02]  /*2a1a0*/  STL.64 [R1+0x1f8], R26 ;  /* 0x0001f81a01007387 */ /* 0x000fe40000100a00 */
[----:B------:R-:W4:Y:S02]  /*2a1b0*/  LDL.LU R8, [R1+0x300] ;  /* 0x0003000001087983 */ /* 0x000f240000300800 */
[----:B------:R-:W4:Y:S01]  /*2a1c0*/  LDL.LU R9, [R1+0x304] ;  /* 0x0003040001097983 */ /* 0x000f220000300800 */
[----:B------:R-:W2:Y:S01]  /*2a1d0*/  LDL.LU R10, [R1+0x308] ;  /* 0x00030800010a7983 */ /* 0x000ea20000300800 */
[----:B------:R-:W2:Y:S03]  /*2a1e0*/  LDL.LU R11, [R1+0x30c] ;  /* 0x00030c00010b7983 */ /* 0x000ea60000300800 */
[----:B--2---:R-:W-:Y:S01]  /*2a1f0*/  STL.64 [R1+0xd30], R10 ;  /* 0x000d300a01007387 */ /* 0x004fe20000100a00 */
[----:B----4-:R1:W-:Y:S03]  /*2a200*/  STL.64 [R1+0xd28], R8 ;  /* 0x000d280801007387 */ /* 0x0103e60000100a00 */
[----:B-1----:R-:W2:Y:S01]  /*2a210*/  LDL.64 R8, [R1] ;  /* 0x0000000001087983 */ /* 0x002ea20000100a00 */
[----:B---3--:R-:W-:Y:S03]  /*2a220*/  HMMA.1688.F32.TF32 R20, R4, R12, R20 ;  /* 0x0000000c0414723c */ /* 0x008fe60000081014 */
[----:B--2---:R1:W-:Y:S04]  /*2a230*/  STL.64 [R1+0xd48], R8 ;  /* 0x000d480801007387 */ /* 0x0043e80000100a00 */
[----:B-1----:R-:W2:Y:S01]  /*2a240*/  LDL.LU R8, [R1+0x3a0] ;  /* 0x0003a00001087983 */ /* 0x002ea20000300800 */
[----:B------:R-:W2:Y:S02]  /*2a250*/  LDL.LU R9, [R1+0x3a4] ;  /* 0x0003a40001097983 */ /* 0x000ea40000300800 */
[----:B------:R-:W2:Y:S02]  /*2a260*/  LDL.LU R10, [R1+0x3a8] ;  /* 0x0003a800010a7983 */ /* 0x000ea40000300800 */
[----:B------:R-:W2:Y:S01]  /*2a270*/  LDL.LU R11, [R1+0x3ac] ;  /* 0x0003ac00010b7983 */ /* 0x000ea20000300800 */
[----:B------:R-:W3:Y:S01]  /*2a280*/  LDL.LU R24, [R1+0x380] ;  /* 0x0003800001187983 */ /* 0x000ee20000300800 */
[----:B------:R-:W3:Y:S02]  /*2a290*/  LDL.LU R25, [R1+0x384] ;  /* 0x0003840001197983 */ /* 0x000ee40000300800 */
[----:B------:R-:W4:Y:S02]  /*2a2a0*/  LDL.LU R26, [R1+0x388] ;  /* 0x00038800011a7983 */ /* 0x000f240000300800 */
[----:B------:R-:W4:Y:S02]  /*2a2b0*/  LDL.LU R27, [R1+0x38c] ;  /* 0x00038c00011b7983 */ /* 0x000f240000300800 */
[----:B----4-:R-:W-:Y:S01]  /*2a2c0*/  STL.64 [R1+0xd40], R26 ;  /* 0x000d401a01007387 */ /* 0x010fe20000100a00 */
[----:B---3--:R1:W-:Y:S03]  /*2a2d0*/  STL.64 [R1+0xd38], R24 ;  /* 0x000d381801007387 */ /* 0x0083e60000100a00 */
[----:B-1----:R-:W3:Y:S01]  /*2a2e0*/  LDL.LU R24, [R1+0x390] ;  /* 0x0003900001187983 */ /* 0x002ee20000300800 */
[----:B------:R-:W3:Y:S02]  /*2a2f0*/  LDL.LU R25, [R1+0x394] ;  /* 0x0003940001197983 */ /* 0x000ee40000300800 */
[----:B------:R-:W3:Y:S02]  /*2a300*/  LDL.LU R26, [R1+0x398] ;  /* 0x00039800011a7983 */ /* 0x000ee40000300800 */
[----:B------:R-:W3:Y:S01]  /*2a310*/  LDL.LU R27, [R1+0x39c] ;  /* 0x00039c00011b7983 */ /* 0x000ee20000300800 */
[----:B------:R1:W-:Y:S01]  /*2a320*/  STL.64 [R1+0x1e0], R20 ;  /* 0x0001e01401007387 */ /* 0x0003e20000100a00 */
[----:B------:R4:W-:Y:S03]  /*2a330*/  STL.64 [R1+0x1e8], R22 ;  /* 0x0001e81601007387 */ /* 0x0009e60000100a00 */
[----:B-1----:R-:W2:Y:S01]  /*2a340*/  LDL.LU.64 R20, [R1+0xd68] ;  /* 0x000d680001147983 */ /* 0x002ea20000300a00 */
[----:B----4-:R-:W-:-:S02]  /*2a350*/  IMAD.MOV.U32 R23, RZ, RZ, R12 ;  /* 0x000000ffff177224 */ /* 0x010fc400078e000c */
[----:B------:R-:W-:Y:S02]  /*2a360*/  IMAD.MOV.U32 R22, RZ, RZ, R13 ;  /* 0x000000ffff167224 */ /* 0x000fe400078e000d */
[----:B------:R-:W4:Y:S02]  /*2a370*/  LDL.LU.64 R12, [R1+0xd60] ;  /* 0x000d6000010c7983 */ /* 0x000f240000300a00 */
[C---:B----4-:R-:W-:Y:S11]  /*2a380*/  HMMA.1688.F32.TF32 R16, R4.reuse, R12, R16 ;  /* 0x0000000c0410723c */ /* 0x050ff60000081010 */
[----:B------:R-:W-:Y:S11]  /*2a390*/  @!UPT UIADD3 URZ, URZ, URZ, URZ ;  /* 0x0000003f3f3ff290 */ /* 0x000ff6000fffe03f */
[----:B------:R-:W-:Y:S01]  /*2a3a0*/  @!UPT UIADD3 URZ, URZ, URZ, URZ ;  /* 0x0000003f3f3ff290 */ /* 0x000fe2000fffe03f */
[----:B------:R-:W-:Y:S01]  /*2a3b0*/  STL.64 [R1+0x1d0], R16 ;  /* 0x0001d01001007387 */ /* 0x000fe20000100a00 */
[----:B------:R1:W-:Y:S03]  /*2a3c0*/  STL.64 [R1+0x1d8], R18 ;  /* 0x0001d81201007387 */ /* 0x0003e60000100a00 */
[----:B-1----:R-:W4:Y:S01]  /*2a3d0*/  LDL.LU.64 R18, [R1+0xd58] ;  /* 0x000d580001127983 */ /* 0x002f220000300a00 */
[----:B------:R-:W2:Y:S02]  /*2a3e0*/  LDL.LU.64 R16, [R1+0xd50] ;  /* 0x000d500001107983 */ /* 0x000ea40000300a00 */
[----:B------:R1:W-:Y:S02]  /*2a3f0*/  STL.64 [R1+0xcd0], R12 ;  /* 0x000cd00c01007387 */ /* 0x0003e40000100a00 */
[----:B-1----:R-:W3:Y:S01]  /*2a400*/  LDL.LU R12, [R1+0x2d0] ;  /* 0x0002d000010c7983 */ /* 0x002ee20000300800 */
[----:B------:R-:W3:Y:S02]  /*2a410*/  LDL.LU R13, [R1+0x2d4] ;  /* 0x0002d400010d7983 */ /* 0x000ee40000300800 */
[----:B------:R-:W3:Y:S02]  /*2a420*/  LDL.LU R14, [R1+0x2d8] ;  /* 0x0002d800010e7983 */ /* 0x000ee40000300800 */
[----:B------:R-:W3:Y:S01]  /*2a430*/  LDL.LU R15, [R1+0x2dc] ;  /* 0x0002dc00010f7983 */ /* 0x000ee20000300800 */
[----:B--2---:R-:W-:Y:S01]  /*2a440*/  HMMA.1688.F32.TF32 R8, R4, R16, R8 ;  /* 0x000000100408723c */ /* 0x004fe20000081008 */
[----:B---3--:R-:W-:Y:S01]  /*2a450*/  STL.64 [R1+0xce0], R14 ;  /* 0x000ce00e01007387 */ /* 0x008fe20000100a00 */
[----:B------:R1:W-:Y:S02]  /*2a460*/  STL.64 [R1+0xcd8], R12 ;  /* 0x000cd80c01007387 */ /* 0x0003e40000100a00 */
[----:B-1----:R-:W-:-:S02]  /*2a470*/  IMAD.MOV.U32 R12, RZ, RZ, R29 ;  /* 0x000000ffff0c7224 */ /* 0x002fc400078e001d */
[----:B------:R-:W-:-:S05]  /*2a480*/  IMAD.MOV.U32 R13, RZ, RZ, R28 ;  /* 0x000000ffff0d7224 */ /* 0x000fca00078e001c */
[----:B------:R-:W-:Y:S11]  /*2a490*/  STL.64 [R1+0xcf0], R12 ;  /* 0x000cf00c01007387 */ /* 0x000ff60000100a00 */
[----:B------:R-:W-:Y:S01]  /*2a4a0*/  @!UPT UIADD3 URZ, URZ, URZ, URZ ;  /* 0x0000003f3f3ff290 */ /* 0x000fe2000fffe03f */
[----:B------:R1:W-:Y:S02]  /*2a4b0*/  STL.64 [R1+0x1c0], R8 ;  /* 0x0001c00801007387 */ /* 0x0003e40000100a00 */
[----:B------:R-:W-:Y:S01]  /*2a4c0*/  STL.64 [R1+0x1c8], R10 ;  /* 0x0001c80a01007387 */ /* 0x000fe20000100a00 */
[----:B-1----:R-:W2:Y:S01]  /*2a4d0*/  LDL.LU.64 R8, [R1+0xd48] ;  /* 0x000d480001087983 */ /* 0x002ea20000300a00 */
[----:B------:R1:W-:Y:S02]  /*2a4e0*/  STL.64 [R1+0xce8], R16 ;  /* 0x000ce81001007387 */ /* 0x0003e40000100a00 */
[----:B----4-:R-:W-:Y:S02]  /*2a4f0*/  IMAD.MOV.U32 R13, RZ, RZ, R18 ;  /* 0x000000ffff0d7224 */ /* 0x010fe400078e0012 */
[----:B------:R-:W-:Y:S01]  /*2a500*/  IMAD.MOV.U32 R12, RZ, RZ, R19 ;  /* 0x000000ffff0c7224 */ /* 0x000fe200078e0013 */
[----:B-1----:R-:W3:Y:S01]  /*2a510*/  LDL.LU R16, [R1+0x2e0] ;  /* 0x0002e00001107983 */ /* 0x002ee20000300800 */
[----:B------:R-:W3:Y:S02]  /*2a520*/  LDL.LU R17, [R1+0x2e4] ;  /* 0x0002e40001117983 */ /* 0x000ee40000300800 */
[----:B------:R-:W4:Y:S02]  /*2a530*/  LDL.LU R18, [R1+0x2e8] ;  /* 0x0002e80001127983 */ /* 0x000f240000300800 */
[----:B------:R-:W4:Y:S01]  /*2a540*/  LDL.LU R19, [R1+0x2ec] ;  /* 0x0002ec0001137983 */ /* 0x000f220000300800 */
[C---:B--2---:R-:W-:Y:S01]  /*2a550*/  HMMA.1688.F32.TF32 R24, R4.reuse, R8, R24 ;  /* 0x000000080418723c */ /* 0x044fe20000081018 */
[----:B----4-:R-:W-:Y:S01]  /*2a560*/  STL.64 [R1+0xd00], R18 ;  /* 0x000d001201007387 */ /* 0x010fe20000100a00 */
[----:B---3--:R1:W-:Y:S03]  /*2a570*/  STL.64 [R1+0xcf8], R16 ;  /* 0x000cf81001007387 */ /* 0x0083e60000100a00 */
        /* <DEDUP_REMOVED lines=8> */
[----:B------:R-:W3:Y:S02]  /*2a600*/  LDL.LU.64 R24, [R1+0xd38] ;  /* 0x000d380001187983 */ /* 0x000ee40000300a00 */
[----:B------:R-:W-:Y:S02]  /*2a610*/  IMAD.MOV.U32 R29, RZ, RZ, R8 ;  /* 0x000000ffff1d7224 */ /* 0x000fe400078e0008 */
[----:B------:R-:W-:Y:S01]  /*2a620*/  IMAD.MOV.U32 R28, RZ, RZ, R9 ;  /* 0x000000ffff1c7224 */ /* 0x000fe200078e0009 */
[----:B------:R-:W4:Y:S01]  /*2a630*/  LDL.LU.64 R10, [R1+0xd30] ;  /* 0x000d3000010a7983 */ /* 0x000f220000300a00 */
[----:B------:R-:W4:Y:S01]  /*2a640*/  LDL.LU.64 R8, [R1+0xd28] ;  /* 0x000d280001087983 */ /* 0x000f220000300a00 */
[C---:B---3--:R-:W-:Y:S11]  /*2a650*/  HMMA.1688.F32.TF32 R24, R4.reuse, R20, R24 ;  /* 0x000000140418723c */ /* 0x048ff60000081018 */
[----:B------:R-:W-:Y:S11]  /*2a660*/  @!UPT UIADD3 URZ, URZ, URZ, URZ ;  /* 0x0000003f3f3ff290 */ /* 0x000ff6000fffe03f */
[----:B------:R-:W-:Y:S01]  /*2a670*/  @!UPT UIADD3 URZ, URZ, URZ, URZ ;  /* 0x0000003f3f3ff290 */ /* 0x000fe2000fffe03f */
[----:B------:R-:W-:Y:S01]  /*2a680*/  STL.64 [R1+0x1a0], R24 ;  /* 0x0001a01801007387 */ /* 0x000fe20000100a00 */
[----:B------:R1:W-:Y:S03]  /*2a690*/  STL.64 [R1+0x1a8], R26 ;  /* 0x0001a81a01007387 */ /* 0x0003e60000100a00 */
[----:B-1----:R-:W3:Y:S01]  /*2a6a0*/  LDL.LU.64 R26, [R1+0xd20] ;  /* 0x000d2000011a7983 */ /* 0x002ee20000300a00 */
[----:B------:R-:W4:Y:S02]  /*2a6b0*/  LDL.LU.64 R24, [R1+0xd18] ;  /* 0x000d180001187983 */ /* 0x000f240000300a00 */
[----:B----4-:R-:W-:Y:S01]  /*2a6c0*/  HMMA.1688.F32.TF32 R4, R4, R24, R8 ;  /* 0x000000180404723c */ /* 0x010fe20000081008 */
[----:B------:R-:W2:Y:S01]  /*2a6d0*/  LDL.LU.64 R10, [R1+0xd10] ;  /* 0x000d1000010a7983 */ /* 0x000ea20000300a00 */
[----:B------:R-:W2:Y:S11]  /*2a6e0*/  LDL.LU.64 R8, [R1+0xd08] ;  /* 0x000d080001087983 */ /* 0x000eb60000300a00 */
[----:B------:R-:W-:Y:S10]  /*2a6f0*/  @!UPT UIADD3 URZ, URZ, URZ, URZ ;  /* 0x0000003f3f3ff290 */ /* 0x000ff4000fffe03f */
[----:B------:R1:W-:Y:S01]  /*2a700*/  STL.64 [R1+0x190], R4 ;  /* 0x0001900401007387 */ /* 0x0003e20000100a00 */
[----:B------:R4:W-:Y:S03]  /*2a710*/  STL.64 [R1+0x198], R6 ;  /* 0x0001980601007387 */ /* 0x0009e60000100a00 */
[----:B-1----:R-:W2:Y:S01]  /*2a720*/  LDL.LU R4, [R1+0x2c0] ;  /* 0x0002c00001047983 */ /* 0x002ea20000300800 */
[----:B------:R-:W2:Y:S02]  /*2a730*/  LDL.LU R5, [R1+0x2c4] ;  /* 0x0002c40001057983 */ /* 0x000ea40000300800 */
[----:B----4-:R-:W4:Y:S02]  /*2a740*/  LDL.LU R6, [R1+0x2c8] ;  /* 0x0002c80001067983 */ /* 0x010f240000300800 */
[----:B------:R-:W4:Y:S01]  /*2a750*/  LDL.LU R7, [R1+0x2cc] ;  /* 0x0002cc0001077983 */ /* 0x000f220000300800 */
[----:B---3--:R-:W-:Y:S01]  /*2a760*/  STL.64 [R1+0xc98], R26 ;  /* 0x000c981a01007387 */ /* 0x008fe20000100a00 */
[----:B------:R-:W-:Y:S01]  /*2a770*/  STL.64 [R1+0xc90], R24 ;  /* 0x000c901801007387 */ /* 0x000fe20000100a00 */
[C---:B--2---:R-:W-:Y:S02]  /*2a780*/  HMMA.1688.F32.TF32 R12, R8.reuse, R12, R16 ;  /* 0x0000000c080c723c */ /* 0x044fe40000081010 */
[----:B------:R-:W2:Y:S01]  /*2a790*/  LDL.LU.64 R18, [R1+0xd00] ;  /* 0x000d000001127983 */ /* 0x000ea20000300a00 */
[----:B------:R-:W2:Y:S11]  /*2a7a0*/  LDL.LU.64 R16, [R1+0xcf8] ;  /* 0x000cf80001107983 */ /* 0x000eb60000300a00 */
[----:B------:R-:W-:Y:S09]  /*2a7b0*/  @!UPT UIADD3 URZ, URZ, URZ, URZ ;  /* 0x0000003f3f3ff290 */ /* 0x000ff2000fffe03f */
[----:B------:R1:W-:Y:S01]  /*2a7c0*/  STL.64 [R1+0x180], R12 ;  /* 0x0001800c01007387 */ /* 0x0003e20000100a00 */
        /* <DEDUP_REMOVED lines=12> */
[----:B------:R1:W-:Y:S02]  /*2a890*/  STL [R1+0xb1c], R23 ;  /* 0x000b1c1701007387 */ /* 0x0003e40000100800 */
[----:B------:R1:W-:Y:S01]  /*2a8a0*/  STL [R1+0xb18], R22 ;  /* 0x000b181601007387 */ /* 0x0003e20000100800 */
[C---:B---3--:R-:W-:Y:S01]  /*2a8b0*/  HMMA.1688.F32.TF32 R24, R8.reuse, R24, R12 ;  /* 0x000000180818723c */ /* 0x048fe2000008100c */
[----:B------:R-:W4:Y:S11]  /*2a8c0*/  LDL.LU.64 R12, [R1+0xcd0] ;  /* 0x000cd000010c7983 */ /* 0x000f360000300a00 */
[----:B------:R-:W-:Y:S11]  /*2a8d0*/  @!UPT UIADD3 URZ, URZ, URZ, URZ ;  /* 0x0000003f3f3ff290 */ /* 0x000ff6000fffe03f */
[----:B------:R3:W-:Y:S01]  /*2a8e0*/  STL.64 [R1+0x160], R24 ;  /* 0x0001601801007387 */ /* 0x0007e20000100a00 */
[----:B------:R1:W-:Y:S01]  /*2a8f0*/  STL.64 [R1+0x168], R26 ;  /* 0x0001681a01007387 */ /* 0x0003e20000100a00 */
[----:B----4-:R-:W-:Y:S01]  /*2a900*/  HMMA.1688.F32.TF32 R4, R8, R12, R4 ;  /* 0x0000000c0804723c */ /* 0x010fe20000081004 */
[----:B------:R-:W-:Y:S02]  /*2a910*/  IMAD.MOV.U32 R19, RZ, RZ, R12 ;  /* 0x000000ffff137224 */ /* 0x000fe400078e000c */
[----:B------:R-:W-:Y:S11]  /*2a920*/  IMAD.MOV.U32 R18, RZ, RZ, R13 ;  /* 0x000000ffff127224 */ /* 0x000ff600078e000d */
[----:B------:R-:W-:Y:S10]  /*2a930*/  @!UPT UIADD3 URZ, URZ, URZ, URZ ;  /* 0x0000003f3f3ff290 */ /* 0x000ff4000fffe03f */
[----:B-1----:R-:W-:Y:S02]  /*2a940*/  IMAD.MOV.U32 R23, RZ, RZ, R6 ;  /* 0x000000ffff177224 */ /* 0x002fe400078e0006 */
[----:B------:R-:W-:Y:S01]  /*2a950*/  IMAD.MOV.U32 R22, RZ, RZ, R7 ;  /* 0x000000ffff167224 */ /* 0x000fe200078e0007 */
[----:B------:R-:W-:Y:S04]  /*2a960*/  STL.64 [R1+0x150], R4 ;  /* 0x0001500401007387 */ /* 0x000fe80000100a00 */
[----:B------:R-:W-:Y:S01]  /*2a970*/  STL.64 [R1+0xca8], R22 ;  /* 0x000ca81601007387 */ /* 0x000fe20000100a00 */
[----:B------:R1:W-:Y:S02]  /*2a980*/  STL.64 [R1+0xca0], R20 ;  /* 0x000ca01401007387 */ /* 0x0003e40000100a00 */
[----:B------:R-:W4:Y:S02]  /*2a990*/  LDL.LU R12, [R1+0x210] ;  /* 0x00021000010c7983 */ /* 0x000f240000300800 */
[----:B------:R-:W4:Y:S01]  /*2a9a0*/  LDL.LU R13, [R1+0x214] ;  /* 0x00021400010d7983 */ /* 0x000f220000300800 */
[----:B------:R-:W2:Y:S01]  /*2a9b0*/  LDL.LU R14, [R1+0x218] ;  /* 0x00021800010e7983 */ /* 0x000ea20000300800 */
[----:B------:R-:W2:Y:S02]  /*2a9c0*/  LDL.LU R15, [R1+0x21c] ;  /* 0x00021c00010f7983 */ /* 0x000ea40000300800 */
[----:B---3--:R-:W3:Y:S02]  /*2a9d0*/  LDL.LU R24, [R1+0x290] ;  /* 0x0002900001187983 */ /* 0x008ee40000300800 */
[----:B------:R-:W3:Y:S01]  /*2a9e0*/  LDL.LU R25, [R1+0x294] ;  /* 0x0002940001197983 */ /* 0x000ee20000300800 */
[----:B------:R-:W2:Y:S01]  /*2a9f0*/  LDL.LU R26, [R1+0x298] ;  /* 0x00029800011a7983 */ /* 0x000ea20000300800 */
[----:B------:R-:W2:Y:S02]  /*2aa00*/  LDL.LU R27, [R1+0x29c] ;  /* 0x00029c00011b7983 */ /* 0x000ea40000300800 */
[----:B-1----:R-:W-:Y:S01]  /*2aa10*/  IMAD.MOV.U32 R20, RZ, RZ, R29 ;  /* 0x000000ffff147224 */ /* 0x002fe200078e001d */
[----:B--2---:R-:W-:Y:S01]  /*2aa20*/  STL.64 [R1+0xcb8], R26 ;  /* 0x000cb81a01007387 */ /* 0x004fe20000100a00 */
[----:B---3--:R1:W-:Y:S02]  /*2aa30*/  STL.64 [R1+0xcb0], R24 ;  /* 0x000cb01801007387 */ /* 0x0083e40000100a00 */
[----:B------:R-:W2:Y:S01]  /*2aa40*/  LDL.LU R29, [R1+0xcc8] ;  /* 0x000cc800011d7983 */ /* 0x000ea20000300800 */
[----:B-1----:R-:W3:Y:S01]  /*2aa50*/  LDL.LU R24, [R1+0x2a0] ;  /* 0x0002a00001187983 */ /* 0x002ee20000300800 */
[----:B------:R-:W3:Y:S02]  /*2aa60*/  LDL.LU R25, [R1+0x2a4] ;  /* 0x0002a40001197983 */ /* 0x000ee40000300800 */
[----:B------:R-:W3:Y:S02]  /*2aa70*/  LDL.LU R26, [R1+0x2a8] ;  /* 0x0002a800011a7983 */ /* 0x000ee40000300800 */
[----:B------:R-:W3:Y:S01]  /*2aa80*/  LDL.LU R27, [R1+0x2ac] ;  /* 0x0002ac00011b7983 */ /* 0x000ee20000300800 */
[----:B------:R-:W3:Y:S01]  /*2aa90*/  LDL.LU R4, [R1+0x270] ;  /* 0x0002700001047983 */ /* 0x000ee20000300800 */
[----:B------:R-:W3:Y:S02]  /*2aaa0*/  LDL.LU R5, [R1+0x274] ;  /* 0x0002740001057983 */ /* 0x000ee40000300800 */
[----:B------:R-:W3:Y:S02]  /*2aab0*/  LDL.LU R6, [R1+0x278] ;  /* 0x0002780001067983 */ /* 0x000ee40000300800 */
[----:B------:R-:W3:Y:S01]  /*2aac0*/  LDL.LU R7, [R1+0x27c] ;  /* 0x00027c0001077983 */ /* 0x000ee20000300800 */
[----:B------:R-:W-:Y:S01]  /*2aad0*/  STL.64 [R1+0xba8], R14 ;  /* 0x000ba80e01007387 */ /* 0x000fe20000100a00 */
[----:B----4-:R1:W-:Y:S03]  /*2aae0*/  STL.64 [R1+0xba0], R12 ;  /* 0x000ba00c01007387 */ /* 0x0103e60000100a00 */
[----:B-1----:R-:W4:Y:S01]  /*2aaf0*/  LDL.LU R12, [R1+0x220] ;  /* 0x00022000010c7983 */ /* 0x002f220000300800 */
[----:B------:R-:W4:Y:S02]  /*2ab00*/  LDL.LU R13, [R1+0x224] ;  /* 0x00022400010d7983 */ /* 0x000f240000300800 */
[----:B------:R-:W-:-:S02]  /*2ab10*/  IMAD.MOV.U32 R15, RZ, RZ, R3 ;  /* 0x000000ffff0f7224 */ /* 0x000fc400078e0003 */
[----:B--2---:R-:W-:Y:S02]  /*2ab20*/  IMAD.MOV.U32 R14, RZ, RZ, R29 ;  /* 0x000000ffff0e7224 */ /* 0x004fe400078e001d */
[----:B------:R-:W2:Y:S01]  /*2ab30*/  LDL.LU R29, [R1+0xcc4] ;  /* 0x000cc400011d7983 */ /* 0x000ea20000300800 */
[----:B------:R-:W2:Y:S02]  /*2ab40*/  LDL.LU R3, [R1+0xcc0] ;  /* 0x000cc00001037983 */ /* 0x000ea40000300800 */
[----:B------:R-:W-:Y:S01]  /*2ab50*/  STL.64 [R1+0xbb8], R14 ;  /* 0x000bb80e01007387 */ /* 0x000fe20000100a00 */
[----:B----4-:R1:W-:Y:S02]  /*2ab60*/  STL.64 [R1+0xbb0], R12 ;  /* 0x000bb00c01007387 */ /* 0x0103e40000100a00 */
[----:B-1----:R-:W-:Y:S02]  /*2ab70*/  IMAD.MOV.U32 R12, RZ, RZ, R19 ;  /* 0x000000ffff0c7224 */ /* 0x002fe400078e0013 */
[----:B------:R-:W-:-:S05]  /*2ab80*/  IMAD.MOV.U32 R13, RZ, RZ, R18 ;  /* 0x000000ffff0d7224 */ /* 0x000fca00078e0012 */
[----:B------:R1:W-:Y:S04]  /*2ab90*/  STL.64 [R1+0xc88], R12 ;  /* 0x000c880c01007387 */ /* 0x0003e80000100a00 */
[----:B-1----:R-:W4:Y:S01]  /*2aba0*/  LDL.LU R12, [R1+0x2b0] ;  /* 0x0002b000010c7983 */ /* 0x002f220000300800 */
[----:B------:R-:W4:Y:S02]  /*2abb0*/  LDL.LU R13, [R1+0x2b4] ;  /* 0x0002b400010d7983 */ /* 0x000f240000300800 */
[----:B------:R-:W4:Y:S02]  /*2abc0*/  LDL.LU R14, [R1+0x2b8] ;  /* 0x0002b800010e7983 */ /* 0x000f240000300800 */
[----:B------:R-:W4:Y:S01]  /*2abd0*/  LDL.LU R15, [R1+0x2bc] ;  /* 0x0002bc00010f7983 */ /* 0x000f220000300800 */
[----:B------:R1:W-:Y:S01]  /*2abe0*/  STL.64 [R1+0xc68], R16 ;  /* 0x000c681001007387 */ /* 0x0003e20000100a00 */
[C---:B----4-:R-:W-:Y:S03]  /*2abf0*/  HMMA.1688.F32.TF32 R12, R8.reuse, R16, R12 ;  /* 0x00000010080c723c */ /* 0x050fe6000008100c */
[----:B-1----:R-:W4:Y:S11]  /*2ac00*/  LDL.LU R16, [R1+0x350] ;  /* 0x0003500001107983 */ /* 0x002f360000300800 */
[----:B------:R-:W-:Y:S09]  /*2ac10*/  @!UPT UIADD3 URZ, URZ, URZ, URZ ;  /* 0x0000003f3f3ff290 */ /* 0x000ff2000fffe03f */
[----:B------:R1:W-:Y:S01]  /*2ac20*/  STL.64 [R1+0x140], R12 ;  /* 0x0001400c01007387 */ /* 0x0003e20000100a00 */
[----:B------:R2:W-:Y:S02]  /*2ac30*/  STL.64 [R1+0x148], R14 ;  /* 0x0001480e01007387 */ /* 0x0005e40000100a00 */
[----:B------:R-:W4:Y:S02]  /*2ac40*/  LDL.LU R17, [R1+0x354] ;  /* 0x0003540001117983 */ /* 0x000f240000300800 */
[----:B------:R-:W3:Y:S01]  /*2ac50*/  LDL.LU R18, [R1+0x358] ;  /* 0x0003580001127983 */ /* 0x000ee20000300800 */
[----:B------:R-:W3:Y:S04]  /*2ac60*/  LDL.LU R19, [R1+0x35c] ;  /* 0x00035c0001137983 */ /* 0x000ee80000300800 */
[----:B-1----:R-:W4:Y:S01]  /*2ac70*/  LDL.LU R12, [R1+0x370] ;  /* 0x00037000010c7983 */ /* 0x002f220000300800 */
[----:B------:R-:W4:Y:S02]  /*2ac80*/  LDL.LU R13, [R1+0x374] ;  /* 0x00037400010d7983 */ /* 0x000f240000300800 */
[----:B--2---:R-:W2:Y:S02]  /*2ac90*/  LDL.LU R14, [R1+0x378] ;  /* 0x00037800010e7983 */ /* 0x004ea40000300800 */
[----:B------:R-:W2:Y:S02]  /*2aca0*/  LDL.LU R15, [R1+0x37c] ;  /* 0x00037c00010f7983 */ /* 0x000ea40000300800 */
[----:B------:R-:W-:Y:S01]  /*2acb0*/  IMAD.MOV.U32 R21, RZ, RZ, R28 ;  /* 0x000000ffff157224 */ /* 0x000fe200078e001c */
[----:B---3--:R-:W-:Y:S01]  /*2acc0*/  STL.64 [R1+0xc78], R18 ;  /* 0x000c781201007387 */ /* 0x008fe20000100a00 */
[----:B----4-:R1:W-:Y:S03]  /*2acd0*/  STL.64 [R1+0xc70], R16 ;  /* 0x000c701001007387 */ /* 0x0103e60000100a00 */
[----:B-1----:R-:W3:Y:S02]  /*2ace0*/  LDL.LU.64 R16, [R1+0x40] ;  /* 0x0000400001107983 */ /* 0x002ee40000300a00 */
[C---:B------:R-:W-:Y:S02]  /*2acf0*/  HMMA.1688.F32.TF32 R20, R8.reuse, R20, R24 ;  /* 0x000000140814723c */ /* 0x040fe40000081018 */
[----:B---3--:R1:W-:Y:S04]  /*2ad00*/  STL.64 [R1+0xc80], R16 ;  /* 0x000c801001007387 */ /* 0x0083e80000100a00 */
[----:B-1----:R-:W2:Y:S01]  /*2ad10*/  LDL.LU.64 R16, [R1+0x50] ;  /* 0x0000500001107983 */ /* 0x002ea20000300a00 */
[----:B------:R-:W3:Y:S02]  /*2ad20*/  LDL.LU.64 R26, [R1+0xcb8] ;  /* 0x000cb800011a7983 */ /* 0x000ee40000300a00 */
[----:B------:R-:W3:Y:S11]  /*2ad30*/  LDL.LU.64 R24, [R1+0xcb0] ;  /* 0x000cb00001187983 */ /* 0x000ef60000300a00 */
[----:B------:R-:W-:Y:S03]  /*2ad40*/  @!UPT UIADD3 URZ, URZ, URZ, URZ ;  /* 0x0000003f3f3ff290 */ /* 0x000fe6000fffe03f */
[----:B------:R-:W-:Y:S01]  /*2ad50*/  STL.64 [R1+0x130], R20 ;  /* 0x0001301401007387 */ /* 0x000fe20000100a00 */
[----:B------:R1:W-:Y:S04]  /*2ad60*/  STL.64 [R1+0x138], R22 ;  /* 0x0001381601007387 */ /* 0x0003e80000100a00 */
[----:B-1----:R-:W4:Y:S01]  /*2ad70*/  LDL.LU.64 R22, [R1+0xca8] ;  /* 0x000ca80001167983 */ /* 0x002f220000300a00 */
[----:B------:R-:W3:Y:S02]  /*2ad80*/  LDL.LU.64 R20, [R1+0xca0] ;  /* 0x000ca00001147983 */ /* 0x000ee40000300a00 */
        /* <DEDUP_REMOVED lines=9> */
[----:B-1----:R-:W3:Y:S01]  /*2ae20*/  LDL.LU R20, [R1+0x340] ;  /* 0x0003400001147983 */ /* 0x002ee20000300800 */
[----:B------:R-:W3:Y:S02]  /*2ae30*/  LDL.LU R21, [R1+0x344] ;  /* 0x0003440001157983 */ /* 0x000ee40000300800 */
[----:B------:R-:W3:Y:S02]  /*2ae40*/  LDL.LU R22, [R1+0x348] ;  /* 0x0003480001167983 */ /* 0x000ee40000300800 */
[----:B------:R-:W3:Y:S01]  /*2ae50*/  LDL.LU R23, [R1+0x34c] ;  /* 0x00034c0001177983 */ /* 0x000ee20000300800 */
[----:B--2---:R-:W-:Y:S01]  /*2ae60*/  HMMA.1688.F32.TF32 R4, R8, R24, R4 ;  /* 0x000000180804723c */ /* 0x004fe20000081004 */
[----:B---3--:R-:W-:Y:S01]  /*2ae70*/  STL.64 [R1+0xc28], R26 ;  /* 0x000c281a01007387 */ /* 0x008fe20000100a00 */
[----:B------:R1:W-:Y:S03]  /*2ae80*/  STL.64 [R1+0xc20], R24 ;  /* 0x000c201801007387 */ /* 0x0003e60000100a00 */
[----:B------:R-:W-:Y:S04]  /*2ae90*/  LDS R10, [R2+0x3a600] ;  /* 0x03a60000020a7984 */ /* 0x000fe80000000800 */
[----:B------:R-:W2:Y:S04]  /*2aea0*/  LDS R11, [R0+0x3a600] ;  /* 0x03a60000000b7984 */ /* 0x000ea80000000800 */
[----:B------:R-:W-:Y:S04]  /*2aeb0*/  LDS R8, [R2+0x38600] ;  /* 0x0386000002087984 */ /* 0x000fe80000000800 */
[----:B------:R-:W3:Y:S06]  /*2aec0*/  LDS R9, [R0+0x38600] ;  /* 0x0386000000097984 */ /* 0x000eec0000000800 */
[----:B------:R-:W-:Y:S01]  /*2aed0*/  STL.64 [R1+0x110], R4 ;  /* 0x0001100401007387 */ /* 0x000fe20000100a00 */
[----:B------:R-:W-:Y:S02]  /*2aee0*/  STL.64 [R1+0x118], R6 ;  /* 0x0001180601007387 */ /* 0x000fe40000100a00 */
[----:B------:R-:W-:Y:S04]  /*2aef0*/  LDS R4, [R2+0x38400] ;  /* 0x0384000002047984 */ /* 0x000fe80000000800 */
[----:B------:R-:W-:Y:S01]  /*2af00*/  LDS R6, [R2+0x3a400] ;  /* 0x03a4000002067984 */ /* 0x000fe20000000800 */
[----:B------:R-:W-:Y:S04]  /*2af10*/  LDS R5, [R0+0x38400] ;  /* 0x0384000000057984 */ /* 0x000fe80000000800 */
[----:B------:R-:W3:Y:S04]  /*2af20*/  LDS R7, [R0+0x3a400] ;  /* 0x03a4000000077984 */ /* 0x000ee80000000800 */
[----:B-1----:R-:W4:Y:S04]  /*2af30*/  LDL.LU.64 R24, [R1+0x30] ;  /* 0x0000300001187983 */ /* 0x002f280000300a00 */
[----:B--2---:R-:W-:Y:S01]  /*2af40*/  STL.64 [R1+0xc18], R10 ;  /* 0x000c180a01007387 */ /* 0x004fe20000100a00 */
[----:B---3--:R1:W-:Y:S03]  /*2af50*/  STL.64 [R1+0xc10], R8 ;  /* 0x000c100801007387 */ /* 0x0083e60000100a00 */
[----:B-1----:R-:W2:Y:S01]  /*2af60*/  LDL.LU R8, [R1+0x360] ;  /* 0x0003600001087983 */ /* 0x002ea20000300800 */
[----:B------:R-:W2:Y:S02]  /*2af70*/  LDL.LU R9, [R1+0x364] ;  /* 0x0003640001097983 */ /* 0x000ea40000300800 */
[----:B------:R-:W2:Y:S02]  /*2af80*/  LDL.LU R10, [R1+0x368] ;  /* 0x00036800010a7983 */ /* 0x000ea40000300800 */
[----:B------:R-:W2:Y:S01]  /*2af90*/  LDL.LU R11, [R1+0x36c] ;  /* 0x00036c00010b7983 */ /* 0x000ea20000300800 */
[C---:B------:R-:W-:Y:S11]  /*2afa0*/  HMMA.1688.F32.TF32 R12, R4.reuse, R16, R12 ;  /* 0x00000010040c723c */ /* 0x040ff6000008100c */
[----:B------:R-:W-:Y:S11]  /*2afb0*/  @!UPT UIADD3 URZ, URZ, URZ, URZ ;  /* 0x0000003f3f3ff290 */ /* 0x000ff6000fffe03f */
[----:B------:R-:W-:Y:S01]  /*2afc0*/  @!UPT UIADD3 URZ, URZ, URZ, URZ ;  /* 0x0000003f3f3ff290 */ /* 0x000fe2000fffe03f */
[----:B------:R1:W-:Y:S01]  /*2afd0*/  STL.64 [R1+0x100], R12 ;  /* 0x0001000c01007387 */ /* 0x0003e20000100a00 */
[----:B------:R3:W-:Y:S03]  /*2afe0*/  STL.64 [R1+0x108], R14 ;  /* 0x0001080e01007387 */ /* 0x0007e60000100a00 */
[----:B-1----:R-:W2:Y:S01]  /*2aff0*/  LDL.LU.64 R12, [R1+0xc88] ;  /* 0x000c8800010c7983 */ /* 0x002ea20000300a00 */
[----:B---3--:R-:W-:Y:S02]  /*2b000*/  IMAD.MOV.U32 R15, RZ, RZ, R16 ;  /* 0x000000ffff0f7224 */ /* 0x008fe400078e0010 */
[----:B------:R-:W-:Y:S02]  /*2b010*/  IMAD.MOV.U32 R14, RZ, RZ, R17 ;  /* 0x000000ffff0e7224 */ /* 0x000fe400078e0011 */
[----:B------:R-:W2:Y:S02]  /*2b020*/  LDL.LU.64 R16, [R1+0xc80] ;  /* 0x000c800001107983 */ /* 0x000ea40000300a00 */
[C---:B--2---:R-:W-:Y:S11]  /*2b030*/  HMMA.1688.F32.TF32 R8, R4.reuse, R16, R8 ;  /* 0x000000100408723c */ /* 0x044ff60000081008 */
[----:B------:R-:W-:Y:S11]  /*2b040*/  @!UPT UIADD3 URZ, URZ, URZ, URZ ;  /* 0x0000003f3f3ff290 */ /* 0x000ff6000fffe03f */
[----:B------:R-:W-:Y:S01]  /*2b050*/  @!UPT UIADD3 URZ, URZ, URZ, URZ ;  /* 0x0000003f3f3ff290 */ /* 0x000fe2000fffe03f */
[----:B------:R1:W-:Y:S01]  /*2b060*/  STL.64 [R1+0xf0], R8 ;  /* 0x0000f00801007387 */ /* 0x0003e20000100a00 */
[----:B------:R4:W-:Y:S02]  /*2b070*/  STL.64 [R1+0xf8], R10 ;  /* 0x0000f80a01007387 */ /* 0x0009e40000100a00 */
[----:B------:R-:W2:Y:S02]  /*2b080*/  LDL.LU.64 R18, [R1+0xc78] ;  /* 0x000c780001127983 */ /* 0x000ea40000300a00 */
[----:B-1----:R-:W-:Y:S02]  /*2b090*/  IMAD.MOV.U32 R9, RZ, RZ, R16 ;  /* 0x000000ffff097224 */ /* 0x002fe400078e0010 */
[----:B------:R-:W-:Y:S02]  /*2b0a0*/  IMAD.MOV.U32 R8, RZ, RZ, R17 ;  /* 0x000000ffff087224 */ /* 0x000fe400078e0011 */
[----:B------:R-:W2:Y:S01]  /*2b0b0*/  LDL.LU.64 R16, [R1+0xc70] ;  /* 0x000c700001107983 */ /* 0x000ea20000300a00 */
[----:B------:R-:W-:Y:S01]  /*2b0c0*/  HMMA.1688.F32.TF32 R20, R4, R12, R20 ;  /* 0x0000000c0414723c */ /* 0x000fe20000081014 */
[----:B----4-:R-:W-:-:S02]  /*2b0d0*/  IMAD.MOV.U32 R11, RZ, RZ, R24 ;  /* 0x000000ffff0b7224 */ /* 0x010fc400078e0018 */
[----:B------:R-:W-:-:S05]  /*2b0e0*/  IMAD.MOV.U32 R10, RZ, RZ, R25 ;  /* 0x000000ffff0a7224 */ /* 0x000fca00078e0019 */
[----:B--2---:R-:W-:Y:S11]  /*2b0f0*/  HMMA.1688.F32.TF32 R16, R4, R24, R16 ;  /* 0x000000180410723c */ /* 0x004ff60000081010 */
[----:B------:R-:W-:Y:S11]  /*2b100*/  @!UPT UIADD3 URZ, URZ, URZ, URZ ;  /* 0x0000003f3f3ff290 */ /* 0x000ff6000fffe03f */
[----:B------:R-:W-:Y:S01]  /*2b110*/  @!UPT UIADD3 URZ, URZ, URZ, URZ ;  /* 0x0000003f3f3ff290 */ /* 0x000fe2000fffe03f */
[----:B------:R1:W-:Y:S01]  /*2b120*/  STL.64 [R1+0xe0], R16 ;  /* 0x0000e01001007387 */ /* 0x0003e20000100a00 */
[----:B------:R-:W-:Y:S03]  /*2b130*/  STL.64 [R1+0xe8], R18 ;  /* 0x0000e81201007387 */ /* 0x000fe60000100a00 */
[----:B-1----:R-:W2:Y:S01]  /*2b140*/  LDL.LU.64 R16, [R1+0xc68] ;  /* 0x000c680001107983 */ /* 0x002ea20000300a00 */
[----:B------:R1:W-:Y:S02]  /*2b150*/  STL.64 [R1+0xbc8], R12 ;  /* 0x000bc80c01007387 */ /* 0x0003e40000100a00 */
[----:B------:R-:W-:Y:S02]  /*2b160*/  STL.64 [R1+0xd0], R20 ;  /* 0x0000d01401007387 */ /* 0x000fe40000100a00 */
[----:B------:R-:W-:Y:S02]  /*2b170*/  STL.64 [R1+0xd8], R22 ;  /* 0x0000d81601007387 */ /* 0x000fe40000100a00 */
[----:B-1----:R-:W-:-:S02]  /*2b180*/  IMAD.MOV.U32 R12, RZ, RZ, R11 ;  /* 0x000000ffff0c7224 */ /* 0x002fc400078e000b */
[----:B------:R-:W-:-:S05]  /*2b190*/  IMAD.MOV.U32 R13, RZ, RZ, R10 ;  /* 0x000000ffff0d7224 */ /* 0x000fca00078e000a */
[----:B------:R1:W-:Y:S02]  /*2b1a0*/  STL.64 [R1+0xbe0], R12 ;  /* 0x000be00c01007387 */ /* 0x0003e40000100a00 */
[----:B-1----:R-:W-:Y:S02]  /*2b1b0*/  IMAD.MOV.U32 R13, RZ, RZ, R8 ;  /* 0x000000ffff0d7224 */ /* 0x002fe400078e0008 */
[----:B------:R-:W-:Y:S01]  /*2b1c0*/  IMAD.MOV.U32 R12, RZ, RZ, R9 ;  /* 0x000000ffff0c7224 */ /* 0x000fe200078e0009 */
        /* <DEDUP_REMOVED lines=8> */
[----:B------:R-:W4:Y:S02]  /*2b250*/  LDL.LU R10, [R1+0x328] ;  /* 0x00032800010a7983 */ /* 0x000f240000300800 */
[----:B------:R-:W4:Y:S02]  /*2b260*/  LDL.LU R11, [R1+0x32c] ;  /* 0x00032c00010b7983 */ /* 0x000f240000300800 */
[----:B----4-:R-:W-:Y:S01]  /*2b270*/  STL.64 [R1+0xc60], R10 ;  /* 0x000c600a01007387 */ /* 0x010fe20000100a00 */
[----:B---3--:R1:W-:Y:S03]  /*2b280*/  STL.64 [R1+0xc58], R8 ;  /* 0x000c580801007387 */ /* 0x0083e60000100a00 */
        /* <DEDUP_REMOVED lines=9> */
[----:B------:R-:W-:Y:S01]  /*2b320*/  STL.64 [R1+0xbf8], R12 ;  /* 0x000bf80c01007387 */ /* 0x000fe20000100a00 */
        /* <DEDUP_REMOVED lines=17> */
[----:B------:R-:W-:Y:S01]  /*2b440*/  IMAD.MOV.U32 R19, RZ, RZ, R29 ;  /* 0x000000ffff137224 */ /* 0x000fe200078e001d */
[----:B------:R-:W4:Y:S01]  /*2b450*/  LDL.LU R3, [R1+0xc54] ;  /* 0x000c540001037983 */ /* 0x000f220000300800 */
[----:B------:R-:W4:Y:S03]  /*2b460*/  LDL.LU R29, [R1+0xc50] ;  /* 0x000c5000011d7983 */ /* 0x000f260000300800 */
[----:B------:R-:W-:Y:S01]  /*2b470*/  STL.64 [R1+0xbf0], R18 ;  /* 0x000bf01201007387 */ /* 0x000fe20000100a00 */
[----:B---3--:R-:W-:Y:S03]  /*2b480*/  HMMA.1688.F32.TF32 R8, R4, R20, R8 ;  /* 0x000000140408723c */ /* 0x008fe60000081008 */
[----:B--2---:R1:W-:Y:S04]  /*2b490*/  STL.64 [R1+0xbe8], R16 ;  /* 0x000be81001007387 */ /* 0x0043e80000100a00 */
[----:B-1----:R-:W2:Y:S01]  /*2b4a0*/  LDL.LU R16, [R1+0x250] ;  /* 0x0002500001107983 */ /* 0x002ea20000300800 */
[----:B------:R-:W2:Y:S02]  /*2b4b0*/  LDL.LU R17, [R1+0x254] ;  /* 0x0002540001117983 */ /* 0x000ea40000300800 */
[----:B------:R-:W3:Y:S02]  /*2b4c0*/  LDL.LU R18, [R1+0x258] ;  /* 0x0002580001127983 */ /* 0x000ee40000300800 */
[----:B------:R-:W3:Y:S02]  /*2b4d0*/  LDL.LU R19, [R1+0x25c] ;  /* 0x00025c0001137983 */ /* 0x000ee40000300800 */
[----:B------:R-:W-:-:S02]  /*2b4e0*/  IMAD.MOV.U32 R13, RZ, RZ, R14 ;  /* 0x000000ffff0d7224 */ /* 0x000fc400078e000e */
[----:B------:R-:W-:Y:S01]  /*2b4f0*/  IMAD.MOV.U32 R14, RZ, RZ, R20 ;  /* 0x000000ffff0e7224 */ /* 0x000fe200078e0014 */
[----:B---3--:R-:W-:Y:S01]  /*2b500*/  STL.64 [R1+0xc08], R18 ;  /* 0x000c081201007387 */ /* 0x008fe20000100a00 */
[----:B--2---:R1:W-:Y:S03]  /*2b510*/  STL.64 [R1+0xc00], R16 ;  /* 0x000c001001007387 */ /* 0x0043e60000100a00 */
[----:B-1----:R-:W2:Y:S01]  /*2b520*/  LDL.LU R16, [R1+0x260] ;  /* 0x0002600001107983 */ /* 0x002ea20000300800 */
[----:B------:R-:W2:Y:S02]  /*2b530*/  LDL.LU R17, [R1+0x264] ;  /* 0x0002640001117983 */ /* 0x000ea40000300800 */
[----:B------:R-:W-:Y:S02]  /*2b540*/  STL.64 [R1+0xb0], R8 ;  /* 0x0000b00801007387 */ /* 0x000fe40000100a00 */
[----:B------:R1:W-:Y:S02]  /*2b550*/  STL.64 [R1+0xb8], R10 ;  /* 0x0000b80a01007387 */ /* 0x0003e40000100a00 */
        /* <DEDUP_REMOVED lines=14> */
[----:B------:R-:W-:Y:S01]  /*2b640*/  IMAD.MOV.U32 R18, RZ, RZ, R29 ;  /* 0x000000ffff127224 */ /* 0x000fe200078e001d */
[----:B---3--:R-:W-:Y:S01]  /*2b650*/  HMMA.1688.F32.TF32 R4, R4, R24, R8 ;  /* 0x000000180404723c */ /* 0x008fe20000081008 */
[----:B------:R-:W3:Y:S01]  /*2b660*/  LDL.LU.64 R10, [R1+0xc18] ;  /* 0x000c1800010a7983 */ /* 0x000ee20000300a00 */
[----:B------:R-:W3:Y:S11]  /*2b670*/  LDL.LU.64 R8, [R1+0xc10] ;  /* 0x000c100001087983 */ /* 0x000ef60000300a00 */
[----:B------:R-:W-:Y:S10]  /*2b680*/  @!UPT UIADD3 URZ, URZ, URZ, URZ ;  /* 0x0000003f3f3ff290 */ /* 0x000ff4000fffe03f */
[----:B------:R1:W-:Y:S02]  /*2b690*/  STL.64 [R1+0x90], R4 ;  /* 0x0000900401007387 */ /* 0x0003e40000100a00 */
[----:B-1----:R-:W-:Y:S02]  /*2b6a0*/  IMAD.MOV.U32 R4, RZ, RZ, R14 ;  /* 0x000000ffff047224 */ /* 0x002fe400078e000e */
[----:B------:R-:W-:Y:S01]  /*2b6b0*/  STL.64 [R1+0x98], R6 ;  /* 0x0000980601007387 */ /* 0x000fe20000100a00 */
[----:B------:R-:W-:Y:S01]  /*2b6c0*/  IMAD.MOV.U32 R5, RZ, RZ, R3 ;  /* 0x000000ffff057224 */ /* 0x000fe200078e0003 */
        /* <DEDUP_REMOVED lines=8> */
[----:B------:R-:W-:Y:S02]  /*2b750*/  IMAD.MOV.U32 R28, RZ, RZ, R15 ;  /* 0x000000ffff1c7224 */ /* 0x000fe400078e000f */
[C---:B---3--:R-:W-:Y:S01]  /*2b760*/  HMMA.1688.F32.TF32 R12, R8.reuse, R12, R16 ;  /* 0x0000000c080c723c */ /* 0x048fe20000081010 */
[----:B------:R-:W3:Y:S01]  /*2b770*/  LDL.LU.64 R18, [R1+0xbf0] ;  /* 0x000bf00001127983 */ /* 0x000ee20000300a00 */
[----:B------:R-:W3:Y:S11]  /*2b780*/  LDL.LU.64 R16, [R1+0xbe8] ;  /* 0x000be80001107983 */ /* 0x000ef60000300a00 */
[----:B------:R-:W-:Y:S10]  /*2b790*/  @!UPT UIADD3 URZ, URZ, URZ, URZ ;  /* 0x0000003f3f3ff290 */ /* 0x000ff4000fffe03f */
        /* <DEDUP_REMOVED lines=22> */
[----:B------:R1:W-:Y:S03]  /*2b900*/  STL.64 [R1+0x228], R18 ;  /* 0x0002281201007387 */ /* 0x0003e60000100a00 */
[----:B-1----:R-:W2:Y:S01]  /*2b910*/  LDL.LU.64 R18, [R1+0xb98] ;  /* 0x000b980001127983 */ /* 0x002ea20000300a00 */
[----:B------:R-:W2:Y:S01]  /*2b920*/  LDL.LU.64 R16, [R1+0xb90] ;  /* 0x000b900001107983 */ /* 0x000ea20000300a00 */
[C---:B---3--:R-:W-:Y:S02]  /*2b930*/  HMMA.1688.F32.TF32 R4, R8.reuse, R4, R12 ;  /* 0x000000040804723c */ /* 0x048fe4000008100c */
[----:B------:R-:W3:Y:S01]  /*2b940*/  LDL.LU.64 R14, [R1+0xb88] ;  /* 0x000b8800010e7983 */ /* 0x000ee20000300a00 */
[----:B------:R-:W3:Y:S11]  /*2b950*/  LDL.LU.64 R12, [R1+0xb80] ;  /* 0x000b8000010c7983 */ /* 0x000ef60000300a00 */
[----:B------:R-:W-:Y:S09]  /*2b960*/  @!UPT UIADD3 URZ, URZ, URZ, URZ ;  /* 0x0000003f3f3ff290 */ /* 0x000ff2000fffe03f */
[----:B------:R-:W-:Y:S01]  /*2b970*/  STL.64 [R1+0x210], R4 ;  /* 0x0002100401007387 */ /* 0x000fe20000100a00 */
[----:B------:R3:W-:Y:S02]  /*2b980*/  STL.64 [R1+0x218], R6 ;  /* 0x0002180601007387 */ /* 0x0007e40000100a00 */
[C---:B---3--:R-:W-:Y:S08]  /*2b990*/  HMMA.1688.F32.TF32 R4, R8.reuse, R20, R12 ;  /* 0x000000140804723c */ /* 0x048ff0000008100c */
[----:B--2---:R-:W-:Y:S01]  /*2b9a0*/  HMMA.1688.F32.TF32 R8, R8, R24, R16 ;  /* 0x000000180808723c */ /* 0x004fe20000081010 */
[----:B------:R-:W-:Y:S04]  /*2b9b0*/  LDS R14, [R2+0x3e400] ;  /* 0x03e40000020e7984 */ /* 0x000fe80000000800 */
[----:B------:R-:W-:Y:S04]  /*2b9c0*/  LDS R15, [R0+0x3e400] ;  /* 0x03e40000000f7984 */ /* 0x000fe80000000800 */
[----:B------:R-:W-:Y:S04]  /*2b9d0*/  LDS R12, [R2+0x3c400] ;  /* 0x03c40000020c7984 */ /* 0x000fe80000000800 */
[----:B------:R-:W-:Y:S04]  /*2b9e0*/  LDS R13, [R0+0x3c400] ;  /* 0x03c40000000d7984 */ /* 0x000fe80000000800 */
[----:B------:R-:W-:Y:S04]  /*2b9f0*/  LDS R18, [R2+0x3e600] ;  /* 0x03e6000002127984 */ /* 0x000fe80000000800 */
[----:B------:R-:W-:Y:S04]  /*2ba00*/  LDS R19, [R0+0x3e600] ;  /* 0x03e6000000137984 */ /* 0x000fe80000000800 */
[----:B------:R-:W-:Y:S04]  /*2ba10*/  LDS R16, [R2+0x3c600] ;  /* 0x03c6000002107984 */ /* 0x000fe80000000800 */
[----:B------:R-:W-:Y:S01]  /*2ba20*/  LDS R17, [R0+0x3c600] ;  /* 0x03c6000000117984 */ /* 0x000fe20000000800 */
[----:B------:R-:W-:-:S03]  /*2ba30*/  IMAD.MOV.U32 R21, RZ, RZ, R7 ;  /* 0x000000ffff157224 */ /* 0x000fc600078e0007 */
[----:B------:R-:W-:Y:S01]  /*2ba40*/  STL.64 [R1+0x230], R4 ;  /* 0x0002300401007387 */ /* 0x000fe20000100a00 */
[----:B------:R-:W-:Y:S02]  /*2ba50*/  STL [R1+0x238], R6 ;  /* 0x0002380601007387 */ /* 0x000fe40000100800 */
[----:B----4-:R-:W-:Y:S02]  /*2ba60*/  STL.64 [R1+0xb28], R22 ;  /* 0x000b281601007387 */ /* 0x010fe40000100a00 */
[----:B------:R-:W-:Y:S01]  /*2ba70*/  LDS R4, [R2+0x3c000] ;  /* 0x03c0000002047984 */ /* 0x000fe20000000800 */
[----:B------:R-:W-:Y:S03]  /*2ba80*/  STL [R1+0xb20], R21 ;  /* 0x000b201501007387 */ /* 0x000fe60000100800 */
[----:B------:R-:W-:Y:S02]  /*2ba90*/  STL.64 [R1+0xb08], R26 ;  /* 0x000b081a01007387 */ /* 0x000fe40000100a00 */
[----:B------:R-:W-:Y:S02]  /*2baa0*/  STL.64 [R1+0x250], R8 ;  /* 0x0002500801007387 */ /* 0x000fe40000100a00 */
[----:B------:R-:W-:Y:S02]  /*2bab0*/  STL.64 [R1+0x258], R10 ;  /* 0x0002580a01007387 */ /* 0x000fe40000100a00 */
[----:B------:R-:W-:Y:S04]  /*2bac0*/  LDS R10, [R2+0x3e200] ;  /* 0x03e20000020a7984 */ /* 0x000fe80000000800 */
[----:B------:R-:W1:Y:S04]  /*2bad0*/  LDS R11, [R0+0x3e200] ;  /* 0x03e20000000b7984 */ /* 0x000e680000000800 */
[----:B------:R-:W-:Y:S04]  /*2bae0*/  LDS R8, [R2+0x3c200] ;  /* 0x03c2000002087984 */ /* 0x000fe80000000800 */
[----:B------:R-:W2:Y:S04]  /*2baf0*/  LDS R9, [R0+0x3c200] ;  /* 0x03c2000000097984 */ /* 0x000ea80000000800 */
[----:B------:R-:W-:Y:S04]  /*2bb00*/  LDS R6, [R2+0x3e000] ;  /* 0x03e0000002067984 */ /* 0x000fe80000000800 */
[----:B------:R-:W-:Y:S04]  /*2bb10*/  LDS R5, [R0+0x3c000] ;  /* 0x03c0000000057984 */ /* 0x000fe80000000800 */
[----:B------:R-:W3:Y:S01]  /*2bb20*/  LDS R7, [R0+0x3e000] ;  /* 0x03e0000000077984 */ /* 0x000ee20000000800 */
[----:B------:R-:W-:Y:S06]  /*2bb30*/  BAR.SYNC.DEFER_BLOCKING 0x0 ;  /* 0x0000000000007b1d */ /* 0x000fec0000010000 */
[----:B-1----:R-:W-:Y:S01]  /*2bb40*/  STL.64 [R1+0xb00], R10 ;  /* 0x000b000a01007387 */ /* 0x002fe20000100a00 */
[----:B--2---:R-:W-:Y:S02]  /*2bb50*/  STL.64 [R1+0xaf8], R8 ;  /* 0x000af80801007387 */ /* 0x004fe40000100a00 */
[----:B------:R1:W-:Y:S02]  /*2bb60*/  STL.64 [R1+0xa68], R14 ;  /* 0x000a680e01007387 */ /* 0x0003e40000100a00 */
[----:B------:R2:W-:Y:S01]  /*2bb70*/  STL.64 [R1+0xa60], R12 ;  /* 0x000a600c01007387 */ /* 0x0005e20000100a00 */
[----:B-1----:R-:W4:Y:S04]  /*2bb80*/  LDL R14, [R1+0x8] ;  /* 0x00000800010e7983 */ /* 0x002f280000100800 */
[----:B------:R-:W4:Y:S04]  /*2bb90*/  LDL R15, [R1+0xc] ;  /* 0x00000c00010f7983 */ /* 0x000f280000100800 */
[----:B----4-:R1:W-:Y:S01]  /*2bba0*/  STL.64 [R1+0xb40], R14 ;  /* 0x000b400e01007387 */ /* 0x0103e20000100a00 */
[----:B------:R-:W4:Y:S02]  /*2bbb0*/  LDL.LU R24, [R1+0x1b0] ;  /* 0x0001b00001187983 */ /* 0x000f240000300800 */
[----:B------:R-:W4:Y:S02]  /*2bbc0*/  LDL.LU R25, [R1+0x1b4] ;  /* 0x0001b40001197983 */ /* 0x000f240000300800 */
[----:B------:R-:W3:Y:S01]  /*2bbd0*/  LDL.LU R26, [R1+0x1b8] ;  /* 0x0001b800011a7983 */ /* 0x000ee20000300800 */
[----:B------:R-:W3:Y:S01]  /*2bbe0*/  LDL.LU R27, [R1+0x1bc] ;  /* 0x0001bc00011b7983 */ /* 0x000ee20000300800 */
[----:B--2---:R-:W2:Y:S02]  /*2bbf0*/  LDL.LU R12, [R1+0x1d0] ;  /* 0x0001d000010c7983 */ /* 0x004ea40000300800 */
[----:B------:R-:W2:Y:S01]  /*2bc00*/  LDL.LU R13, [R1+0x1d4] ;  /* 0x0001d400010d7983 */ /* 0x000ea20000300800 */
[----:B-1----:R-:W2:Y:S01]  /*2bc10*/  LDL.LU R14, [R1+0x1d8] ;  /* 0x0001d800010e7983 */ /* 0x002ea20000300800 */
[----:B------:R-:W2:Y:S02]  /*2bc20*/  LDL.LU R15, [R1+0x1dc] ;  /* 0x0001dc00010f7983 */ /* 0x000ea40000300800 */
[----:B------:R-:W2:Y:S02]  /*2bc30*/  LDL.LU R8, [R1+0x1f0] ;  /* 0x0001f00001087983 */ /* 0x000ea40000300800 */
[----:B------:R-:W2:Y:S01]  /*2bc40*/  LDL.LU R9, [R1+0x1f4] ;  /* 0x0001f40001097983 */ /* 0x000ea20000300800 */
[----:B------:R-:W2:Y:S01]  /*2bc50*/  LDL.LU R10, [R1+0x1f8] ;  /* 0x0001f800010a7983 */ /* 0x000ea20000300800 */
[----:B------:R-:W2:Y:S03]  /*2bc60*/  LDL.LU R11, [R1+0x1fc] ;  /* 0x0001fc00010b7983 */ /* 0x000ea60000300800 */
[----:B--2---:R1:W-:Y:S01]  /*2bc70*/  STL.64 [R1+0xb70], R10 ;  /* 0x000b700a01007387 */ /* 0x0043e20000100a00 */
[----:B------:R-:W-:Y:S03]  /*2bc80*/  STL.64 [R1+0xb68], R8 ;  /* 0x000b680801007387 */ /* 0x000fe60000100a00 */
[----:B-1----:R-:W2:Y:S01]  /*2bc90*/  LDL.64 R10, [R1+0x58] ;  /* 0x00005800010a7983 */ /* 0x002ea20000100a00 */
[----:B------:R1:W-:Y:S02]  /*2bca0*/  STL.64 [R1+0xb50], R14 ;  /* 0x000b500e01007387 */ /* 0x0003e40000100a00 */
[----:B------:R-:W-:Y:S01]  /*2bcb0*/  STL.64 [R1+0xb48], R12 ;  /* 0x000b480c01007387 */ /* 0x000fe20000100a00 */
[----:B-1----:R-:W2:Y:S04]  /*2bcc0*/  LDL.64 R14, [R1+0x38] ;  /* 0x00003800010e7983 */ /* 0x002ea80000100a00 */
[----:B--2---:R1:W-:Y:S04]  /*2bcd0*/  STL.64 [R1+0xb60], R14 ;  /* 0x000b600e01007387 */ /* 0x0043e80000100a00 */
[----:B-1----:R-:W2:Y:S04]  /*2bce0*/  LDL.64 R14, [R1+0x48] ;  /* 0x00004800010e7983 */ /* 0x002ea80000100a00 */
[----:B--2---:R1:W-:Y:S01]  /*2bcf0*/  STL.64 [R1+0xb78], R14 ;  /* 0x000b780e01007387 */ /* 0x0043e20000100a00 */
[----:B------:R-:W2:Y:S02]  /*2bd00*/  LDL.LU R12, [R1+0x200] ;  /* 0x00020000010c7983 */ /* 0x000ea40000300800 */
[----:B------:R-:W2:Y:S01]  /*2bd10*/  LDL.LU R13, [R1+0x204] ;  /* 0x00020400010d7983 */ /* 0x000ea20000300800 */
[----:B-1----:R-:W2:Y:S01]  /*2bd20*/  LDL.LU R14, [R1+0x208] ;  /* 0x00020800010e7983 */ /* 0x002ea20000300800 */
[----:B------:R-:W2:Y:S02]  /*2bd30*/  LDL.LU R15, [R1+0x20c] ;  /* 0x00020c00010f7983 */ /* 0x000ea40000300800 */
[----:B---3--:R1:W-:Y:S02]  /*2bd40*/  STL.64 [R1+0xb38], R26 ;  /* 0x000b381a01007387 */ /* 0x0083e40000100a00 */
[----:B----4-:R3:W-:Y:S01]  /*2bd50*/  STL.64 [R1+0xb30], R24 ;  /* 0x000b301801007387 */ /* 0x0107e20000100a00 */
[----:B-1----:R-:W4:Y:S04]  /*2bd60*/  LDL.64 R26, [R1+0x28] ;  /* 0x00002800011a7983 */ /* 0x002f280000100a00 */
[----:B----4-:R1:W-:Y:S01]  /*2bd70*/  STL.64 [R1+0xb58], R26 ;  /* 0x000b581a01007387 */ /* 0x0103e20000100a00 */
[----:B---3--:R-:W3:Y:S02]  /*2bd80*/  LDL.LU R24, [R1+0x1e0] ;  /* 0x0001e00001187983 */ /* 0x008ee40000300800 */
[----:B------:R-:W3:Y:S01]  /*2bd90*/  LDL.LU R25, [R1+0x1e4] ;  /* 0x0001e40001197983 */ /* 0x000ee20000300800 */
[----:B-1----:R-:W3:Y:S01]  /*2bda0*/  LDL.LU R26, [R1+0x1e8] ;  /* 0x0001e800011a7983 */ /* 0x002ee20000300800 */
[----:B------:R-:W3:Y:S02]  /*2bdb0*/  LDL.LU R27, [R1+0x1ec] ;  /* 0x0001ec00011b7983 */ /* 0x000ee40000300800 */
[----:B------:R-:W4:Y:S02]  /*2bdc0*/  LDL.LU R20, [R1+0x1c0] ;  /* 0x0001c00001147983 */ /* 0x000f240000300800 */
[----:B------:R-:W4:Y:S01]  /*2bdd0*/  LDL.LU R21, [R1+0x1c4] ;  /* 0x0001c40001157983 */ /* 0x000f220000300800 */
[----:B------:R-:W4:Y:S01]  /*2bde0*/  LDL.LU R22, [R1+0x1c8] ;  /* 0x0001c80001167983 */ /* 0x000f220000300800 */
[----:B------:R-:W4:Y:S02]  /*2bdf0*/  LDL.LU R23, [R1+0x1cc] ;  /* 0x0001cc0001177983 */ /* 0x000f240000300800 */
[----:B------:R-:W-:Y:S02]  /*2be00*/  STL.64 [R1+0x9d0], R18 ;  /* 0x0009d01201007387 */ /* 0x000fe40000100a00 */
        /* <DEDUP_REMOVED lines=8> */
[----:B-1----:R-:W2:Y:S01]  /*2be90*/  LDL.LU R16, [R1+0x130] ;  /* 0x0001300001107983 */ /* 0x002ea20000300800 */
[----:B------:R-:W2:Y:S02]  /*2bea0*/  LDL.LU R17, [R1+0x134] ;  /* 0x0001340001117983 */ /* 0x000ea40000300800 */
[----:B------:R-:W3:Y:S02]  /*2beb0*/  LDL.LU R18, [R1+0x138] ;  /* 0x0001380001127983 */ /* 0x000ee40000300800 */
[----:B------:R-:W3:Y:S02]  /*2bec0*/  LDL.LU R19, [R1+0x13c] ;  /* 0x00013c0001137983 */ /* 0x000ee40000300800 */
[----:B------:R-:W-:-:S02]  /*2bed0*/  IMAD.MOV.U32 R2, RZ, RZ, R10 ;  /* 0x000000ffff027224 */ /* 0x000fc400078e000a */
[----:B------:R-:W-:Y:S01]  /*2bee0*/  IMAD.MOV.U32 R0, RZ, RZ, R11 ;  /* 0x000000ffff007224 */ /* 0x000fe200078e000b */
[----:B---3--:R1:W-:Y:S01]  /*2bef0*/  STL.64 [R1+0xa88], R18 ;  /* 0x000a881201007387 */ /* 0x0083e20000100a00 */
[----:B--2---:R-:W-:Y:S03]  /*2bf00*/  STL.64 [R1+0xa80], R16 ;  /* 0x000a801001007387 */ /* 0x004fe60000100a00 */
[----:B-1----:R-:W4:Y:S04]  /*2bf10*/  LDL.64 R18, [R1+0x18] ;  /* 0x0000180001127983 */ /* 0x002f280000100a00 */
[----:B------:R-:W-:Y:S02]  /*2bf20*/  STL.64 [R1+0x200], R12 ;  /* 0x0002000c01007387 */ /* 0x000fe40000100a00 */
[----:B------:R1:W-:Y:S02]  /*2bf30*/  STL.64 [R1+0x208], R14 ;  /* 0x0002080e01007387 */ /* 0x0003e40000100a00 */
        /* <DEDUP_REMOVED lines=19> */
[----:B------:R-:W2:Y:S01]  /*2c070*/  LDL.LU.64 R12, [R1+0xb48] ;  /* 0x000b4800010c7983 */ /* 0x000ea20000300a00 */
[C---:B----4-:R-:W-:Y:S08]  /*2c080*/  HMMA.1688.F32.TF32 R20, R4.reuse, R18, R20 ;  /* 0x000000120414723c */ /* 0x050ff00000081014 */
[----:B--2---:R-:W-:Y:S11]  /*2c090*/  HMMA.1688.F32.TF32 R12, R4, R26, R12 ;  /* 0x0000001a040c723c */ /* 0x004ff6000008100c */
[----:B------:R-:W-:Y:S11]  /*2c0a0*/  @!UPT UIADD3 URZ, URZ, URZ, URZ ;  /* 0x0000003f3f3ff290 */ /* 0x000ff6000fffe03f */
[----:B------:R-:W-:Y:S01]  /*2c0b0*/  @!UPT UIADD3 URZ, URZ, URZ, URZ ;  /* 0x0000003f3f3ff290 */ /* 0x000fe2000fffe03f */
[----:B------:R1:W-:Y:S01]  /*2c0c0*/  STL.64 [R1+0x1d0], R12 ;  /* 0x0001d00c01007387 */ /* 0x0003e20000100a00 */
[----:B------:R2:W-:Y:S02]  /*2c0d0*/  STL.64 [R1+0x1d8], R14 ;  /* 0x0001d80e01007387 */ /* 0x0005e40000100a00 */
[----:B-1----:R-:W-:Y:S01]  /*2c0e0*/  IMAD.MOV.U32 R13, RZ, RZ, R26 ;  /* 0x000000ffff0d7224 */ /* 0x002fe200078e001a */
[----:B--2---:R-:W2:Y:S01]  /*2c0f0*/  LDL.LU.64 R14, [R1+0xb40] ;  /* 0x000b4000010e7983 */ /* 0x004ea20000300a00 */
[----:B------:R-:W-:Y:S02]  /*2c100*/  IMAD.MOV.U32 R12, RZ, RZ, R27 ;  /* 0x000000ffff0c7224 */ /* 0x000fe400078e001b */
[----:B------:R-:W2:Y:S02]  /*2c110*/  LDL.LU.64 R26, [R1+0xb38] ;  /* 0x000b3800011a7983 */ /* 0x000ea40000300a00 */
[----:B------:R-:W2:Y:S01]  /*2c120*/  LDL.LU.64 R24, [R1+0xb30] ;  /* 0x000b300001187983 */ /* 0x000ea20000300a00 */
[----:B------:R-:W-:Y:S01]  /*2c130*/  STL.64 [R1+0x2e0], R20 ;  /* 0x0002e01401007387 */ /* 0x000fe20000100a00 */
[----:B------:R1:W-:Y:S03]  /*2c140*/  STL.64 [R1+0x2e8], R22 ;  /* 0x0002e81601007387 */ /* 0x0003e60000100a00 */
[----:B-1----:R-:W3:Y:S01]  /*2c150*/  LDL.LU.64 R22, [R1+0xb28] ;  /* 0x000b280001167983 */ /* 0x002ee20000300a00 */
[----:B------:R-:W4:Y:S02]  /*2c160*/  LDL.LU R21, [R1+0xb20] ;  /* 0x000b200001157983 */ /* 0x000f240000300800 */
        /* <DEDUP_REMOVED lines=10> */
[----:B--2---:R-:W-:Y:S03]  /*2c210*/  HMMA.1688.F32.TF32 R8, R4, R14, R24 ;  /* 0x0000000e0408723c */ /* 0x004fe60000081018 */
[----:B------:R-:W2:Y:S11]  /*2c220*/  LDL.LU R24, [R1+0x1a0] ;  /* 0x0001a00001187983 */ /* 0x000eb60000300800 */
[----:B------:R-:W-:Y:S09]  /*2c230*/  @!UPT UIADD3 URZ, URZ, URZ, URZ ;  /* 0x0000003f3f3ff290 */ /* 0x000ff2000fffe03f */
[----:B------:R1:W-:Y:S01]  /*2c240*/  STL.64 [R1+0x2d0], R8 ;  /* 0x0002d00801007387 */ /* 0x0003e20000100a00 */
[----:B------:R3:W-:Y:S02]  /*2c250*/  STL.64 [R1+0x2d8], R10 ;  /* 0x0002d80a01007387 */ /* 0x0007e40000100a00 */
[----:B------:R-:W2:Y:S02]  /*2c260*/  LDL.LU R25, [R1+0x1a4] ;  /* 0x0001a40001197983 */ /* 0x000ea40000300800 */
[----:B------:R-:W2:Y:S01]  /*2c270*/  LDL.LU R26, [R1+0x1a8] ;  /* 0x0001a800011a7983 */ /* 0x000ea20000300800 */
[----:B------:R-:W2:Y:S04]  /*2c280*/  LDL.LU R27, [R1+0x1ac] ;  /* 0x0001ac00011b7983 */ /* 0x000ea80000300800 */
[----:B-1----:R-:W2:Y:S01]  /*2c290*/  LDL.LU R8, [R1+0x190] ;  /* 0x0001900001087983 */ /* 0x002ea20000300800 */
[----:B------:R-:W2:Y:S02]  /*2c2a0*/  LDL.LU R9, [R1+0x194] ;  /* 0x0001940001097983 */ /* 0x000ea40000300800 */
[----:B---3--:R-:W3:Y:S02]  /*2c2b0*/  LDL.LU R10, [R1+0x198] ;  /* 0x00019800010a7983 */ /* 0x008ee40000300800 */
[----:B------:R-:W3:Y:S01]  /*2c2c0*/  LDL.LU R11, [R1+0x19c] ;  /* 0x00019c00010b7983 */ /* 0x000ee20000300800 */
        /* <DEDUP_REMOVED lines=9> */
[----:B------:R-:W-:-:S02]  /*2c360*/  IMAD.MOV.U32 R14, RZ, RZ, R23 ;  /* 0x000000ffff0e7224 */ /* 0x000fc400078e0017 */
[----:B------:R-:W-:Y:S01]  /*2c370*/  IMAD.MOV.U32 R15, RZ, RZ, R22 ;  /* 0x000000ffff0f7224 */ /* 0x000fe200078e0016 */
[----:B------:R-:W3:Y:S01]  /*2c380*/  LDL.LU R23, [R1+0xb1c] ;  /* 0x000b1c0001177983 */ /* 0x000ee20000300800 */
[----:B------:R-:W3:Y:S03]  /*2c390*/  LDL.LU R22, [R1+0xb18] ;  /* 0x000b180001167983 */ /* 0x000ee60000300800 */
[----:B------:R-:W-:Y:S04]  /*2c3a0*/  STL.64 [R1+0xac0], R14 ;  /* 0x000ac00e01007387 */ /* 0x000fe80000100a00 */
[----:B--2---:R1:W-:Y:S04]  /*2c3b0*/  STL.64 [R1+0xab8], R12 ;  /* 0x000ab80c01007387 */ /* 0x0043e80000100a00 */
[----:B-1----:R-:W2:Y:S01]  /*2c3c0*/  LDL.LU R12, [R1+0x160] ;  /* 0x00016000010c7983 */ /* 0x002ea20000300800 */
[----:B------:R-:W2:Y:S02]  /*2c3d0*/  LDL.LU R13, [R1+0x164] ;  /* 0x00016400010d7983 */ /* 0x000ea40000300800 */
[----:B------:R-:W2:Y:S02]  /*2c3e0*/  LDL.LU R14, [R1+0x168] ;  /* 0x00016800010e7983 */ /* 0x000ea40000300800 */
[----:B------:R-:W2:Y:S02]  /*2c3f0*/  LDL.LU R15, [R1+0x16c] ;  /* 0x00016c00010f7983 */ /* 0x000ea40000300800 */
[----:B--2---:R3:W-:Y:S01]  /*2c400*/  STL.64 [R1+0xad8], R14 ;  /* 0x000ad80e01007387 */ /* 0x0047e20000100a00 */
[----:B------:R1:W-:Y:S02]  /*2c410*/  STL.64 [R1+0xad0], R12 ;  /* 0x000ad00c01007387 */ /* 0x0003e40000100a00 */
[----:B---3--:R-:W-:Y:S01]  /*2c420*/  IMAD.MOV.U32 R14, RZ, RZ, R22 ;  /* 0x000000ffff0e7224 */ /* 0x008fe200078e0016 */
[----:B-1----:R-:W2:Y:S01]  /*2c430*/  LDL.LU R12, [R1+0x170] ;  /* 0x00017000010c7983 */ /* 0x002ea20000300800 */
[----:B------:R-:W2:Y:S02]  /*2c440*/  LDL.LU R13, [R1+0x174] ;  /* 0x00017400010d7983 */ /* 0x000ea40000300800 */
[----:B------:R-:W3:Y:S02]  /*2c450*/  LDL.LU R22, [R1+0xb14] ;  /* 0x000b140001167983 */ /* 0x000ee40000300800 */
[----:B------:R-:W-:-:S02]  /*2c460*/  IMAD.MOV.U32 R15, RZ, RZ, R23 ;  /* 0x000000ffff0f7224 */ /* 0x000fc400078e0017 */
[----:B------:R-:W3:Y:S03]  /*2c470*/  LDL.LU R23, [R1+0xb10] ;  /* 0x000b100001177983 */ /* 0x000ee60000300800 */
[----:B------:R-:W-:Y:S01]  /*2c480*/  STL.64 [R1+0xaf0], R14 ;  /* 0x000af00e01007387 */ /* 0x000fe20000100a00 */
[C---:B---3--:R-:W-:Y:S01]  /*2c490*/  HMMA.1688.F32.TF32 R24, R4.reuse, R22, R24 ;  /* 0x000000160418723c */ /* 0x048fe20000081018 */
[----:B--2---:R1:W-:Y:S04]  /*2c4a0*/  STL.64 [R1+0xae8], R12 ;  /* 0x000ae80c01007387 */ /* 0x0043e80000100a00 */
        /* <DEDUP_REMOVED lines=8> */
[----:B------:R-:W-:Y:S02]  /*2c530*/  IMAD.MOV.U32 R18, RZ, RZ, R2 ;  /* 0x000000ffff127224 */ /* 0x000fe400078e0002 */
[----:B------:R-:W-:Y:S01]  /*2c540*/  IMAD.MOV.U32 R19, RZ, RZ, R0 ;  /* 0x000000ffff137224 */ /* 0x000fe200078e0000 */
[----:B---3--:R-:W-:Y:S01]  /*2c550*/  HMMA.1688.F32.TF32 R4, R4, R26, R8 ;  /* 0x0000001a0404723c */ /* 0x008fe20000081008 */
[----:B------:R-:W2:Y:S01]  /*2c560*/  LDL.LU.64 R10, [R1+0xb00] ;  /* 0x000b0000010a7983 */ /* 0x000ea20000300a00 */
[----:B------:R-:W2:Y:S11]  /*2c570*/  LDL.LU.64 R8, [R1+0xaf8] ;  /* 0x000af80001087983 */ /* 0x000eb60000300a00 */
[----:B------:R-:W-:Y:S10]  /*2c580*/  @!UPT UIADD3 URZ, URZ, URZ, URZ ;  /* 0x0000003f3f3ff290 */ /* 0x000ff4000fffe03f */
        /* <DEDUP_REMOVED lines=27> */
[----:B------:R-:W3:Y:S01]  /*2c740*/  LDL.LU R20, [R1+0x404] ;  /* 0x0004040001147983 */ /* 0x000ee20000300800 */
        /* <DEDUP_REMOVED lines=25> */
[----:B------:R1:W-:Y:S02]  /*2c8e0*/  STL.64 [R1+0x9f0], R22 ;  /* 0x0009f01601007387 */ /* 0x0003e40000100a00 */
[----:B---3--:R-:W-:Y:S01]  /*2c8f0*/  STL.64 [R1+0x9e8], R20 ;  /* 0x0009e81401007387 */ /* 0x008fe20000100a00 */
[----:B------:R-:W-:Y:S01]  /*2c900*/  STL.64 [R1+0x340], R4 ;  /* 0x0003400401007387 */ /* 0x000fe20000100a00 */
[----:B------:R2:W-:Y:S03]  /*2c910*/  STL.64 [R1+0x348], R6 ;  /* 0x0003480601007387 */ /* 0x0005e60000100a00 */
[----:B-1----:R-:W3:Y:S01]  /*2c920*/  LDL.LU.64 R22, [R1+0x8] ;  /* 0x0000080001167983 */ /* 0x002ee20000300a00 */
[----:B--2---:R-:W-:Y:S03]  /*2c930*/  HMMA.1688.F32.TF32 R4, R8, R26, R16 ;  /* 0x0000001a0804723c */ /* 0x004fe60000081010 */
[----:B---3--:R-:W-:Y:S11]  /*2c940*/  STL.64 [R1+0xa08], R22 ;  /* 0x000a081601007387 */ /* 0x008ff60000100a00 */
[----:B------:R-:W-:Y:S09]  /*2c950*/  @!UPT UIADD3 URZ, URZ, URZ, URZ ;  /* 0x0000003f3f3ff290 */ /* 0x000ff2000fffe03f */
[----:B------:R1:W-:Y:S02]  /*2c960*/  STL.64 [R1+0x310], R4 ;  /* 0x0003100401007387 */ /* 0x0003e40000100a00 */
[----:B------:R2:W-:Y:S01]  /*2c970*/  STL.64 [R1+0x318], R6 ;  /* 0x0003180601007387 */ /* 0x0005e20000100a00 */
[----:B-1----:R-:W3:Y:S01]  /*2c980*/  LDL.LU R4, [R1+0xd0] ;  /* 0x0000d00001047983 */ /* 0x002ee20000300800 */
[----:B------:R-:W3:Y:S02]  /*2c990*/  LDL.LU R5, [R1+0xd4] ;  /* 0x0000d40001057983 */ /* 0x000ee40000300800 */
[----:B--2---:R-:W2:Y:S02]  /*2c9a0*/  LDL.LU R6, [R1+0xd8] ;  /* 0x0000d80001067983 */ /* 0x004ea40000300800 */
[----:B------:R-:W2:Y:S01]  /*2c9b0*/  LDL.LU R7, [R1+0xdc] ;  /* 0x0000dc0001077983 */ /* 0x000ea20000300800 */
[----:B------:R-:W4:Y:S01]  /*2c9c0*/  LDL.LU R8, [R1+0x100] ;  /* 0x0001000001087983 */ /* 0x000f220000300800 */
[----:B------:R-:W4:Y:S02]  /*2c9d0*/  LDL.LU R9, [R1+0x104] ;  /* 0x0001040001097983 */ /* 0x000f240000300800 */
[----:B------:R-:W4:Y:S02]  /*2c9e0*/  LDL.LU R10, [R1+0x108] ;  /* 0x00010800010a7983 */ /* 0x000f240000300800 */
[----:B------:R-:W4:Y:S01]  /*2c9f0*/  LDL.LU R11, [R1+0x10c] ;  /* 0x00010c00010b7983 */ /* 0x000f220000300800 */
[----:B--2---:R1:W-:Y:S01]  /*2ca00*/  STL.64 [R1+0xa30], R6 ;  /* 0x000a300601007387 */ /* 0x0043e20000100a00 */
[----:B---3--:R-:W-:Y:S03]  /*2ca10*/  STL.64 [R1+0xa28], R4 ;  /* 0x000a280401007387 */ /* 0x008fe60000100a00 */
[----:B-1----:R-:W2:Y:S01]  /*2ca20*/  LDL.64 R6, [R1+0x38] ;  /* 0x0000380001067983 */ /* 0x002ea20000100a00 */
[----:B------:R-:W-:-:S02]  /*2ca30*/  IMAD.MOV.U32 R22, RZ, RZ, R2 ;  /* 0x000000ffff167224 */ /* 0x000fc400078e0002 */
[----:B------:R-:W-:Y:S01]  /*2ca40*/  IMAD.MOV.U32 R23, RZ, RZ, R0 ;  /* 0x000000ffff177224 */ /* 0x000fe200078e0000 */
[----:B--2---:R1:W-:Y:S04]  /*2ca50*/  STL.64 [R1+0xa40], R6 ;  /* 0x000a400601007387 */ /* 0x0043e80000100a00 */
[----:B-1----:R-:W2:Y:S04]  /*2ca60*/  LDL.LU.64 R6, [R1+0x48] ;  /* 0x0000480001067983 */ /* 0x002ea80000300a00 */
[----:B--2---:R1:W-:Y:S04]  /*2ca70*/  STL.64 [R1+0xa58], R6 ;  /* 0x000a580601007387 */ /* 0x0043e80000100a00 */
[----:B-1----:R-:W4:Y:S01]  /*2ca80*/  LDL.LU.64 R6, [R1+0x58] ;  /* 0x0000580001067983 */ /* 0x002f220000300a00 */
[----:B------:R1:W-:Y:S03]  /*2ca90*/  STL.64 [R1+0xa20], R22 ;  /* 0x000a201601007387 */ /* 0x0003e60000100a00 */
[----:B-1----:R-:W2:Y:S04]  /*2caa0*/  LDL.LU.64 R22, [R1+0x28] ;  /* 0x0000280001167983 */ /* 0x002ea80000300a00 */
[----:B--2---:R1:W-:Y:S01]  /*2cab0*/  STL.64 [R1+0xa38], R22 ;  /* 0x000a381601007387 */ /* 0x0043e20000100a00 */
[----:B------:R-:W2:Y:S02]  /*2cac0*/  LDL.LU R20, [R1+0xe0] ;  /* 0x0000e00001147983 */ /* 0x000ea40000300800 */
[----:B------:R-:W2:Y:S01]  /*2cad0*/  LDL.LU R21, [R1+0xe4] ;  /* 0x0000e40001157983 */ /* 0x000ea20000300800 */
[----:B-1----:R-:W3:Y:S01]  /*2cae0*/  LDL.LU R22, [R1+0xe8] ;  /* 0x0000e80001167983 */ /* 0x002ee20000300800 */
[----:B------:R-:W3:Y:S03]  /*2caf0*/  LDL.LU R23, [R1+0xec] ;  /* 0x0000ec0001177983 */ /* 0x000ee60000300800 */
[----:B---3--:R-:W-:Y:S01]  /*2cb00*/  STL.64 [R1+0xa50], R22 ;  /* 0x000a501601007387 */ /* 0x008fe20000100a00 */
[----:B--2---:R1:W-:Y:S03]  /*2cb10*/  STL.64 [R1+0xa48], R20 ;  /* 0x000a481401007387 */ /* 0x0043e60000100a00 */
[----:B-1----:R-:W2:Y:S01]  /*2cb20*/  LDL.LU R20, [R1+0xf0] ;  /* 0x0000f00001147983 */ /* 0x002ea20000300800 */
[----:B------:R-:W2:Y:S02]  /*2cb30*/  LDL.LU R21, [R1+0xf4] ;  /* 0x0000f40001157983 */ /* 0x000ea40000300800 */
[----:B------:R-:W2:Y:S02]  /*2cb40*/  LDL.LU R22, [R1+0xf8] ;  /* 0x0000f80001167983 */ /* 0x000ea40000300800 */
[----:B------:R-:W2:Y:S01]  /*2cb50*/  LDL.LU R23, [R1+0xfc] ;  /* 0x0000fc0001177983 */ /* 0x000ea20000300800 */
[----:B------:R1:W-:Y:S01]  /*2cb60*/  STL.64 [R1+0x9d8], R26 ;  /* 0x0009d81a01007387 */ /* 0x0003e20000100a00 */
[----:B------:R-:W3:Y:S02]  /*2cb70*/  LDL.LU R24, [R1+0xa0] ;  /* 0x0000a00001187983 */ /* 0x000ee40000300800 */
[----:B------:R-:W3:Y:S01]  /*2cb80*/  LDL.LU R25, [R1+0xa4] ;  /* 0x0000a40001197983 */ /* 0x000ee20000300800 */
[----:B-1----:R-:W2:Y:S01]  /*2cb90*/  LDL.LU R26, [R1+0xa8] ;  /* 0x0000a800011a7983 */ /* 0x002ea20000300800 */
[----:B------:R-:W2:Y:S01]  /*2cba0*/  LDL.LU R27, [R1+0xac] ;  /* 0x0000ac00011b7983 */ /* 0x000ea20000300800 */
[----:B----4-:R-:W-:Y:S02]  /*2cbb0*/  HMMA.1688.F32.TF32 R8, R12, R6, R8 ;  /* 0x000000060c08723c */ /* 0x010fe40000081008 */
[----:B--2---:R-:W-:Y:S01]  /*2cbc0*/  STL.64 [R1+0xa00], R26 ;  /* 0x000a001a01007387 */ /* 0x004fe20000100a00 */
[----:B---3--:R1:W-:Y:S03]  /*2cbd0*/  STL.64 [R1+0x9f8], R24 ;  /* 0x0009f81801007387 */ /* 0x0083e60000100a00 */
        /* <DEDUP_REMOVED lines=14> */
[----:B------:R1:W-:Y:S01]  /*2ccc0*/  STL.64 [R1+0x100], R8 ;  /* 0x0001000801007387 */ /* 0x0003e20000100a00 */
[----:B------:R4:W-:Y:S02]  /*2ccd0*/  STL.64 [R1+0x108], R10 ;  /* 0x0001080a01007387 */ /* 0x0009e40000100a00 */
[----:B-1----:R-:W-:-:S02]  /*2cce0*/  IMAD.MOV.U32 R9, RZ, RZ, R7 ;  /* 0x000000ffff097224 */ /* 0x002fc400078e0007 */
[----:B----4-:R-:W-:Y:S02]  /*2ccf0*/  IMAD.MOV.U32 R10, RZ, RZ, R6 ;  /* 0x000000ffff0a7224 */ /* 0x010fe400078e0006 */
[----:B------:R-:W4:Y:S02]  /*2cd00*/  LDL.LU.64 R6, [R1+0xa58] ;  /* 0x000a580001067983 */ /* 0x000f240000300a00 */
[C---:B----4-:R-:W-:Y:S01]  /*2cd10*/  HMMA.1688.F32.TF32 R20, R12.reuse, R6, R20 ;  /* 0x000000060c14723c */ /* 0x050fe20000081014 */
[----:B------:R-:W-:Y:S02]  /*2cd20*/  IMAD.MOV.U32 R2, RZ, RZ, R6 ;  /* 0x000000ffff027224 */ /* 0x000fe400078e0006 */
[----:B------:R-:W-:Y:S11]  /*2cd30*/  IMAD.MOV.U32 R0, RZ, RZ, R7 ;  /* 0x000000ffff007224 */ /* 0x000ff600078e0007 */
[----:B------:R-:W-:Y:S09]  /*2cd40*/  @!UPT UIADD3 URZ, URZ, URZ, URZ ;  /* 0x0000003f3f3ff290 */ /* 0x000ff2000fffe03f */
[----:B------:R-:W-:Y:S01]  /*2cd50*/  STL.64 [R1+0x110], R20 ;  /* 0x0001101401007387 */ /* 0x000fe20000100a00 */
[----:B------:R1:W-:Y:S03]  /*2cd60*/  STL.64 [R1+0x118], R22 ;  /* 0x0001181601007387 */ /* 0x0003e60000100a00 */
[----:B-1----:R-:W4:Y:S01]  /*2cd70*/  LDL.LU.64 R22, [R1+0xa50] ;  /* 0x000a500001167983 */ /* 0x002f220000300a00 */
[----:B------:R-:W4:Y:S02]  /*2cd80*/  LDL.LU.64 R20, [R1+0xa48] ;  /* 0x000a480001147983 */ /* 0x000f240000300a00 */
[----:B------:R-:W4:Y:S02]  /*2cd90*/  LDL.LU.64 R6, [R1+0xa40] ;  /* 0x000a400001067983 */ /* 0x000f240000300a00 */
[C---:B----4-:R-:W-:Y:S01]  /*2cda0*/  HMMA.1688.F32.TF32 R20, R12.reuse, R6, R20 ;  /* 0x000000060c14723c */ /* 0x050fe20000081014 */
[----:B------:R-:W-:Y:S11]  /*2cdb0*/  IMAD.MOV.U32 R8, RZ, RZ, R7 ;  /* 0x000000ffff087224 */ /* 0x000ff600078e0007 */
[----:B------:R-:W-:Y:S11]  /*2cdc0*/  @!UPT UIADD3 URZ, URZ, URZ, URZ ;  /* 0x0000003f3f3ff290 */ /* 0x000ff6000fffe03f */
[----:B------:R-:W-:Y:S01]  /*2cdd0*/  STL.64 [R1+0x140], R20 ;  /* 0x0001401401007387 */ /* 0x000fe20000100a00 */
[----:B------:R1:W-:Y:S03]  /*2cde0*/  STL.64 [R1+0x148], R22 ;  /* 0x0001481601007387 */ /* 0x0003e60000100a00 */
[----:B-1----:R-:W4:Y:S01]  /*2cdf0*/  LDL.LU.64 R22, [R1+0xa38] ;  /* 0x000a380001167983 */ /* 0x002f220000300a00 */
[----:B------:R-:W4:Y:S02]  /*2ce00*/  LDL.LU.64 R6, [R1+0xa30] ;  /* 0x000a300001067983 */ /* 0x000f240000300a00 */
[----:B------:R-:W4:Y:S02]  /*2ce10*/  LDL.LU.64 R4, [R1+0xa28] ;  /* 0x000a280001047983 */ /* 0x000f240000300a00 */
[C---:B----4-:R-:W-:Y:S11]  /*2ce20*/  HMMA.1688.F32.TF32 R4, R12.reuse, R22, R4 ;  /* 0x000000160c04723c */ /* 0x050ff60000081004 */
[----:B------:R-:W-:Y:S11]  /*2ce30*/  @!UPT UIADD3 URZ, URZ, URZ, URZ ;  /* 0x0000003f3f3ff290 */ /* 0x000ff6000fffe03f */
[----:B------:R-:W-:Y:S01]  /*2ce40*/  @!UPT UIADD3 URZ, URZ, URZ, URZ ;  /* 0x0000003f3f3ff290 */ /* 0x000fe2000fffe03f */
[----:B------:R-:W-:Y:S01]  /*2ce50*/  STL.64 [R1+0xd0], R4 ;  /* 0x0000d00401007387 */ /* 0x000fe20000100a00 */
[----:B------:R1:W-:Y:S02]  /*2ce60*/  STL.64 [R1+0xd8], R6 ;  /* 0x0000d80601007387 */ /* 0x0003e40000100a00 */
[----:B-1----:R-:W-:Y:S02]  /*2ce70*/  IMAD.MOV.U32 R7, RZ, RZ, R22 ;  /* 0x000000ffff077224 */ /* 0x002fe400078e0016 */
[----:B------:R-:W-:Y:S02]  /*2ce80*/  IMAD.MOV.U32 R6, RZ, RZ, R23 ;  /* 0x000000ffff067224 */ /* 0x000fe400078e0017 */
[----:B------:R-:W2:Y:S03]  /*2ce90*/  LDL.LU.64 R22, [R1+0xa20] ;  /* 0x000a200001167983 */ /* 0x000ea60000300a00 */
[----:B------:R1:W-:Y:S02]  /*2cea0*/  STL.64 [R1+0x9a8], R6 ;  /* 0x0009a80601007387 */ /* 0x0003e40000100a00 */
[----:B------:R-:W4:Y:S02]  /*2ceb0*/  LDL.LU R4, [R1+0x70] ;  /* 0x0000700001047983 */ /* 0x000f240000300800 */
[----:B------:R-:W4:Y:S01]  /*2cec0*/  LDL.LU R5, [R1+0x74] ;  /* 0x0000740001057983 */ /* 0x000f220000300800 */
[----:B-1----:R-:W3:Y:S01]  /*2ced0*/  LDL.LU R6, [R1+0x78] ;  /* 0x0000780001067983 */ /* 0x002ee20000300800 */
[----:B------:R-:W3:Y:S01]  /*2cee0*/  LDL.LU R7, [R1+0x7c] ;  /* 0x00007c0001077983 */ /* 0x000ee20000300800 */
[C---:B--2---:R-:W-:Y:S02]  /*2cef0*/  HMMA.1688.F32.TF32 R20, R12.reuse, R22, R24 ;  /* 0x000000160c14723c */ /* 0x044fe40000081018 */
[----:B---3--:R-:W-:Y:S01]  /*2cf00*/  STL.64 [R1+0x9b8], R6 ;  /* 0x0009b80601007387 */ /* 0x008fe20000100a00 */
[----:B----4-:R-:W-:Y:S02]  /*2cf10*/  STL.64 [R1+0x9b0], R4 ;  /* 0x0009b00401007387 */ /* 0x010fe40000100a00 */
[----:B------:R-:W2:Y:S02]  /*2cf20*/  LDL.LU.64 R26, [R1+0xa18] ;  /* 0x000a1800011a7983 */ /* 0x000ea40000300a00 */
[----:B------:R-:W2:Y:S11]  /*2cf30*/  LDL.LU.64 R24, [R1+0xa10] ;  /* 0x000a100001187983 */ /* 0x000eb60000300a00 */
[----:B------:R-:W-:Y:S05]  /*2cf40*/  @!UPT UIADD3 URZ, URZ, URZ, URZ ;  /* 0x0000003f3f3ff290 */ /* 0x000fea000fffe03f */
[----:B------:R-:W-:Y:S01]  /*2cf50*/  STL.64 [R1+0x2a0], R20 ;  /* 0x0002a01401007387 */ /* 0x000fe20000100a00 */
[----:B------:R1:W-:Y:S03]  /*2cf60*/  STL.64 [R1+0x2a8], R22 ;  /* 0x0002a81601007387 */ /* 0x0003e60000100a00 */
[----:B-1----:R-:W2:Y:S01]  /*2cf70*/  LDL.LU.64 R22, [R1+0xa08] ;  /* 0x000a080001167983 */ /* 0x002ea20000300a00 */
[----:B------:R-:W-:Y:S01]  /*2cf80*/  IMAD.MOV.U32 R6, RZ, RZ, R10 ;  /* 0x000000ffff067224 */ /* 0x000fe200078e000a */
[----:B--2---:R-:W-:Y:S01]  /*2cf90*/  HMMA.1688.F32.TF32 R24, R12, R22, R24 ;  /* 0x000000160c18723c */ /* 0x004fe20000081018 */
        /* <DEDUP_REMOVED lines=8> */
[----:B------:R-:W3:Y:S01]  /*2d020*/  LDL.LU.64 R20, [R1+0x9e8] ;  /* 0x0009e80001147983 */ /* 0x000ee20000300a00 */
[----:B------:R-:W-:Y:S01]  /*2d030*/  STL.64 [R1+0x990], R10 ;  /* 0x0009900a01007387 */ /* 0x000fe20000100a00 */
[----:B------:R-:W-:-:S02]  /*2d040*/  IMAD.MOV.U32 R7, RZ, RZ, R9 ;  /* 0x000000ffff077224 */ /* 0x000fc400078e0009 */
[----:B------:R1:W-:Y:S02]  /*2d050*/  STL [R1+0x9c0], R8 ;  /* 0x0009c00801007387 */ /* 0x0003e40000100800 */
[----:B------:R-:W-:Y:S01]  /*2d060*/  IMAD.MOV.U32 R9, RZ, RZ, R3 ;  /* 0x000000ffff097224 */ /* 0x000fe200078e0003 */
[----:B-1----:R-:W4:Y:S01]  /*2d070*/  LDL.LU R8, [R1+0x80] ;  /* 0x0000800001087983 */ /* 0x002f220000300800 */
[----:B------:R-:W3:Y:S01]  /*2d080*/  LDL.LU R3, [R1+0x9e0] ;  /* 0x0009e00001037983 */ /* 0x000ee20000300800 */
[C---:B--2---:R-:W-:Y:S11]  /*2d090*/  HMMA.1688.F32.TF32 R24, R12.reuse, R22, R24 ;  /* 0x000000160c18723c */ /* 0x044ff60000081018 */
[----:B------:R-:W-:Y:S11]  /*2d0a0*/  @!UPT UIADD3 URZ, URZ, URZ, URZ ;  /* 0x0000003f3f3ff290 */ /* 0x000ff6000fffe03f */
[----:B------:R-:W-:Y:S01]  /*2d0b0*/  @!UPT UIADD3 URZ, URZ, URZ, URZ ;  /* 0x0000003f3f3ff290 */ /* 0x000fe2000fffe03f */
[----:B------:R-:W-:Y:S01]  /*2d0c0*/  STL.64 [R1+0x330], R24 ;  /* 0x0003301801007387 */ /* 0x000fe20000100a00 */
[----:B------:R1:W-:Y:S03]  /*2d0d0*/  STL.64 [R1+0x338], R26 ;  /* 0x0003381a01007387 */ /* 0x0003e60000100a00 */
[----:B-1----:R-:W2:Y:S01]  /*2d0e0*/  LDL.LU.64 R26, [R1+0x9d8] ;  /* 0x0009d800011a7983 */ /* 0x002ea20000300a00 */
[----:B------:R-:W-:Y:S02]  /*2d0f0*/  IMAD.MOV.U32 R10, RZ, RZ, R29 ;  /* 0x000000ffff0a7224 */ /* 0x000fe400078e001d */
[----:B------:R-:W-:Y:S01]  /*2d100*/  IMAD.MOV.U32 R11, RZ, RZ, R28 ;  /* 0x000000ffff0b7224 */ /* 0x000fe200078e001c */
[----:B--2---:R-:W-:Y:S01]  /*2d110*/  HMMA.1688.F32.TF32 R12, R12, R26, R16 ;  /* 0x0000001a0c0c723c */ /* 0x004fe20000081010 */
[----:B------:R-:W4:Y:S01]  /*2d120*/  LDL.LU.64 R18, [R1+0x9d0] ;  /* 0x0009d00001127983 */ /* 0x000f220000300a00 */
[----:B------:R-:W4:Y:S11]  /*2d130*/  LDL.LU.64 R16, [R1+0x9c8] ;  /* 0x0009c80001107983 */ /* 0x000f360000300a00 */
[----:B------:R-:W-:Y:S10]  /*2d140*/  @!UPT UIADD3 URZ, URZ, URZ, URZ ;  /* 0x0000003f3f3ff290 */ /* 0x000ff4000fffe03f */
[----:B------:R-:W-:Y:S01]  /*2d150*/  STL.64 [R1+0x300], R12 ;  /* 0x0003000c01007387 */ /* 0x000fe20000100a00 */
[----:B------:R-:W-:Y:S01]  /*2d160*/  STL.64 [R1+0x308], R14 ;  /* 0x0003080e01007387 */ /* 0x000fe20000100a00 */
[----:B----4-:R-:W-:Y:S02]  /*2d170*/  HMMA.1688.F32.TF32 R4, R16, R6, R8 ;  /* 0x000000061004723c */ /* 0x010fe40000081008 */
[----:B------:R-:W2:Y:S11]  /*2d180*/  LDL.LU R8, [R1+0x9c0] ;  /* 0x0009c00001087983 */ /* 0x000eb60000300800 */
[----:B------:R-:W-:Y:S10]  /*2d190*/  @!UPT UIADD3 URZ, URZ, URZ, URZ ;  /* 0x0000003f3f3ff290 */ /* 0x000ff4000fffe03f */
[----:B------:R-:W-:Y:S01]  /*2d1a0*/  STL.64 [R1+0xa0], R4 ;  /* 0x0000a00401007387 */ /* 0x000fe20000100a00 */
[----:B------:R1:W-:Y:S03]  /*2d1b0*/  STL.64 [R1+0xa8], R6 ;  /* 0x0000a80601007387 */ /* 0x0003e60000100a00 */
[----:B-1----:R-:W4:Y:S01]  /*2d1c0*/  LDL.LU.64 R6, [R1+0x9b8] ;  /* 0x0009b80001067983 */ /* 0x002f220000300a00 */
[----:B------:R-:W4:Y:S02]  /*2d1d0*/  LDL.LU.64 R4, [R1+0x9b0] ;  /* 0x0009b00001047983 */ /* 0x000f240000300a00 */
[----:B------:R-:W-:Y:S02]  /*2d1e0*/  IMAD.MOV.U32 R14, RZ, RZ, R2 ;  /* 0x000000ffff0e7224 */ /* 0x000fe400078e0002 */
[----:B------:R-:W-:Y:S02]  /*2d1f0*/  IMAD.MOV.U32 R15, RZ, RZ, R0 ;  /* 0x000000ffff0f7224 */ /* 0x000fe400078e0000 */
[----:B------:R-:W-:-:S05]  /*2d200*/  IMAD.MOV.U32 R29, RZ, RZ, 0x7f ;  /* 0x0000007fff1d7424 */ /* 0x000fca00078e00ff */
[----:B------:R-:W-:-:S04]  /*2d210*/  IADD3 R28, R29, c[0x0][0x180], RZ ;  /* 0x000060001d1c7a10 */ /* 0x000fc80007ffe0ff */
[----:B------:R-:W-:Y:S01]  /*2d220*/  SHF.R.S32.HI R2, RZ, 0x1f, R28 ;  /* 0x0000001fff027819 */ /* 0x000fe2000001141c */
[----:B------:R-:W-:-:S03]  /*2d230*/  IMAD.MOV.U32 R29, RZ, RZ, c[0x0][0x180] ;  /* 0x00006000ff1d7624 */ /* 0x000fc600078e00ff */
[----:B------:R-:W-:-:S04]  /*2d240*/  LEA.HI R2, R2, R28, RZ, 0x7 ;  /* 0x0000001c02027211 */ /* 0x000fc800078f38ff */
[----:B------:R-:W-:Y:S02]  /*2d250*/  SHF.R.S32.HI R2, RZ, 0x7, R2 ;  /* 0x00000007ff027819 */ /* 0x000fe40000011402 */
[----:B------:R-:W-:Y:S02]  /*2d260*/  IADD3 R0, R29, -0x100, RZ ;  /* 0xffffff001d007810 */ /* 0x000fe40007ffe0ff */
[----:B------:R-:W-:-:S03]  /*2d270*/  IADD3 R2, R2, -0x2, RZ ;  /* 0xfffffffe02027810 */ /* 0x000fc60007ffe0ff */
[C---:B---3--:R-:W-:Y:S01]  /*2d280*/  IMAD R0, R20.reuse, -0x80, R0 ;  /* 0xffffff8014007824 */ /* 0x048fe200078e0200 */
[----:B------:R-:W-:Y:S01]  /*2d290*/  ISETP.GE.AND P0, PT, R20, R2, PT ;  /* 0x000000021400720c */ /* 0x000fe20003f06270 */
[----:B----4-:R-:W-:Y:S01]  /*2d2a0*/  HMMA.1688.F32.TF32 R12, R16, R14, R4 ;  /* 0x0000000e100c723c */ /* 0x010fe20000081004 */
[----:B------:R-:W3:Y:S11]  /*2d2b0*/  LDL.LU.64 R6, [R1+0x9a8] ;  /* 0x0009a80001067983 */ /* 0x000ef60000300a00 */
[----:B------:R-:W-:Y:S11]  /*2d2c0*/  @!UPT UIADD3 URZ, URZ, URZ, URZ ;  /* 0x0000003f3f3ff290 */ /* 0x000ff6000fffe03f */
[----:B------:R-:W-:Y:S01]  /*2d2d0*/  STL.64 [R1+0xb0], R12 ;  /* 0x0000b00c01007387 */ /* 0x000fe20000100a00 */
[----:B------:R1:W-:Y:S02]  /*2d2e0*/  STL.64 [R1+0xb8], R14 ;  /* 0x0000b80e01007387 */ /* 0x0003e40000100a00 */
[----:B------:R-:W4:Y:S02]  /*2d2f0*/  LDL.LU R4, [R1+0x3f8] ;  /* 0x0003f80001047983 */ /* 0x000f240000300800 */
[----:B------:R-:W2:Y:S01]  /*2d300*/  LDL.LU R5, [R1+0x900] ;  /* 0x0009000001057983 */ /* 0x000ea20000300800 */
[----:B-1----:R-:W3:Y:S01]  /*2d310*/  LDL.LU R14, [R1+0x8e0] ;  /* 0x0008e000010e7983 */ /* 0x002ee20000300800 */
[----:B------:R-:W3:Y:S02]  /*2d320*/  LDL.LU R13, [R1+0x8e4] ;  /* 0x0008e400010d7983 */ /* 0x000ee40000300800 */
[----:B------:R-:W3:Y:S02]  /*2d330*/  LDL.LU R11, [R1+0x8c4] ;  /* 0x0008c400010b7983 */ /* 0x000ee40000300800 */
[----:B------:R1:W-:Y:S02]  /*2d340*/  STL [R1+0x940], R20 ;  /* 0x0009401401007387 */ /* 0x0003e40000100800 */
[----:B-1----:R-:W3:Y:S01]  /*2d350*/  LDL.LU R20, [R1+0x8fc] ;  /* 0x0008fc0001147983 */ /* 0x002ee20000300800 */
[----:B------:R-:W-:Y:S02]  /*2d360*/  STL.64 [R1+0x970], R22 ;  /* 0x0009701601007387 */ /* 0x000fe40000100a00 */
[----:B------:R-:W-:Y:S02]  /*2d370*/  STL [R1+0x968], R21 ;  /* 0x0009681501007387 */ /* 0x000fe40000100800 */
[----:B------:R-:W3:Y:S01]  /*2d380*/  LDL.LU R12, [R1+0x8c0] ;  /* 0x0008c000010c7983 */ /* 0x000ee20000300800 */
[----:B------:R-:W3:Y:S01]  /*2d390*/  LDL.LU R10, [R1+0x8a0] ;  /* 0x0008a000010a7983 */ /* 0x000ee20000300800 */
[----:B------:R-:W3:Y:S03]  /*2d3a0*/  LDL.LU R9, [R1+0x8a4] ;  /* 0x0008a40001097983 */ /* 0x000ee60000300800 */
[----:B------:R-:W1:Y:S01]  /*2d3b0*/  S2R R15, SR_TID.X ;  /* 0x00000000000f7919 */ /* 0x000e620000002100 */
[----:B------:R-:W-:Y:S01]  /*2d3c0*/  ISETP.GT.AND P1, PT, R0, RZ, PT ;  /* 0x000000ff0000720c */ /* 0x000fe20003f24270 */
[----:B------:R-:W-:-:S03]  /*2d3d0*/  IMAD.MOV.U32 R29, RZ, RZ, c[0x0][0x188] ;  /* 0x00006200ff1d7624 */ /* 0x000fc600078e00ff */
[----:B------:R-:W-:Y:S01]  /*2d3e0*/  SEL R2, RZ, 0x4, !P1 ;  /* 0x00000004ff027807 */ /* 0x000fe20004800000 */
[----:B------:R-:W-:Y:S01]  /*2d3f0*/  IMAD.SHL.U32 R29, R29, 0x80, RZ ;  /* 0x000000801d1d7824 */ /* 0x000fe200078e00ff */
[----:B------:R-:W-:Y:S02]  /*2d400*/  ISETP.GT.AND P1, PT, R0, 0x4, PT ;  /* 0x000000040000780c */ /* 0x000fe40003f24270 */
[----:B------:R-:W-:Y:S01]  /*2d410*/  SEL R2, R2, RZ, !P0 ;  /* 0x000000ff02027207 */ /* 0x000fe20004000000 */
[----:B------:R-:W-:-:S03]  /*2d420*/  IMAD.SHL.U32 R24, R29, 0x4, RZ ;  /* 0x000000041d187824 */ /* 0x000fc600078e00ff */
[----:B------:R-:W-:Y:S01]  /*2d430*/  ISETP.NE.U32.AND P2, PT, R2, RZ, PT ;  /* 0x000000ff0200720c */ /* 0x000fe20003f45070 */
[----:B------:R-:W-:-:S04]  /*2d440*/  SEL R2, RZ, 0x4, !P1 ;  /* 0x00000004ff027807 */ /* 0x000fc80004800000 */
[----:B------:R-:W-:Y:S02]  /*2d450*/  SEL R2, R2, RZ, !P0 ;  /* 0x000000ff02027207 */ /* 0x000fe40004000000 */
[----:B-1----:R-:W-:Y:S02]  /*2d460*/  LOP3.LUT R29, R15, 0x1ff, RZ, 0xc0, !PT ;  /* 0x000001ff0f1d7812 */ /* 0x002fe400078ec0ff */
[----:B------:R-:W-:Y:S01]  /*2d470*/  ISETP.NE.U32.AND P3, PT, R2, RZ, PT ;  /* 0x000000ff0200720c */ /* 0x000fe20003f65070 */
[----:B------:R-:W-:Y:S02]  /*2d480*/  STL [R1+0x978], R15 ;  /* 0x0009780f01007387 */ /* 0x000fe40000100800 */
[----:B------:R-:W-:Y:S01]  /*2d490*/  IMAD.SHL.U32 R28, R29, 0x4, RZ ;  /* 0x000000041d1c7824 */ /* 0x000fe200078e00ff */
[----:B----4-:R-:W-:Y:S02]  /*2d4a0*/  IADD3 R4, R4, 0x1, RZ ;  /* 0x0000000104047810 */ /* 0x010fe40007ffe0ff */
[----:B--2---:R-:W-:-:S02]  /*2d4b0*/  IADD3 R5, P4, R5, R24, RZ ;  /* 0x0000001805057210 */ /* 0x004fc40007f9e0ff */
[----:B------:R-:W-:-:S04]  /*2d4c0*/  ISETP.GT.AND P1, PT, R4, 0x1, PT ;  /* 0x000000010400780c */ /* 0x000fc80003f24270 */
[----:B------:R-:W-:Y:S01]  /*2d4d0*/  SEL R25, R4, RZ, !P1 ;  /* 0x000000ff04197207 */ /* 0x000fe20004800000 */
[----:B------:R1:W-:Y:S01]  /*2d4e0*/  STL [R1+0x900], R5 ;  /* 0x0009000501007387 */ /* 0x0003e20000100800 */
[----:B------:R-:W-:Y:S01]  /*2d4f0*/  IMAD.MOV.U32 R4, RZ, RZ, R5 ;  /* 0x000000ffff047224 */ /* 0x000fe200078e0005 */
[----:B---3--:R-:W-:Y:S02]  /*2d500*/  IADD3 R13, P5, R13, R24, RZ ;  /* 0x000000180d0d7210 */ /* 0x008fe40007fbe0ff */
[----:B------:R-:W-:-:S03]  /*2d510*/  IMAD R2, R25, 0x40000, R28 ;  /* 0x0004000019027824 */ /* 0x000fc600078e021c */
[--C-:B------:R-:W-:Y:S02]  /*2d520*/  IMAD.X R14, R14, 0x1, R3.reuse, P5 ;  /* 0x000000010e0e7824 */ /* 0x100fe400028e0603 */
[----:B------:R-:W-:-:S04]  /*2d530*/  IMAD.X R20, R20, 0x1, R3, P4 ;  /* 0x0000000114147824 */ /* 0x000fc800020e0603 */
[----:B-1----:R-:W-:Y:S01]  /*2d540*/  IMAD.MOV.U32 R5, RZ, RZ, R20 ;  /* 0x000000ffff057224 */ /* 0x002fe200078e0014 */
[----:B------:R-:W-:-:S04]  /*2d550*/  ISETP.GT.AND P1, PT, R0, 0x8, PT ;  /* 0x000000080000780c */ /* 0x000fc80003f24270 */
[----:B------:R-:W-:Y:S01]  /*2d560*/  @!PT LDS RZ, [RZ] ;  /* 0x00000000fffff984 */ /* 0x000fe20000000800 */
[----:B------:R-:W-:Y:S01]  /*2d570*/  @!PT LDS RZ, [RZ] ;  /* 0x00000000fffff984 */ /* 0x000fe20000000800 */
[----:B------:R-:W-:Y:S01]  /*2d580*/  @!PT LDS RZ, [RZ] ;  /* 0x00000000fffff984 */ /* 0x000fe20000000800 */
[----:B------:R1:W-:Y:S04]  /*2d590*/  LDGSTS.E [R2], [R4.64], P2 ;  /* 0x0000000004027fae */ /* 0x0003e80009121844 */
[----:B------:R2:W-:Y:S01]  /*2d5a0*/  STL [R1+0x8e4], R13 ;  /* 0x0008e40d01007387 */ /* 0x0005e20000100800 */
[----:B-1----:R-:W-:Y:S02]  /*2d5b0*/  IMAD.MOV.U32 R4, RZ, RZ, R13 ;  /* 0x000000ffff047224 */ /* 0x002fe400078e000d */
[----:B------:R-:W-:-:S05]  /*2d5c0*/  IMAD.MOV.U32 R5, RZ, RZ, R14 ;  /* 0x000000ffff057224 */ /* 0x000fca00078e000e */
[----:B------:R1:W-:Y:S01]  /*2d5d0*/  LDGSTS.E [R2+0x2000], [R4.64], P3 ;  /* 0x0200000004027fae */ /* 0x0003e20009921844 */
[-C--:B------:R-:W-:Y:S02]  /*2d5e0*/  IADD3 R11, P3, R11, R24.reuse, RZ ;  /* 0x000000180b0b7210 */ /* 0x080fe40007f7e0ff */
[----:B------:R-:W-:Y:S01]  /*2d5f0*/  IADD3 R9, P4, R9, R24, RZ ;  /* 0x0000001809097210 */ /* 0x000fe20007f9e0ff */
[----:B------:R-:W-:Y:S01]  /*2d600*/  STL [R1+0x3f8], R25 ;  /* 0x0003f81901007387 */ /* 0x000fe20000100800 */
[----:B------:R3:W-:Y:S02]  /*2d610*/  STL [R1+0x8fc], R20 ;  /* 0x0008fc1401007387 */ /* 0x0007e40000100800 */
[----:B------:R-:W-:Y:S01]  /*2d620*/  IMAD.X R12, R12, 0x1, R3, P3 ;  /* 0x000000010c0c7824 */ /* 0x000fe200018e0603 */
[----:B-1----:R-:W-:Y:S01]  /*2d630*/  SEL R4, RZ, 0x4, !P1 ;  /* 0x00000004ff047807 */ /* 0x002fe20004800000 */
[----:B------:R-:W-:-:S03]  /*2d640*/  ISETP.GT.AND P1, PT, R0, 0xc, PT ;  /* 0x0000000c0000780c */ /* 0x000fc60003f24270 */
[----:B------:R-:W-:Y:S01]  /*2d650*/  SEL R4, R4, RZ, !P0 ;  /* 0x000000ff04047207 */ /* 0x000fe20004000000 */
[----:B------:R1:W-:Y:S01]  /*2d660*/  STL [R1+0x8e0], R14 ;  /* 0x0008e00e01007387 */ /* 0x0003e20000100800 */
[----:B------:R-:W-:Y:S02]  /*2d670*/  STL [R1+0x8c4], R11 ;  /* 0x0008c40b01007387 */ /* 0x000fe40000100800 */
[----:B------:R-:W-:Y:S01]  /*2d680*/  IMAD.X R10, R10, 0x1, R3, P4 ;  /* 0x000000010a0a7824 */ /* 0x000fe200020e0603 */
[----:B------:R-:W-:Y:S01]  /*2d690*/  ISETP.NE.U32.AND P2, PT, R4, RZ, PT ;  /* 0x000000ff0400720c */ /* 0x000fe20003f45070 */
[----:B------:R-:W-:Y:S01]  /*2d6a0*/  SEL R4, RZ, 0x4, !P1 ;  /* 0x00000004ff047807 */ /* 0x000fe20004800000 */
[----:B------:R3:W-:Y:S01]  /*2d6b0*/  STL [R1+0x8c0], R12 ;  /* 0x0008c00c01007387 */ /* 0x0007e20000100800 */
[----:B------:R-:W-:Y:S02]  /*2d6c0*/  STL [R1+0x8a4], R9 ;  /* 0x0008a40901007387 */ /* 0x000fe40000100800 */
[----:B------:R-:W4:Y:S01]  /*2d6d0*/  LDL.LU R15, [R1+0x87c] ;  /* 0x00087c00010f7983 */ /* 0x000f220000300800 */
[----:B------:R-:W-:Y:S01]  /*2d6e0*/  SEL R4, R4, RZ, !P0 ;  /* 0x000000ff04047207 */ /* 0x000fe20004000000 */
[----:B------:R1:W-:Y:S01]  /*2d6f0*/  STL [R1+0x8a0], R10 ;  /* 0x0008a00a01007387 */ /* 0x0003e20000100800 */
[----:B--2---:R-:W2:Y:S02]  /*2d700*/  LDL.LU R13, [R1+0x85c] ;  /* 0x00085c00010d7983 */ /* 0x004ea40000300800 */
[----:B---3--:R-:W3:Y:S01]  /*2d710*/  LDL.LU R20, [R1+0x878] ;  /* 0x0008780001147983 */ /* 0x008ee20000300800 */
[----:B------:R-:W-:Y:S01]  /*2d720*/  ISETP.NE.U32.AND P1, PT, R4, RZ, PT ;  /* 0x000000ff0400720c */ /* 0x000fe20003f25070 */
[----:B------:R-:W-:-:S02]  /*2d730*/  IMAD.MOV.U32 R4, RZ, RZ, R11 ;  /* 0x000000ffff047224 */ /* 0x000fc400078e000b */
[----:B------:R-:W-:Y:S01]  /*2d740*/  IMAD.MOV.U32 R5, RZ, RZ, R12 ;  /* 0x000000ffff057224 */ /* 0x000fe200078e000c */
[----:B-1----:R-:W3:Y:S01]  /*2d750*/  LDL.LU R14, [R1+0x858] ;  /* 0x00085800010e7983 */ /* 0x002ee20000300800 */
[----:B------:R-:W3:Y:S02]  /*2d760*/  LDL.LU R12, [R1+0x838] ;  /* 0x00083800010c7983 */ /* 0x000ee40000300800 */
[----:B------:R-:W3:Y:S01]  /*2d770*/  LDL.LU R11, [R1+0x83c] ;  /* 0x00083c00010b7983 */ /* 0x000ee20000300800 */
[----:B------:R1:W-:Y:S02]  /*2d780*/  LDGSTS.E [R2+0x4000], [R4.64], P2 ;  /* 0x0400000004027fae */ /* 0x0003e40009121844 */
[----:B-1----:R-:W-:Y:S02]  /*2d790*/  IMAD.MOV.U32 R5, RZ, RZ, R10 ;  /* 0x000000ffff057224 */ /* 0x002fe400078e000a */
[----:B------:R-:W-:Y:S01]  /*2d7a0*/  IMAD.MOV.U32 R4, RZ, RZ, R9 ;  /* 0x000000ffff047224 */ /* 0x000fe200078e0009 */
[----:B------:R-:W3:Y:S01]  /*2d7b0*/  LDL.LU R10, [R1+0x818] ;  /* 0x00081800010a7983 */ /* 0x000ee20000300800 */
[----:B------:R-:W3:Y:S03]  /*2d7c0*/  LDL.LU R9, [R1+0x81c] ;  /* 0x00081c0001097983 */ /* 0x000ee60000300800 */
[----:B------:R1:W-:Y:S01]  /*2d7d0*/  LDGSTS.E [R2+0x6000], [R4.64], P1 ;  /* 0x0600000004027fae */ /* 0x0003e20008921844 */
[----:B------:R-:W-:-:S04]  /*2d7e0*/  ISETP.GT.AND P1, PT, R0, 0x10, PT ;  /* 0x000000100000780c */ /* 0x000fc80003f24270 */
[----:B-1----:R-:W-:Y:S01]  /*2d7f0*/  SEL R4, RZ, 0x4, !P1 ;  /* 0x00000004ff047807 */ /* 0x002fe20004800000 */
[----:B------:R-:W-:-:S03]  /*2d800*/  ISETP.GT.AND P1, PT, R0, 0x14, PT ;  /* 0x000000140000780c */ /* 0x000fc60003f24270 */
[----:B------:R-:W-:-:S04]  /*2d810*/  SEL R4, R4, RZ, !P0 ;  /* 0x000000ff04047207 */ /* 0x000fc80004000000 */
[----:B------:R-:W-:Y:S01]  /*2d820*/  ISETP.NE.U32.AND P2, PT, R4, RZ, PT ;  /* 0x000000ff0400720c */ /* 0x000fe20003f45070 */
[----:B------:R-:W-:-:S04]  /*2d830*/  SEL R4, RZ, 0x4, !P1 ;  /* 0x00000004ff047807 */ /* 0x000fc80004800000 */
[----:B------:R-:W-:-:S04]  /*2d840*/  SEL R4, R4, RZ, !P0 ;  /* 0x000000ff04047207 */ /* 0x000fc80004000000 */
[----:B------:R-:W-:Y:S02]  /*2d850*/  ISETP.NE.U32.AND P1, PT, R4, RZ, PT ;  /* 0x000000ff0400720c */ /* 0x000fe40003f25070 */
[-C--:B----4-:R-:W-:Y:S02]  /*2d860*/  IADD3 R15, P3, R15, R24.reuse, RZ ;  /* 0x000000180f0f7210 */ /* 0x090fe40007f7e0ff */
[----:B--2---:R-:W-:-:S03]  /*2d870*/  IADD3 R13, P4, R13, R24, RZ ;  /* 0x000000180d0d7210 */ /* 0x004fc60007f9e0ff */
[----:B---3--:R-:W-:Y:S02]  /*2d880*/  IMAD.X R20, R20, 0x1, R3, P3 ;  /* 0x0000000114147824 */ /* 0x008fe400018e0603 */
[----:B------:R-:W-:Y:S02]  /*2d890*/  IMAD.MOV.U32 R4, RZ, RZ, R15 ;  /* 0x000000ffff047224 */ /* 0x000fe400078e000f */
[----:B------:R-:W-:Y:S01]  /*2d8a0*/  IMAD.MOV.U32 R5, RZ, RZ, R20 ;  /* 0x000000ffff057224 */ /* 0x000fe200078e0014 */
[----:B------:R-:W-:Y:S01]  /*2d8b0*/  IADD3 R11, P3, R11, R24, RZ ;  /* 0x000000180b0b7210 */ /* 0x000fe20007f7e0ff */
[--C-:B------:R-:W-:Y:S01]  /*2d8c0*/  IMAD.X R14, R14, 0x1, R3.reuse, P4 ;  /* 0x000000010e0e7824 */ /* 0x100fe200020e0603 */
[----:B------:R1:W-:Y:S04]  /*2d8d0*/  STL [R1+0x87c], R15 ;  /* 0x00087c0f01007387 */ /* 0x0003e80000100800 */
[----:B------:R2:W-:Y:S01]  /*2d8e0*/  LDGSTS.E [R2+0x8000], [R4.64], P2 ;  /* 0x0800000004027fae */ /* 0x0005e20009121844 */
[----:B------:R-:W-:Y:S02]  /*2d8f0*/  STL [R1+0x878], R20 ;  /* 0x0008781401007387 */ /* 0x000fe40000100800 */
[----:B------:R-:W-:-:S02]  /*2d900*/  IMAD.X R12, R12, 0x1, R3, P3 ;  /* 0x000000010c0c7824 */ /* 0x000fc400018e0603 */
[----:B------:R3:W-:Y:S01]  /*2d910*/  STL [R1+0x85c], R13 ;  /* 0x00085c0d01007387 */ /* 0x0007e20000100800 */
[----:B------:R4:W-:Y:S01]  /*2d920*/  STL [R1+0x858], R14 ;  /* 0x0008580e01007387 */ /* 0x0009e20000100800 */
[----:B------:R-:W-:Y:S02]  /*2d930*/  STL [R1+0x83c], R11 ;  /* 0x00083c0b01007387 */ /* 0x000fe40000100800 */
[----:B------:R1:W-:Y:S02]  /*2d940*/  STL [R1+0x838], R12 ;  /* 0x0008380c01007387 */ /* 0x0003e40000100800 */
[----:B--2---:R-:W-:Y:S02]  /*2d950*/  IMAD.MOV.U32 R4, RZ, RZ, R13 ;  /* 0x000000ffff047224 */ /* 0x004fe400078e000d */
[----:B------:R-:W-:Y:S01]  /*2d960*/  IMAD.MOV.U32 R5, RZ, RZ, R14 ;  /* 0x000000ffff057224 */ /* 0x000fe200078e000e */
[----:B------:R-:W-:-:S04]  /*2d970*/  IADD3 R9, P4, R9, R24, RZ ;  /* 0x0000001809097210 */ /* 0x000fc80007f9e0ff */
[----:B------:R4:W-:Y:S01]  /*2d980*/  LDGSTS.E [R2+0xa000], [R4.64], P1 ;  /* 0x0a00000004027fae */ /* 0x0009e20008921844 */
[----:B------:R-:W-:Y:S01]  /*2d990*/  IMAD.X R10, R10, 0x1, R3, P4 ;  /* 0x000000010a0a7824 */ /* 0x000fe200020e0603 */
[C---:B------:R-:W-:Y:S02]  /*2d9a0*/  ISETP.GT.AND P1, PT, R0.reuse, 0x18, PT ;  /* 0x000000180000780c */ /* 0x040fe40003f24270 */
[----:B------:R-:W-:Y:S01]  /*2d9b0*/  STL [R1+0x81c], R9 ;  /* 0x00081c0901007387 */ /* 0x000fe20000100800 */
[----:B-1----:R-:W2:Y:S02]  /*2d9c0*/  LDL.LU R15, [R1+0x414] ;  /* 0x00041400010f7983 */ /* 0x002ea40000300800 */
[----:B------:R1:W-:Y:S02]  /*2d9d0*/  STL [R1+0x818], R10 ;  /* 0x0008180a01007387 */ /* 0x0003e40000100800 */
[----:B---3--:R-:W3:Y:S01]  /*2d9e0*/  LDL.LU R13, [R1+0x434] ;  /* 0x00043400010d7983 */ /* 0x008ee20000300800 */
[----:B------:R-:W3:Y:S01]  /*2d9f0*/  LDL.LU R20, [R1+0x410] ;  /* 0x0004100001147983 */ /* 0x000ee20000300800 */
[----:B----4-:R-:W4:Y:S01]  /*2da00*/  LDL.LU R14, [R1+0x430] ;  /* 0x00043000010e7983 */ /* 0x010f220000300800 */
[----:B------:R-:W-:Y:S01]  /*2da10*/  SEL R4, RZ, 0x4, !P1 ;  /* 0x00000004ff047807 */ /* 0x000fe20004800000 */
[----:B------:R-:W-:-:S03]  /*2da20*/  ISETP.GT.AND P1, PT, R0, 0x1c, PT ;  /* 0x0000001c0000780c */ /* 0x000fc60003f24270 */
[----:B------:R-:W-:-:S04]  /*2da30*/  SEL R4, R4, RZ, !P0 ;  /* 0x000000ff04047207 */ /* 0x000fc80004000000 */
[----:B------:R-:W-:Y:S01]  /*2da40*/  ISETP.NE.U32.AND P2, PT, R4, RZ, PT ;  /* 0x000000ff0400720c */ /* 0x000fe20003f45070 */
[----:B------:R-:W-:-:S04]  /*2da50*/  SEL R4, RZ, 0x4, !P1 ;  /* 0x00000004ff047807 */ /* 0x000fc80004800000 */
[----:B------:R-:W-:Y:S01]  /*2da60*/  SEL R4, R4, RZ, !P0 ;  /* 0x000000ff04047207 */ /* 0x000fe20004000000 */
[----:B------:R-:W-:Y:S02]  /*2da70*/  IMAD.MOV.U32 R5, RZ, RZ, R12 ;  /* 0x000000ffff057224 */ /* 0x000fe400078e000c */
[----:B------:R-:W4:Y:S01]  /*2da80*/  LDL.LU R12, [R1+0x450] ;  /* 0x00045000010c7983 */ /* 0x000f220000300800 */
[----:B------:R-:W-:Y:S01]  /*2da90*/  ISETP.NE.U32.AND P1, PT, R4, RZ, PT ;  /* 0x000000ff0400720c */ /* 0x000fe20003f25070 */
[----:B------:R-:W-:Y:S02]  /*2daa0*/  IMAD.MOV.U32 R4, RZ, RZ, R11 ;  /* 0x000000ffff047224 */ /* 0x000fe400078e000b */
[----:B------:R-:W4:Y:S04]  /*2dab0*/  LDL.LU R11, [R1+0x454] ;  /* 0x00045400010b7983 */ /* 0x000f280000300800 */
[----:B------:R1:W-:Y:S02]  /*2dac0*/  LDGSTS.E [R2+0xc000], [R4.64], P2 ;  /* 0x0c00000004027fae */ /* 0x0003e40009121844 */
[----:B-1----:R-:W-:-:S02]  /*2dad0*/  IMAD.MOV.U32 R5, RZ, RZ, R10 ;  /* 0x000000ffff057224 */ /* 0x002fc400078e000a */
[----:B------:R-:W-:Y:S01]  /*2dae0*/  IMAD.MOV.U32 R4, RZ, RZ, R9 ;  /* 0x000000ffff047224 */ /* 0x000fe200078e0009 */
[----:B------:R-:W4:Y:S01]  /*2daf0*/  LDL.LU R10, [R1+0x470] ;  /* 0x00047000010a7983 */ /* 0x000f220000300800 */
[----:B------:R-:W4:Y:S03]  /*2db00*/  LDL.LU R9, [R1+0x474] ;  /* 0x0004740001097983 */ /* 0x000f260000300800 */
        /* <DEDUP_REMOVED lines=9> */
[-C--:B--2---:R-:W-:Y:S02]  /*2dba0*/  IADD3 R15, P3, R15, R24.reuse, RZ ;  /* 0x000000180f0f7210 */ /* 0x084fe40007f7e0ff */
[----:B---3--:R-:W-:-:S03]  /*2dbb0*/  IADD3 R13, P4, R13, R24, RZ ;  /* 0x000000180d0d7210 */ /* 0x008fc60007f9e0ff */
[----:B------:R-:W-:Y:S02]  /*2dbc0*/  IMAD.X R20, R20, 0x1, R3, P3 ;  /* 0x0000000114147824 */ /* 0x000fe400018e0603 */
[----:B------:R-:W-:Y:S02]  /*2dbd0*/  IMAD.MOV.U32 R4, RZ, RZ, R15 ;  /* 0x000000ffff047224 */ /* 0x000fe400078e000f */
[----:B----4-:R-:W-:Y:S02]  /*2dbe0*/  IMAD.X R14, R14, 0x1, R3, P4 ;  /* 0x000000010e0e7824 */ /* 0x010fe400020e0603 */
[----:B------:R-:W-:-:S05]  /*2dbf0*/  IMAD.MOV.U32 R5, RZ, RZ, R20 ;  /* 0x000000ffff057224 */ /* 0x000fca00078e0014 */
[----:B------:R1:W-:Y:S02]  /*2dc00*/  LDGSTS.E [R2+0x10000], [R4.64], P2 ;  /* 0x1000000004027fae */ /* 0x0003e40009121844 */
[----:B-1----:R-:W-:Y:S02]  /*2dc10*/  IMAD.MOV.U32 R4, RZ, RZ, R13 ;  /* 0x000000ffff047224 */ /* 0x002fe400078e000d */
[----:B------:R-:W-:Y:S01]  /*2dc20*/  IMAD.MOV.U32 R5, RZ, RZ, R14 ;  /* 0x000000ffff057224 */ /* 0x000fe200078e000e */
[----:B------:R-:W-:-:S04]  /*2dc30*/  IADD3 R11, P3, R11, R24, RZ ;  /* 0x000000180b0b7210 */ /* 0x000fc80007f7e0ff */
[----:B------:R1:W-:Y:S01]  /*2dc40*/  LDGSTS.E [R2+0x12000], [R4.64], P1 ;  /* 0x1200000004027fae */ /* 0x0003e20008921844 */
[----:B------:R-:W-:-:S03]  /*2dc50*/  ISETP.GT.AND P1, PT, R0, 0x28, PT ;  /* 0x000000280000780c */ /* 0x000fc60003f24270 */
[----:B------:R2:W-:Y:S01]  /*2dc60*/  STL [R1+0x414], R15 ;  /* 0x0004140f01007387 */ /* 0x0005e20000100800 */
[--C-:B------:R-:W-:Y:S02]  /*2dc70*/  IMAD.X R12, R12, 0x1, R3.reuse, P3 ;  /* 0x000000010c0c7824 */ /* 0x100fe400018e0603 */
[----:B------:R-:W-:Y:S02]  /*2dc80*/  STL [R1+0x410], R20 ;  /* 0x0004101401007387 */ /* 0x000fe40000100800 */
[----:B------:R3:W-:Y:S01]  /*2dc90*/  STL [R1+0x434], R13 ;  /* 0x0004340d01007387 */ /* 0x0007e20000100800 */
[----:B-1----:R-:W-:Y:S02]  /*2dca0*/  SEL R4, RZ, 0x4, !P1 ;  /* 0x00000004ff047807 */ /* 0x002fe40004800000 */
[----:B------:R-:W-:Y:S01]  /*2dcb0*/  IADD3 R9, P4, R9, R24, RZ ;  /* 0x0000001809097210 */ /* 0x000fe20007f9e0ff */
[----:B------:R-:W-:Y:S01]  /*2dcc0*/  ISETP.GT.AND P1, PT, R0, 0x2c, PT ;  /* 0x0000002c0000780c */ /* 0x000fe20003f24270 */
        /* <DEDUP_REMOVED lines=8> */
[----:B--2---:R-:W2:Y:S01]  /*2dd50*/  LDL.LU R15, [R1+0x494] ;  /* 0x00049400010f7983 */ /* 0x004ea20000300800 */
[----:B------:R-:W-:Y:S01]  /*2dd60*/  SEL R4, R4, RZ, !P0 ;  /* 0x000000ff04047207 */ /* 0x000fe20004000000 */
[----:B------:R4:W-:Y:S01]  /*2dd70*/  STL [R1+0x470], R10 ;  /* 0x0004700a01007387 */ /* 0x0009e20000100800 */
[----:B---3--:R-:W3:Y:S02]  /*2dd80*/  LDL.LU R13, [R1+0x4b8] ;  /* 0x0004b800010d7983 */ /* 0x008ee40000300800 */
[----:B------:R-:W3:Y:S01]  /*2dd90*/  LDL.LU R20, [R1+0x490] ;  /* 0x0004900001147983 */ /* 0x000ee20000300800 */
[----:B------:R-:W-:Y:S01]  /*2dda0*/  ISETP.NE.U32.AND P1, PT, R4, RZ, PT ;  /* 0x000000ff0400720c */ /* 0x000fe20003f25070 */
[----:B------:R-:W-:-:S02]  /*2ddb0*/  IMAD.MOV.U32 R4, RZ, RZ, R11 ;  /* 0x000000ffff047224 */ /* 0x000fc400078e000b */
[----:B------:R-:W-:Y:S01]  /*2ddc0*/  IMAD.MOV.U32 R5, RZ, RZ, R12 ;  /* 0x000000ffff057224 */ /* 0x000fe200078e000c */
[----:B-1----:R-:W3:Y:S01]  /*2ddd0*/  LDL.LU R14, [R1+0x4b4] ;  /* 0x0004b400010e7983 */ /* 0x002ee20000300800 */
[----:B----4-:R-:W4:Y:S03]  /*2dde0*/  LDL.LU R12, [R1+0x4d4] ;  /* 0x0004d400010c7983 */ /* 0x010f260000300800 */
        /* <DEDUP_REMOVED lines=19> */
[----:B------:R-:W-:Y:S01]  /*2df20*/  IMAD.MOV.U32 R5, RZ, RZ, R20 ;  /* 0x000000ffff057224 */ /* 0x000fe200078e0014 */
[----:B----4-:R-:W-:Y:S01]  /*2df30*/  IADD3 R11, P3, R11, R24, RZ ;  /* 0x000000180b0b7210 */ /* 0x010fe20007f7e0ff */
        /* <DEDUP_REMOVED lines=119> */
[----:B------:R4:W-:Y:S01]  /*2e6b0*/  STL [R1+0x5f8], R9 ;  /* 0x0005f80901007387 */ /* 0x0009e20000100800 */
        /* <DEDUP_REMOVED lines=14> */
[----:B------:R-:W-:-:S05]  /*2e7a0*/  IMAD.MOV.U32 R4, RZ, RZ, R11 ;  /* 0x000000ffff047224 */ /* 0x000fca00078e000b */
[----:B------:R1:W-:Y:S02]  /*2e7b0*/  LDGSTS.E [R2+0x2c000], [R4.64], P2 ;  /* 0x2c00000004027fae */ /* 0x0003e40009121844 */
[----:B-1----:R-:W-:Y:S02]  /*2e7c0*/  IMAD.MOV.U32 R4, RZ, RZ, R9 ;  /* 0x000000ffff047224 */ /* 0x002fe400078e0009 */
[----:B------:R-:W4:Y:S01]  /*2e7d0*/  LDL.LU R9, [R1+0x658] ;  /* 0x0006580001097983 */ /* 0x000f220000300800 */
[----:B------:R-:W-:Y:S02]  /*2e7e0*/  IMAD.MOV.U32 R5, RZ, RZ, R10 ;  /* 0x000000ffff057224 */ /* 0x000fe400078e000a */
[----:B------:R-:W4:Y:S02]  /*2e7f0*/  LDL.LU R11, [R1+0x674] ;  /* 0x00067400010b7983 */ /* 0x000f240000300800 */
[----:B------:R-:W4:Y:S01]  /*2e800*/  LDL.LU R10, [R1+0x678] ;  /* 0x00067800010a7983 */ /* 0x000f220000300800 */
        /* <DEDUP_REMOVED lines=17> */
[----:B------:R-:W-:-:S05]  /*2e920*/  IMAD.MOV.U32 R5, RZ, RZ, R14 ;  /* 0x000000ffff057224 */ /* 0x000fca00078e000e */
[----:B------:R1:W-:Y:S01]  /*2e930*/  LDGSTS.E [R2+0x32000], [R4.64], P1 ;  /* 0x3200000004027fae */ /* 0x0003e20008921844 */
[----:B------:R-:W-:-:S03]  /*2e940*/  ISETP.GT.AND P1, PT, R0, 0x68, PT ;  /* 0x000000680000780c */ /* 0x000fc60003f24270 */
[----:B------:R-:W-:Y:S01]  /*2e950*/  STL [R1+0x618], R15 ;  /* 0x0006180f01007387 */ /* 0x000fe20000100800 */
[----:B------:R-:W-:Y:S01]  /*2e960*/  STL [R1+0x614], R20 ;  /* 0x0006141401007387 */ /* 0x000fe20000100800 */
[----:B-1----:R-:W-:Y:S02]  /*2e970*/  SEL R4, RZ, 0x4, !P1 ;  /* 0x00000004ff047807 */ /* 0x002fe40004800000 */
[-C--:B------:R-:W-:Y:S01]  /*2e980*/  IADD3 R9, P3, R9, R24.reuse, RZ ;  /* 0x0000001809097210 */ /* 0x080fe20007f7e0ff */
[----:B------:R-:W-:Y:S01]  /*2e990*/  ISETP.GT.AND P1, PT, R0, 0x6c, PT ;  /* 0x0000006c0000780c */ /* 0x000fe20003f24270 */
[----:B------:R-:W-:Y:S02]  /*2e9a0*/  SEL R4, R4, RZ, !P0 ;  /* 0x000000ff04047207 */ /* 0x000fe40004000000 */
[----:B------:R-:W-:Y:S01]  /*2e9b0*/  IADD3 R10, P4, R10, R24, RZ ;  /* 0x000000180a0a7210 */ /* 0x000fe20007f9e0ff */
[--C-:B------:R-:W-:Y:S01]  /*2e9c0*/  IMAD.X R12, R12, 0x1, R3.reuse, P3 ;  /* 0x000000010c0c7824 */ /* 0x100fe200018e0603 */
[----:B------:R-:W-:Y:S01]  /*2e9d0*/  ISETP.NE.U32.AND P2, PT, R4, RZ, PT ;  /* 0x000000ff0400720c */ /* 0x000fe20003f45070 */
[----:B------:R-:W-:Y:S01]  /*2e9e0*/  SEL R4, RZ, 0x4, !P1 ;  /* 0x00000004ff047807 */ /* 0x000fe20004800000 */
[----:B------:R1:W-:Y:S01]  /*2e9f0*/  STL [R1+0x638], R13 ;  /* 0x0006380d01007387 */ /* 0x0003e20000100800 */
[----:B------:R-:W-:Y:S02]  /*2ea00*/  STL [R1+0x634], R14 ;  /* 0x0006340e01007387 */ /* 0x000fe40000100800 */
[----:B------:R2:W-:Y:S01]  /*2ea10*/  STL [R1+0x658], R9 ;  /* 0x0006580901007387 */ /* 0x0005e20000100800 */
[----:B------:R-:W-:Y:S01]  /*2ea20*/  SEL R4, R4, RZ, !P0 ;  /* 0x000000ff04047207 */ /* 0x000fe20004000000 */
[----:B------:R-:W-:Y:S01]  /*2ea30*/  IMAD.X R11, R11, 0x1, R3, P4 ;  /* 0x000000010b0b7824 */ /* 0x000fe200020e0603 */
[----:B------:R3:W-:Y:S01]  /*2ea40*/  STL [R1+0x654], R12 ;  /* 0x0006540c01007387 */ /* 0x0007e20000100800 */
[----:B------:R3:W-:Y:S01]  /*2ea50*/  STL [R1+0x678], R10 ;  /* 0x0006780a01007387 */ /* 0x0007e20000100800 */
[----:B------:R-:W-:-:S02]  /*2ea60*/  ISETP.NE.U32.AND P1, PT, R4, RZ, PT ;  /* 0x000000ff0400720c */ /* 0x000fc40003f25070 */
[----:B-1----:R-:W4:Y:S01]  /*2ea70*/  LDL.LU R13, [R1+0x698] ;  /* 0x00069800010d7983 */ /* 0x002f220000300800 */
[----:B------:R-:W-:Y:S02]  /*2ea80*/  IMAD.MOV.U32 R4, RZ, RZ, R9 ;  /* 0x000000ffff047224 */ /* 0x000fe400078e0009 */
[----:B------:R1:W-:Y:S02]  /*2ea90*/  STL [R1+0x674], R11 ;  /* 0x0006740b01007387 */ /* 0x0003e40000100800 */
[----:B--2---:R-:W2:Y:S01]  /*2eaa0*/  LDL.LU R9, [R1+0x6b8] ;  /* 0x0006b80001097983 */ /* 0x004ea20000300800 */
[----:B------:R-:W2:Y:S01]  /*2eab0*/  LDL.LU R15, [R1+0x694] ;  /* 0x00069400010f7983 */ /* 0x000ea20000300800 */
[----:B------:R-:W-:Y:S02]  /*2eac0*/  IMAD.MOV.U32 R5, RZ, RZ, R12 ;  /* 0x000000ffff057224 */ /* 0x000fe400078e000c */
[----:B------:R-:W2:Y:S02]  /*2ead0*/  LDL.LU R14, [R1+0x6b4] ;  /* 0x0006b400010e7983 */ /* 0x000ea40000300800 */
[----:B---3--:R-:W3:Y:S01]  /*2eae0*/  LDL.LU R12, [R1+0x6d8] ;  /* 0x0006d800010c7983 */ /* 0x008ee20000300800 */
[----:B------:R1:W-:Y:S02]  /*2eaf0*/  LDGSTS.E [R2+0x34000], [R4.64], P2 ;  /* 0x3400000004027fae */ /* 0x0003e40009121844 */
[----:B-1----:R-:W-:-:S02]  /*2eb00*/  IMAD.MOV.U32 R4, RZ, RZ, R10 ;  /* 0x000000ffff047224 */ /* 0x002fc400078e000a */
[----:B------:R-:W-:Y:S01]  /*2eb10*/  IMAD.MOV.U32 R5, RZ, RZ, R11 ;  /* 0x000000ffff057224 */ /* 0x000fe200078e000b */
[----:B------:R-:W3:Y:S01]  /*2eb20*/  LDL.LU R10, [R1+0x38] ;  /* 0x00003800010a7983 */ /* 0x000ee20000300800 */
[----:B------:R-:W-:Y:S02]  /*2eb30*/  IMAD.MOV.U32 R11, RZ, RZ, R8 ;  /* 0x000000ffff0b7224 */ /* 0x000fe400078e0008 */
[----:B------:R-:W3:Y:S01]  /*2eb40*/  LDL.LU R8, [R1+0x6f8] ;  /* 0x0006f80001087983 */ /* 0x000ee20000300800 */
        /* <DEDUP_REMOVED lines=11> */
[----:B------:R-:W-:Y:S02]  /*2ec00*/  IMAD.X R15, R15, 0x1, R3, P3 ;  /* 0x000000010f0f7824 */ /* 0x000fe400018e0603 */
[----:B------:R-:W-:Y:S01]  /*2ec10*/  IMAD.MOV.U32 R4, RZ, RZ, R13 ;  /* 0x000000ffff047224 */ /* 0x000fe200078e000d */
[----:B------:R1:W-:Y:S01]  /*2ec20*/  STL [R1+0x698], R13 ;  /* 0x0006980d01007387 */ /* 0x0003e20000100800 */
[----:B------:R-:W-:Y:S02]  /*2ec30*/  IMAD.X R14, R14, 0x1, R3, P4 ;  /* 0x000000010e0e7824 */ /* 0x000fe400020e0603 */
[----:B------:R-:W-:Y:S01]  /*2ec40*/  IMAD.MOV.U32 R5, RZ, RZ, R15 ;  /* 0x000000ffff057224 */ /* 0x000fe200078e000f */
[----:B------:R-:W-:Y:S04]  /*2ec50*/  STL [R1+0x694], R15 ;  /* 0x0006940f01007387 */ /* 0x000fe80000100800 */
[----:B------:R2:W-:Y:S04]  /*2ec60*/  STL [R1+0x6b8], R9 ;  /* 0x0006b80901007387 */ /* 0x0005e80000100800 */
[----:B------:R4:W-:Y:S01]  /*2ec70*/  LDGSTS.E [R2+0x38000], [R4.64], P2 ;  /* 0x3800000004027fae */ /* 0x0009e20009121844 */
[----:B---3--:R-:W-:-:S03]  /*2ec80*/  IADD3 R12, P3, R12, R24, RZ ;  /* 0x000000180c0c7210 */ /* 0x008fc60007f7e0ff */
[----:B-1----:R-:W3:Y:S01]  /*2ec90*/  LDL.LU R13, [R1+0x6d4] ;  /* 0x0006d400010d7983 */ /* 0x002ee20000300800 */
[----:B------:R-:W-:Y:S02]  /*2eca0*/  STL [R1+0x6b4], R14 ;  /* 0x0006b40e01007387 */ /* 0x000fe40000100800 */
[----:B----4-:R-:W-:Y:S02]  /*2ecb0*/  IMAD.MOV.U32 R4, RZ, RZ, R9 ;  /* 0x000000ffff047224 */ /* 0x010fe400078e0009 */
[----:B--2---:R-:W2:Y:S01]  /*2ecc0*/  LDL.LU R9, [R1+0x6f4] ;  /* 0x0006f40001097983 */ /* 0x004ea20000300800 */
[----:B------:R-:W-:Y:S01]  /*2ecd0*/  IADD3 R8, P4, R8, R24, RZ ;  /* 0x0000001808087210 */ /* 0x000fe20007f9e0ff */
[----:B------:R-:W-:Y:S02]  /*2ece0*/  STL.64 [R1+0x9a0], R26 ;  /* 0x0009a01a01007387 */ /* 0x000fe40000100a00 */
[----:B------:R1:W-:Y:S01]  /*2ecf0*/  STL.64 [R1+0x998], R24 ;  /* 0x0009981801007387 */ /* 0x0003e20000100a00 */
[----:B------:R-:W-:Y:S04]  /*2ed00*/  STL [R1+0x6d8], R12 ;  /* 0x0006d80c01007387 */ /* 0x000fe80000100800 */
[----:B-1----:R-:W4:Y:S01]  /*2ed10*/  LDL.LU R24, [R1+0x240] ;  /* 0x0002400001187983 */ /* 0x002f220000300800 */
[----:B------:R-:W-:Y:S02]  /*2ed20*/  STL [R1+0x6f8], R8 ;  /* 0x0006f80801007387 */ /* 0x000fe40000100800 */
[----:B------:R-:W4:Y:S02]  /*2ed30*/  LDL.LU R25, [R1+0x244] ;  /* 0x0002440001197983 */ /* 0x000f240000300800 */
[----:B------:R-:W4:Y:S01]  /*2ed40*/  LDL.LU R26, [R1+0x248] ;  /* 0x00024800011a7983 */ /* 0x000f220000300800 */
[----:B------:R-:W4:Y:S01]  /*2ed50*/  LDL.LU R27, [R1+0x24c] ;  /* 0x00024c00011b7983 */ /* 0x000f220000300800 */
[----:B------:R-:W-:-:S05]  /*2ed60*/  IMAD.MOV.U32 R5, RZ, RZ, R14 ;  /* 0x000000ffff057224 */ /* 0x000fca00078e000e */
        /* <DEDUP_REMOVED lines=8> */
[----:B------:R-:W-:Y:S01]  /*2edf0*/  ISETP.NE.U32.AND P1, PT, R4, RZ, PT ;  /* 0x000000ff0400720c */ /* 0x000fe20003f25070 */
[----:B------:R-:W-:Y:S02]  /*2ee00*/  IMAD.MOV.U32 R4, RZ, RZ, R12 ;  /* 0x000000ffff047224 */ /* 0x000fe400078e000c */
[----:B---3--:R-:W-:-:S04]  /*2ee10*/  IMAD.X R13, R13, 0x1, R3, P3 ;  /* 0x000000010d0d7824 */ /* 0x008fc800018e0603 */
[----:B------:R-:W-:Y:S01]  /*2ee20*/  IMAD.MOV.U32 R5, RZ, RZ, R13 ;  /* 0x000000ffff057224 */ /* 0x000fe200078e000d */
[----:B------:R-:W-:Y:S01]  /*2ee30*/  STL [R1+0x6d4], R13 ;  /* 0x0006d40d01007387 */ /* 0x000fe20000100800 */
[----:B------:R-:W3:Y:S02]  /*2ee40*/  LDL.LU R20, [R1+0x908] ;  /* 0x0009080001147983 */ /* 0x000ee40000300800 */
[----:B------:R-:W3:Y:S02]  /*2ee50*/  LDL.LU R14, [R1+0x8ec] ;  /* 0x0008ec00010e7983 */ /* 0x000ee40000300800 */
[----:B--2---:R-:W-:Y:S01]  /*2ee60*/  IMAD.X R9, R9, 0x1, R3, P4 ;  /* 0x0000000109097824 */ /* 0x004fe200020e0603 */
[----:B------:R1:W-:Y:S04]  /*2ee70*/  LDGSTS.E [R2+0x3c000], [R4.64], P2 ;  /* 0x3c00000004027fae */ /* 0x0003e80009121844 */
[----:B------:R4:W-:Y:S01]  /*2ee80*/  STL [R1+0x6f4], R9 ;  /* 0x0006f40901007387 */ /* 0x0009e20000100800 */
[----:B------:R-:W2:Y:S02]  /*2ee90*/  LDL.LU R21, [R1+0x904] ;  /* 0x0009040001157983 */ /* 0x000ea40000300800 */
[----:B------:R-:W2:Y:S02]  /*2eea0*/  LDL.LU R15, [R1+0x8e8] ;  /* 0x0008e800010f7983 */ /* 0x000ea40000300800 */
[----:B-1----:R-:W-:-:S02]  /*2eeb0*/  IMAD.MOV.U32 R4, RZ, RZ, R8 ;  /* 0x000000ffff047224 */ /* 0x002fc400078e0008 */
[----:B------:R-:W-:Y:S02]  /*2eec0*/  IMAD.MOV.U32 R5, RZ, RZ, R9 ;  /* 0x000000ffff057224 */ /* 0x000fe400078e0009 */
[----:B----4-:R-:W-:Y:S01]  /*2eed0*/  HMMA.1688.F32.TF32 R8, R16, R10, R24 ;  /* 0x0000000a1008723c */ /* 0x010fe20000081018 */
[----:B------:R-:W4:Y:S01]  /*2eee0*/  LDL.LU.64 R26, [R1+0x9a0] ;  /* 0x0009a000011a7983 */ /* 0x000f220000300a00 */
[----:B------:R-:W3:Y:S03]  /*2eef0*/  LDL.LU.64 R24, [R1+0x998] ;  /* 0x0009980001187983 */ /* 0x000ee60000300a00 */
[----:B------:R1:W-:Y:S11]  /*2ef00*/  LDGSTS.E [R2+0x3e000], [R4.64], P1 ;  /* 0x3e00000004027fae */ /* 0x0003f60008921844 */
[----:B------:R-:W-:Y:S07]  /*2ef10*/  @!UPT UIADD3 URZ, URZ, URZ, URZ ;  /* 0x0000003f3f3ff290 */ /* 0x000fee000fffe03f */
[----:B------:R1:W-:Y:S04]  /*2ef20*/  STL.64 [R1+0x70], R8 ;  /* 0x0000700801007387 */ /* 0x0003e80000100a00 */
[----:B-1----:R-:W1:Y:S01]  /*2ef30*/  S2R R9, SR_TID.X ;  /* 0x0000000000097919 */ /* 0x002e620000002100 */
[----:B------:R1:W-:Y:S03]  /*2ef40*/  STL.64 [R1+0x78], R10 ;  /* 0x0000780a01007387 */ /* 0x0003e60000100a00 */
[----:B-1----:R-:W4:Y:S01]  /*2ef50*/  LDL.LU.64 R10, [R1+0x990] ;  /* 0x00099000010a7983 */ /* 0x002f220000300a00 */
[----:B------:R-:W4:Y:S02]  /*2ef60*/  LDL.LU R13, [R1+0x8c8] ;  /* 0x0008c800010d7983 */ /* 0x000f240000300800 */
[----:B------:R-:W4:Y:S02]  /*2ef70*/  LDL.LU R12, [R1+0x8cc] ;  /* 0x0008cc00010c7983 */ /* 0x000f240000300800 */
[----:B------:R-:W4:Y:S01]  /*2ef80*/  LDL.LU R8, [R1+0x8ac] ;  /* 0x0008ac0001087983 */ /* 0x000f220000300800 */
[----:B------:R-:W-:-:S05]  /*2ef90*/  LOP3.LUT R9, R9, 0x1ff, RZ, 0xc0, !PT ;  /* 0x000001ff09097812 */ /* 0x000fca00078ec0ff */
[----:B------:R-:W-:-:S05]  /*2efa0*/  IMAD.SHL.U32 R9, R9, 0x4, RZ ;  /* 0x0000000409097824 */ /* 0x000fca00078e00ff */
[----:B------:R-:W-:Y:S02]  /*2efb0*/  LOP3.LUT R5, R9, 0x20, RZ, 0x3c, !PT ;  /* 0x0000002009057812 */ /* 0x000fe400078e3cff */
[-C--:B---3--:R-:W-:Y:S02]  /*2efc0*/  IADD3 R20, P3, R20, R24.reuse, RZ ;  /* 0x0000001814147210 */ /* 0x088fe40007f7e0ff */
[----:B------:R-:W-:-:S03]  /*2efd0*/  IADD3 R14, P4, R14, R24, RZ ;  /* 0x000000180e0e7210 */ /* 0x000fc60007f9e0ff */
[----:B--2---:R-:W-:Y:S01]  /*2efe0*/  IMAD.X R21, R21, 0x1, R3, P3 ;  /* 0x0000000115157824 */ /* 0x004fe200018e0603 */
[----:B------:R1:W-:Y:S04]  /*2eff0*/  STL [R1+0x908], R20 ;  /* 0x0009081401007387 */ /* 0x0003e80000100800 */
[----:B------:R-:W-:Y:S01]  /*2f000*/  STL [R1+0x904], R21 ;  /* 0x0009041501007387 */ /* 0x000fe20000100800 */
[----:B------:R2:W-:Y:S02]  /*2f010*/  STL [R1+0x8ec], R14 ;  /* 0x0008ec0e01007387 */ /* 0x0005e40000100800 */
[----:B------:R-:W3:Y:S01]  /*2f020*/  LDL.LU R9, [R1+0x8a8] ;  /* 0x0008a80001097983 */ /* 0x000ee20000300800 */
[C---:B------:R-:W-:Y:S02]  /*2f030*/  ISETP.GT.AND P1, PT, R0.reuse, 0x1, PT ;  /* 0x000000010000780c */ /* 0x040fe40003f24270 */
[----:B------:R-:W-:-:S02]  /*2f040*/  ISETP.GT.AND P2, PT, R0, 0x5, PT ;  /* 0x000000050000780c */ /* 0x000fc40003f44270 */
[----:B------:R-:W-:Y:S02]  /*2f050*/  SEL R4, RZ, 0x4, !P1 ;  /* 0x00000004ff047807 */ /* 0x000fe40004800000 */
[----:B------:R-:W-:Y:S02]  /*2f060*/  SEL R2, RZ, 0x4, !P2 ;  /* 0x00000004ff027807 */ /* 0x000fe40005000000 */
[----:B------:R-:W-:Y:S02]  /*2f070*/  SEL R4, R4, RZ, !P0 ;  /* 0x000000ff04047207 */ /* 0x000fe40004000000 */
[----:B------:R-:W-:Y:S02]  /*2f080*/  SEL R2, R2, RZ, !P0 ;  /* 0x000000ff02027207 */ /* 0x000fe40004000000 */
[----:B------:R-:W-:Y:S02]  /*2f090*/  ISETP.NE.U32.AND P1, PT, R4, RZ, PT ;  /* 0x000000ff0400720c */ /* 0x000fe40003f25070 */
[----:B------:R-:W-:Y:S01]  /*2f0a0*/  ISETP.NE.U32.AND P2, PT, R2, RZ, PT ;  /* 0x000000ff0200720c */ /* 0x000fe20003f45070 */
[----:B------:R-:W-:-:S02]  /*2f0b0*/  IMAD R2, R25, 0x40000, R5 ;  /* 0x0004000019027824 */ /* 0x000fc400078e0205 */
[----:B------:R-:W-:Y:S02]  /*2f0c0*/  IMAD.MOV.U32 R4, RZ, RZ, R20 ;  /* 0x000000ffff047224 */ /* 0x000fe400078e0014 */
[----:B------:R-:W-:Y:S02]  /*2f0d0*/  IMAD.MOV.U32 R5, RZ, RZ, R21 ;  /* 0x000000ffff057224 */ /* 0x000fe400078e0015 */
[----:B------:R-:W-:-:S04]  /*2f0e0*/  IMAD.X R15, R15, 0x1, R3, P4 ;  /* 0x000000010f0f7824 */ /* 0x000fc800020e0603 */
[----:B------:R1:W-:Y:S01]  /*2f0f0*/  LDGSTS.E [R2+0x800], [R4.64], P1 ;  /* 0x0080000004027fae */ /* 0x0003e20008921844 */
[----:B------:R-:W-:Y:S01]  /*2f100*/  ISETP.GT.AND P1, PT, R0, 0x9, PT ;  /* 0x000000090000780c */ /* 0x000fe20003f24270 */
[----:B-1----:R-:W-:Y:S02]  /*2f110*/  IMAD.MOV.U32 R4, RZ, RZ, R14 ;  /* 0x000000ffff047224 */ /* 0x002fe400078e000e */
[----:B------:R-:W-:Y:S01]  /*2f120*/  IMAD.MOV.U32 R5, RZ, RZ, R15 ;  /* 0x000000ffff057224 */ /* 0x000fe200078e000f */
[----:B----4-:R-:W-:-:S04]  /*2f130*/  IADD3 R12, P3, R12, R24, RZ ;  /* 0x000000180c0c7210 */ /* 0x010fc80007f7e0ff */
[----:B------:R1:W-:Y:S01]  /*2f140*/  LDGSTS.E [R2+0x2800], [R4.64], P2 ;  /* 0x0280000004027fae */ /* 0x0003e20009121844 */
[----:B------:R-:W-:Y:S01]  /*2f150*/  IADD3 R8, P4, R8, R24, RZ ;  /* 0x0000001808087210 */ /* 0x000fe20007f9e0ff */
[----:B------:R-:W-:Y:S02]  /*2f160*/  IMAD.X R13, R13, 0x1, R3, P3 ;  /* 0x000000010d0d7824 */ /* 0x000fe400018e0603 */
[----:B------:R4:W-:Y:S01]  /*2f170*/  STL [R1+0x8e8], R15 ;  /* 0x0008e80f01007387 */ /* 0x0009e20000100800 */
[----:B-1----:R-:W-:Y:S01]  /*2f180*/  SEL R4, RZ, 0x4, !P1 ;  /* 0x00000004ff047807 */ /* 0x002fe20004800000 */
[----:B------:R-:W-:-:S03]  /*2f190*/  ISETP.GT.AND P1, PT, R0, 0xd, PT ;  /* 0x0000000d0000780c */ /* 0x000fc60003f24270 */
[----:B------:R-:W-:Y:S01]  /*2f1a0*/  SEL R4, R4, RZ, !P0 ;  /* 0x000000ff04047207 */ /* 0x000fe20004000000 */
[----:B------:R-:W-:Y:S03]  /*2f1b0*/  STL [R1+0x8cc], R12 ;  /* 0x0008cc0c01007387 */ /* 0x000fe60000100800 */
[----:B------:R-:W-:Y:S01]  /*2f1c0*/  ISETP.NE.U32.AND P2, PT, R4, RZ, PT ;  /* 0x000000ff0400720c */ /* 0x000fe20003f45070 */
[----:B------:R-:W-:Y:S01]  /*2f1d0*/  SEL R4, RZ, 0x4, !P1 ;  /* 0x00000004ff047807 */ /* 0x000fe20004800000 */
[----:B------:R1:W-:Y:S01]  /*2f1e0*/  STL [R1+0x8c8], R13 ;  /* 0x0008c80d01007387 */ /* 0x0003e20000100800 */
[----:B------:R-:W-:Y:S02]  /*2f1f0*/  STL [R1+0x8ac], R8 ;  /* 0x0008ac0801007387 */ /* 0x000fe40000100800 */
[----:B------:R-:W4:Y:S01]  /*2f200*/  LDL.LU R20, [R1+0x884] ;  /* 0x0008840001147983 */ /* 0x000f220000300800 */
[----:B------:R-:W-:Y:S01]  /*2f210*/  SEL R4, R4, RZ, !P0 ;  /* 0x000000ff04047207 */ /* 0x000fe20004000000 */
[----:B------:R-:W-:-:S03]  /*2f220*/  IMAD.MOV.U32 R5, RZ, RZ, R13 ;  /* 0x000000ffff057224 */ /* 0x000fc600078e000d */
[----:B------:R-:W-:Y:S01]  /*2f230*/  ISETP.NE.U32.AND P1, PT, R4, RZ, PT ;  /* 0x000000ff0400720c */ /* 0x000fe20003f25070 */
[----:B------:R-:W-:-:S05]  /*2f240*/  IMAD.MOV.U32 R4, RZ, RZ, R12 ;  /* 0x000000ffff047224 */ /* 0x000fca00078e000c */
[----:B------:R1:W-:Y:S02]  /*2f250*/  LDGSTS.E [R2+0x4800], [R4.64], P2 ;  /* 0x0480000004027fae */ /* 0x0003e40009121844 */
[----:B-1----:R-:W-:Y:S02]  /*2f260*/  IMAD.MOV.U32 R4, RZ, RZ, R8 ;  /* 0x000000ffff047224 */ /* 0x002fe400078e0008 */
[----:B---3--:R-:W-:-:S05]  /*2f270*/  IMAD.X R9, R9, 0x1, R3, P4 ;  /* 0x0000000109097824 */ /* 0x008fca00020e0603 */
[----:B------:R1:W-:Y:S01]  /*2f280*/  STL [R1+0x8a8], R9 ;  /* 0x0008a80901007387 */ /* 0x0003e20000100800 */
[----:B--2---:R-:W2:Y:S02]  /*2f290*/  LDL.LU R14, [R1+0x864] ;  /* 0x00086400010e7983 */ /* 0x004ea40000300800 */
[----:B------:R-:W3:Y:S02]  /*2f2a0*/  LDL.LU R21, [R1+0x880] ;  /* 0x0008800001157983 */ /* 0x000ee40000300800 */
[----:B----4-:R-:W4:Y:S01]  /*2f2b0*/  LDL.LU R15, [R1+0x860] ;  /* 0x00086000010f7983 */ /* 0x010f220000300800 */
[----:B------:R-:W4:Y:S01]  /*2f2c0*/  LDL.LU R13, [R1+0x840] ;  /* 0x00084000010d7983 */ /* 0x000f220000300800 */
[----:B------:R-:W4:Y:S02]  /*2f2d0*/  LDL.LU R12, [R1+0x844] ;  /* 0x00084400010c7983 */ /* 0x000f240000300800 */
[----:B------:R-:W-:Y:S02]  /*2f2e0*/  IMAD.MOV.U32 R5, RZ, RZ, R9 ;  /* 0x000000ffff057224 */ /* 0x000fe400078e0009 */
[----:B-1----:R-:W4:Y:S01]  /*2f2f0*/  LDL.LU R9, [R1+0x820] ;  /* 0x0008200001097983 */ /* 0x002f220000300800 */
        /* <DEDUP_REMOVED lines=10> */
[----:B------:R-:W-:-:S05]  /*2f3a0*/  IADD3 R20, P3, R20, R24, RZ ;  /* 0x0000001814147210 */ /* 0x000fca0007f7e0ff */
[----:B------:R-:W-:Y:S01]  /*2f3b0*/  IMAD.MOV.U32 R4, RZ, RZ, R20 ;  /* 0x000000ffff047224 */ /* 0x000fe200078e0014 */
[----:B------:R1:W-:Y:S01]  /*2f3c0*/  STL [R1+0x884], R20 ;  /* 0x0008841401007387 */ /* 0x0003e20000100800 */
[-C--:B--2---:R-:W-:Y:S01]  /*2f3d0*/  IADD3 R14, P4, R14, R24.reuse, RZ ;  /* 0x000000180e0e7210 */ /* 0x084fe20007f9e0ff */
[----:B---3--:R-:W-:Y:S01]  /*2f3e0*/  IMAD.X R21, R21, 0x1, R3, P3 ;  /* 0x0000000115157824 */ /* 0x008fe200018e0603 */
[----:B----4-:R-:W-:-:S03]  /*2f3f0*/  IADD3 R12, P3, R12, R24, RZ ;  /* 0x000000180c0c7210 */ /* 0x010fc60007f7e0ff */
[----:B------:R-:W-:Y:S02]  /*2f400*/  IMAD.MOV.U32 R5, RZ, RZ, R21 ;  /* 0x000000ffff057224 */ /* 0x000fe400078e0015 */
[--C-:B------:R-:W-:Y:S01]  /*2f410*/  IMAD.X R15, R15, 0x1, R3.reuse, P4 ;  /* 0x000000010f0f7824 */ /* 0x100fe200020e0603 */
[----:B------:R-:W-:Y:S04]  /*2f420*/  STL [R1+0x880], R21 ;  /* 0x0008801501007387 */ /* 0x000fe80000100800 */
[----:B------:R2:W-:Y:S01]  /*2f430*/  LDGSTS.E [R2+0x8800], [R4.64], P2 ;  /* 0x0880000004027fae */ /* 0x0005e20009121844 */
[--C-:B------:R-:W-:Y:S01]  /*2f440*/  IMAD.X R13, R13, 0x1, R3.reuse, P3 ;  /* 0x000000010d0d7824 */ /* 0x100fe200018e0603 */
[----:B------:R-:W-:Y:S01]  /*2f450*/  IADD3 R8, P4, R8, R24, RZ ;  /* 0x0000001808087210 */ /* 0x000fe20007f9e0ff */
[----:B------:R3:W-:Y:S01]  /*2f460*/  STL [R1+0x864], R14 ;  /* 0x0008640e01007387 */ /* 0x0007e20000100800 */
[----:B------:R3:W-:Y:S01]  /*2f470*/  STL [R1+0x860], R15 ;  /* 0x0008600f01007387 */ /* 0x0007e20000100800 */
[----:B------:R-:W-:Y:S02]  /*2f480*/  STL [R1+0x844], R12 ;  /* 0x0008440c01007387 */ /* 0x000fe40000100800 */
[----:B------:R3:W-:Y:S02]  /*2f490*/  STL [R1+0x840], R13 ;  /* 0x0008400d01007387 */ /* 0x0007e40000100800 */
[----:B------:R-:W-:Y:S01]  /*2f4a0*/  IMAD.X R9, R9, 0x1, R3, P4 ;  /* 0x0000000109097824 */ /* 0x000fe200020e0603 */
[----:B------:R-:W-:Y:S01]  /*2f4b0*/  STL [R1+0x824], R8 ;  /* 0x0008240801007387 */ /* 0x000fe20000100800 */
[----:B-1----:R-:W4:Y:S02]  /*2f4c0*/  LDL.LU R20, [R1+0x41c] ;  /* 0x00041c0001147983 */ /* 0x002f240000300800 */
[----:B--2---:R-:W-:-:S02]  /*2f4d0*/  IMAD.MOV.U32 R4, RZ, RZ, R14 ;  /* 0x000000ffff047224 */ /* 0x004fc400078e000e */
[----:B------:R-:W-:Y:S01]  /*2f4e0*/  IMAD.MOV.U32 R5, RZ, RZ, R15 ;  /* 0x000000ffff057224 */ /* 0x000fe200078e000f */
[----:B------:R1:W-:Y:S01]  /*2f4f0*/  STL [R1+0x820], R9 ;  /* 0x0008200901007387 */ /* 0x0003e20000100800 */
[----:B---3--:R-:W2:Y:S02]  /*2f500*/  LDL.LU R14, [R1+0x43c] ;  /* 0x00043c00010e7983 */ /* 0x008ea40000300800 */
[----:B------:R-:W3:Y:S02]  /*2f510*/  LDL.LU R21, [R1+0x418] ;  /* 0x0004180001157983 */ /* 0x000ee40000300800 */
        /* <DEDUP_REMOVED lines=8> */
[----:B------:R-:W-:Y:S01]  /*2f5a0*/  SEL R4, R4, RZ, !P0 ;  /* 0x000000ff04047207 */ /* 0x000fe20004000000 */
[----:B------:R-:W-:Y:S02]  /*2f5b0*/  IMAD.MOV.U32 R5, RZ, RZ, R13 ;  /* 0x000000ffff057224 */ /* 0x000fe400078e000d */
[----:B------:R-:W3:Y:S01]  /*2f5c0*/  LDL.LU R13, [R1+0x458] ;  /* 0x00045800010d7983 */ /* 0x000ee20000300800 */
[----:B------:R-:W-:Y:S01]  /*2f5d0*/  ISETP.NE.U32.AND P1, PT, R4, RZ, PT ;  /* 0x000000ff0400720c */ /* 0x000fe20003f25070 */
[----:B------:R-:W-:Y:S02]  /*2f5e0*/  IMAD.MOV.U32 R4, RZ, RZ, R12 ;  /* 0x000000ffff047224 */ /* 0x000fe400078e000c */
[----:B------:R-:W3:Y:S04]  /*2f5f0*/  LDL.LU R12, [R1+0x45c] ;  /* 0x00045c00010c7983 */ /* 0x000ee80000300800 */
[----:B------:R1:W-:Y:S02]  /*2f600*/  LDGSTS.E [R2+0xc800], [R4.64], P2 ;  /* 0x0c80000004027fae */ /* 0x0003e40009121844 */
[----:B-1----:R-:W-:-:S02]  /*2f610*/  IMAD.MOV.U32 R5, RZ, RZ, R9 ;  /* 0x000000ffff057224 */ /* 0x002fc400078e0009 */
        /* <DEDUP_REMOVED lines=16> */
[----:B------:R-:W-:Y:S02]  /*2f720*/  IMAD.MOV.U32 R5, RZ, RZ, R21 ;  /* 0x000000ffff057224 */ /* 0x000fe400078e0015 */
[----:B------:R-:W-:-:S03]  /*2f730*/  IMAD.X R15, R15, 0x1, R3, P4 ;  /* 0x000000010f0f7824 */ /* 0x000fc600020e0603 */
[----:B------:R1:W-:Y:S02]  /*2f740*/  LDGSTS.E [R2+0x10800], [R4.64], P2 ;  /* 0x1080000004027fae */ /* 0x0003e40009121844 */
[----:B-1----:R-:W-:Y:S02]  /*2f750*/  IMAD.MOV.U32 R4, RZ, RZ, R14 ;  /* 0x000000ffff047224 */ /* 0x002fe400078e000e */
[----:B------:R-:W-:-:S05]  /*2f760*/  IMAD.MOV.U32 R5, RZ, RZ, R15 ;  /* 0x000000ffff057224 */ /* 0x000fca00078e000f */
[----:B------:R1:W-:Y:S01]  /*2f770*/  LDGSTS.E [R2+0x12800], [R4.64], P1 ;  /* 0x1280000004027fae */ /* 0x0003e20008921844 */
[----:B------:R-:W-:-:S03]  /*2f780*/  ISETP.GT.AND P1, PT, R0, 0x29, PT ;  /* 0x000000290000780c */ /* 0x000fc60003f24270 */
[----:B------:R2:W-:Y:S01]  /*2f790*/  STL [R1+0x41c], R20 ;  /* 0x00041c1401007387 */ /* 0x0005e20000100800 */
[----:B------:R-:W-:Y:S02]  /*2f7a0*/  IADD3 R12, P3, R12, R24, RZ ;  /* 0x000000180c0c7210 */ /* 0x000fe40007f7e0ff */
[----:B-1----:R-:W-:Y:S01]  /*2f7b0*/  SEL R4, RZ, 0x4, !P1 ;  /* 0x00000004ff047807 */ /* 0x002fe20004800000 */
[----:B------:R-:W-:Y:S02]  /*2f7c0*/  ISETP.GT.AND P1, PT, R0, 0x2d, PT ;  /* 0x0000002d0000780c */ /* 0x000fe40003f24270 */
[----:B------:R-:W-:Y:S01]  /*2f7d0*/  IMAD.X R13, R13, 0x1, R3, P3 ;  /* 0x000000010d0d7824 */ /* 0x000fe200018e0603 */
[----:B------:R-:W-:Y:S01]  /*2f7e0*/  SEL R4, R4, RZ, !P0 ;  /* 0x000000ff04047207 */ /* 0x000fe20004000000 */
[----:B------:R-:W-:Y:S01]  /*2f7f0*/  STL [R1+0x418], R21 ;  /* 0x0004181501007387 */ /* 0x000fe20000100800 */
[----:B------:R1:W-:Y:S02]  /*2f800*/  STL [R1+0x43c], R14 ;  /* 0x00043c0e01007387 */ /* 0x0003e40000100800 */
[----:B------:R3:W-:Y:S01]  /*2f810*/  STL [R1+0x438], R15 ;  /* 0x0004380f01007387 */ /* 0x0007e20000100800 */
[----:B------:R-:W-:-:S02]  /*2f820*/  ISETP.NE.U32.AND P2, PT, R4, RZ, PT ;  /* 0x000000ff0400720c */ /* 0x000fc40003f45070 */
[----:B------:R-:W-:Y:S01]  /*2f830*/  IADD3 R8, P4, R8, R24, RZ ;  /* 0x0000001808087210 */ /* 0x000fe20007f9e0ff */
[----:B------:R-:W-:Y:S01]  /*2f840*/  SEL R4, RZ, 0x4, !P1 ;  /* 0x00000004ff047807 */ /* 0x000fe20004800000 */
[----:B------:R-:W-:Y:S01]  /*2f850*/  STL [R1+0x45c], R12 ;  /* 0x00045c0c01007387 */ /* 0x000fe20000100800 */
[----:B------:R4:W-:Y:S02]  /*2f860*/  STL [R1+0x458], R13 ;  /* 0x0004580d01007387 */ /* 0x0009e40000100800 */
[----:B------:R-:W-:Y:S02]  /*2f870*/  STL [R1+0x47c], R8 ;  /* 0x00047c0801007387 */ /* 0x000fe40000100800 */
[----:B------:R-:W-:Y:S01]  /*2f880*/  IMAD.X R9, R9, 0x1, R3, P4 ;  /* 0x0000000109097824 */ /* 0x000fe200020e0603 */
[----:B------:R-:W-:Y:S01]  /*2f890*/  SEL R4, R4, RZ, !P0 ;  /* 0x000000ff04047207 */ /* 0x000fe20004000000 */
[----:B--2---:R-:W2:Y:S03]  /*2f8a0*/  LDL.LU R20, [R1+0x49c] ;  /* 0x00049c0001147983 */ /* 0x004ea60000300800 */
[----:B------:R4:W-:Y:S02]  /*2f8b0*/  STL [R1+0x478], R9 ;  /* 0x0004780901007387 */ /* 0x0009e40000100800 */
[----:B-1----:R-:W2:Y:S01]  /*2f8c0*/  LDL.LU R14, [R1+0x4c0] ;  /* 0x0004c000010e7983 */ /* 0x002ea20000300800 */
[----:B------:R-:W-:Y:S01]  /*2f8d0*/  ISETP.NE.U32.AND P1, PT, R4, RZ, PT ;  /* 0x000000ff0400720c */ /* 0x000fe20003f25070 */
[----:B------:R-:W-:-:S02]  /*2f8e0*/  IMAD.MOV.U32 R4, RZ, RZ, R12 ;  /* 0x000000ffff047224 */ /* 0x000fc400078e000c */
[----:B------:R-:W-:Y:S01]  /*2f8f0*/  IMAD.MOV.U32 R5, RZ, RZ, R13 ;  /* 0x000000ffff057224 */ /* 0x000fe200078e000d */
[----:B------:R-:W2:Y:S01]  /*2f900*/  LDL.LU R21, [R1+0x498] ;  /* 0x0004980001157983 */ /* 0x000ea20000300800 */
[----:B---3--:R-:W3:Y:S02]  /*2f910*/  LDL.LU R15, [R1+0x4bc] ;  /* 0x0004bc00010f7983 */ /* 0x008ee40000300800 */
[----:B----4-:R-:W4:Y:S02]  /*2f920*/  LDL.LU R13, [R1+0x4dc] ;  /* 0x0004dc00010d7983 */ /* 0x010f240000300800 */
[----:B------:R-:W3:Y:S01]  /*2f930*/  LDL.LU R12, [R1+0x4e0] ;  /* 0x0004e000010c7983 */ /* 0x000ee20000300800 */
[----:B------:R1:W-:Y:S02]  /*2f940*/  LDGSTS.E [R2+0x14800], [R4.64], P2 ;  /* 0x1480000004027fae */ /* 0x0003e40009121844 */
[----:B-1----:R-:W-:Y:S02]  /*2f950*/  IMAD.MOV.U32 R5, RZ, RZ, R9 ;  /* 0x000000ffff057224 */ /* 0x002fe400078e0009 */
        /* <DEDUP_REMOVED lines=13> */
[----:B------:R-:W-:-:S03]  /*2fa30*/  IADD3 R14, P4, R14, R24, RZ ;  /* 0x000000180e0e7210 */ /* 0x000fc60007f9e0ff */
[----:B------:R-:W-:Y:S02]  /*2fa40*/  IMAD.X R21, R21, 0x1, R3, P3 ;  /* 0x0000000115157824 */ /* 0x000fe400018e0603 */
[----:B------:R-:W-:Y:S01]  /*2fa50*/  IMAD.MOV.U32 R4, RZ, RZ, R20 ;  /* 0x000000ffff047224 */ /* 0x000fe200078e0014 */
[-C--:B---3--:R-:W-:Y:S01]  /*2fa60*/  IADD3 R12, P3, R12, R24.reuse, RZ ;  /* 0x000000180c0c7210 */ /* 0x088fe20007f7e0ff */
[----:B------:R-:W-:Y:S02]  /*2fa70*/  IMAD.MOV.U32 R5, RZ, RZ, R21 ;  /* 0x000000ffff057224 */ /* 0x000fe400078e0015 */
[--C-:B------:R-:W-:Y:S01]  /*2fa80*/  IMAD.X R15, R15, 0x1, R3.reuse, P4 ;  /* 0x000000010f0f7824 */ /* 0x100fe200020e0603 */
[----:B------:R1:W-:Y:S01]  /*2fa90*/  STL [R1+0x49c], R20 ;  /* 0x00049c1401007387 */ /* 0x0003e20000100800 */
[----:B------:R-:W-:Y:S02]  /*2faa0*/  STL [R1+0x498], R21 ;  /* 0x0004981501007387 */ /* 0x000fe40000100800 */
[----:B----4-:R-:W-:Y:S01]  /*2fab0*/  IMAD.X R13, R13, 0x1, R3, P3 ;  /* 0x000000010d0d7824 */ /* 0x010fe200018e0603 */
[----:B------:R2:W-:Y:S01]  /*2fac0*/  LDGSTS.E [R2+0x18800], [R4.64], P2 ;  /* 0x1880000004027fae */ /* 0x0005e20009121844 */
[----:B------:R3:W-:Y:S02]  /*2fad0*/  STL [R1+0x4c0], R14 ;  /* 0x0004c00e01007387 */ /* 0x0007e40000100800 */
[----:B------:R4:W-:Y:S02]  /*2fae0*/  STL [R1+0x4bc], R15 ;  /* 0x0004bc0f01007387 */ /* 0x0009e40000100800 */
[----:B------:R-:W-:Y:S01]  /*2faf0*/  STL [R1+0x4e0], R12 ;  /* 0x0004e00c01007387 */ /* 0x000fe20000100800 */
[----:B------:R1:W-:Y:S01]  /*2fb00*/  STL [R1+0x4dc], R13 ;  /* 0x0004dc0d01007387 */ /* 0x0003e20000100800 */
[----:B------:R-:W-:Y:S01]  /*2fb10*/  IADD3 R8, P4, R8, R24, RZ ;  /* 0x0000001808087210 */ /* 0x000fe20007f9e0ff */
[----:B--2---:R-:W-:-:S02]  /*2fb20*/  IMAD.MOV.U32 R4, RZ, RZ, R14 ;  /* 0x000000ffff047224 */ /* 0x004fc400078e000e */
[----:B------:R-:W-:Y:S02]  /*2fb30*/  IMAD.MOV.U32 R5, RZ, RZ, R15 ;  /* 0x000000ffff057224 */ /* 0x000fe400078e000f */
[----:B------:R-:W-:Y:S01]  /*2fb40*/  IMAD.X R9, R9, 0x1, R3, P4 ;  /* 0x0000000109097824 */ /* 0x000fe200020e0603 */
[----:B------:R-:W-:Y:S04]  /*2fb50*/  STL [R1+0x500], R8 ;  /* 0x0005000801007387 */ /* 0x000fe80000100800 */
[----:B------:R4:W-:Y:S01]  /*2fb60*/  LDGSTS.E [R2+0x1a800], [R4.64], P1 ;  /* 0x1a80000004027fae */ /* 0x0009e20008921844 */
[----:B-1----:R-:W2:Y:S01]  /*2fb70*/  LDL.LU R20, [R1+0x520] ;  /* 0x0005200001147983 */ /* 0x002ea20000300800 */
[C---:B------:R-:W-:Y:S01]  /*2fb80*/  ISETP.GT.AND P1, PT, R0.reuse, 0x39, PT ;  /* 0x000000390000780c */ /* 0x040fe20003f24270 */
[----:B------:R1:W-:Y:S01]  /*2fb90*/  STL [R1+0x4fc], R9 ;  /* 0x0004fc0901007387 */ /* 0x0003e20000100800 */
[----:B---3--:R-:W3:Y:S01]  /*2fba0*/  LDL.LU R14, [R1+0x540] ;  /* 0x00054000010e7983 */ /* 0x008ee20000300800 */
[----:B------:R-:W3:Y:S02]  /*2fbb0*/  LDL.LU R21, [R1+0x51c] ;  /* 0x00051c0001157983 */ /* 0x000ee40000300800 */
        /* <DEDUP_REMOVED lines=30> */
[----:B------:R-:W-:Y:S02]  /*2fda0*/  IMAD.MOV.U32 R5, RZ, RZ, R21 ;  /* 0x000000ffff057224 */ /* 0x000fe400078e0015 */
[----:B----4-:R-:W-:-:S03]  /*2fdb0*/  IMAD.X R15, R15, 0x1, R3, P4 ;  /* 0x000000010f0f7824 */ /* 0x010fc600020e0603 */
[----:B------:R1:W-:Y:S02]  /*2fdc0*/  LDGSTS.E [R2+0x20800], [R4.64], P2 ;  /* 0x2080000004027fae */ /* 0x0003e40009121844 */
[----:B-1----:R-:W-:Y:S02]  /*2fdd0*/  IMAD.MOV.U32 R4, RZ, RZ, R14 ;  /* 0x000000ffff047224 */ /* 0x002fe400078e000e */
[----:B------:R-:W-:-:S05]  /*2fde0*/  IMAD.MOV.U32 R5, RZ, RZ, R15 ;  /* 0x000000ffff057224 */ /* 0x000fca00078e000f */
[----:B------:R1:W-:Y:S01]  /*2fdf0*/  LDGSTS.E [R2+0x22800], [R4.64], P1 ;  /* 0x2280000004027fae */ /* 0x0003e20008921844 */
[----:B------:R-:W-:Y:S02]  /*2fe00*/  ISETP.GT.AND P1, PT, R0, 0x49, PT ;  /* 0x000000490000780c */ /* 0x000fe40003f24270 */
[----:B------:R-:W-:Y:S01]  /*2fe10*/  IADD3 R12, P3, R12, R24, RZ ;  /* 0x000000180c0c7210 */ /* 0x000fe20007f7e0ff */
[----:B------:R2:W-:Y:S01]  /*2fe20*/  STL [R1+0x520], R20 ;  /* 0x0005201401007387 */ /* 0x0005e20000100800 */
[----:B-1----:R-:W-:Y:S01]  /*2fe30*/  SEL R4, RZ, 0x4, !P1 ;  /* 0x00000004ff047807 */ /* 0x002fe20004800000 */
[----:B------:R-:W-:-:S03]  /*2fe40*/  ISETP.GT.AND P1, PT, R0, 0x4d, PT ;  /* 0x0000004d0000780c */ /* 0x000fc60003f24270 */
[----:B------:R-:W-:Y:S02]  /*2fe50*/  SEL R4, R4, RZ, !P0 ;  /* 0x000000ff04047207 */ /* 0x000fe40004000000 */
[----:B------:R-:W-:Y:S01]  /*2fe60*/  IADD3 R8, P4, R8, R24, RZ ;  /* 0x0000001808087210 */ /* 0x000fe20007f9e0ff */
[--C-:B------:R-:W-:Y:S01]  /*2fe70*/  IMAD.X R13, R13, 0x1, R3.reuse, P3 ;  /* 0x000000010d0d7824 */ /* 0x100fe200018e0603 */
[----:B------:R-:W-:Y:S01]  /*2fe80*/  STL [R1+0x51c], R21 ;  /* 0x00051c1501007387 */ /* 0x000fe20000100800 */
[----:B------:R-:W-:Y:S01]  /*2fe90*/  ISETP.NE.U32.AND P2, PT, R4, RZ, PT ;  /* 0x000000ff0400720c */ /* 0x000fe20003f45070 */
[----:B------:R-:W-:Y:S02]  /*2fea0*/  SEL R4, RZ, 0x4, !P1 ;  /* 0x00000004ff047807 */ /* 0x000fe40004800000 */
[----:B------:R1:W-:Y:S01]  /*2feb0*/  STL [R1+0x540], R14 ;  /* 0x0005400e01007387 */ /* 0x0003e20000100800 */
[----:B------:R3:W-:Y:S01]  /*2fec0*/  STL [R1+0x53c], R15 ;  /* 0x00053c0f01007387 */ /* 0x0007e20000100800 */
[----:B------:R-:W-:-:S02]  /*2fed0*/  IMAD.X R9, R9, 0x1, R3, P4 ;  /* 0x0000000109097824 */ /* 0x000fc400020e0603 */
[----:B------:R-:W-:Y:S01]  /*2fee0*/  STL [R1+0x560], R12 ;  /* 0x0005600c01007387 */ /* 0x000fe20000100800 */
[----:B------:R-:W-:Y:S01]  /*2fef0*/  SEL R4, R4, RZ, !P0 ;  /* 0x000000ff04047207 */ /* 0x000fe20004000000 */
[----:B------:R4:W-:Y:S01]  /*2ff00*/  STL [R1+0x55c], R13 ;  /* 0x00055c0d01007387 */ /* 0x0009e20000100800 */
[----:B------:R-:W-:Y:S02]  /*2ff10*/  STL [R1+0x580], R8 ;  /* 0x0005800801007387 */ /* 0x000fe40000100800 */
[----:B--2---:R-:W2:Y:S02]  /*2ff20*/  LDL.LU R20, [R1+0x5a0] ;  /* 0x0005a00001147983 */ /* 0x004ea40000300800 */
[----:B------:R4:W-:Y:S01]  /*2ff30*/  STL [R1+0x57c], R9 ;  /* 0x00057c0901007387 */ /* 0x0009e20000100800 */
[----:B------:R-:W-:Y:S01]  /*2ff40*/  ISETP.NE.U32.AND P1, PT, R4, RZ, PT ;  /* 0x000000ff0400720c */ /* 0x000fe20003f25070 */
[----:B-1----:R-:W2:Y:S01]  /*2ff50*/  LDL.LU R14, [R1+0x5c0] ;  /* 0x0005c000010e7983 */ /* 0x002ea20000300800 */
[----:B------:R-:W-:-:S02]  /*2ff60*/  IMAD.MOV.U32 R4, RZ, RZ, R12 ;  /* 0x000000ffff047224 */ /* 0x000fc400078e000c */
[----:B------:R-:W-:Y:S02]  /*2ff70*/  IMAD.MOV.U32 R5, RZ, RZ, R13 ;  /* 0x000000ffff057224 */ /* 0x000fe400078e000d */
[----:B------:R-:W2:Y:S01]  /*2ff80*/  LDL.LU R21, [R1+0x59c] ;  /* 0x00059c0001157983 */ /* 0x000ea20000300800 */
[----:B---3--:R-:W3:Y:S01]  /*2ff90*/  LDL.LU R15, [R1+0x5bc] ;  /* 0x0005bc00010f7983 */ /* 0x008ee20000300800 */
        /* <DEDUP_REMOVED lines=18> */
[--C-:B------:R-:W-:Y:S01]  /*300c0*/  IMAD.X R21, R21, 0x1, R3.reuse, P3 ;  /* 0x0000000115157824 */ /* 0x100fe200018e0603 */
[----:B---3--:R-:W-:Y:S01]  /*300d0*/  IADD3 R12, P3, R12, R24, RZ ;  /* 0x000000180c0c7210 */ /* 0x008fe20007f7e0ff */
[--C-:B------:R-:W-:Y:S01]  /*300e0*/  IMAD.X R15, R15, 0x1, R3.reuse, P4 ;  /* 0x000000010f0f7824 */ /* 0x100fe200020e0603 */
[----:B------:R1:W-:Y:S02]  /*300f0*/  STL [R1+0x5a0], R20 ;  /* 0x0005a01401007387 */ /* 0x0003e40000100800 */
[----:B------:R-:W-:Y:S02]  /*30100*/  STL [R1+0x59c], R21 ;  /* 0x00059c1501007387 */ /* 0x000fe40000100800 */
[----:B----4-:R-:W-:Y:S01]  /*30110*/  IMAD.X R13, R13, 0x1, R3, P3 ;  /* 0x000000010d0d7824 */ /* 0x010fe200018e0603 */
[----:B------:R2:W-:Y:S01]  /*30120*/  STL [R1+0x5c0], R14 ;  /* 0x0005c00e01007387 */ /* 0x0005e20000100800 */
[----:B------:R3:W-:Y:S02]  /*30130*/  STL [R1+0x5bc], R15 ;  /* 0x0005bc0f01007387 */ /* 0x0007e40000100800 */
[----:B------:R-:W-:-:S02]  /*30140*/  IMAD.MOV.U32 R4, RZ, RZ, R20 ;  /* 0x000000ffff047224 */ /* 0x000fc400078e0014 */
[----:B------:R-:W-:Y:S01]  /*30150*/  IMAD.MOV.U32 R5, RZ, RZ, R21 ;  /* 0x000000ffff057224 */ /* 0x000fe200078e0015 */
[----:B------:R-:W-:Y:S01]  /*30160*/  STL [R1+0x5e0], R12 ;  /* 0x0005e00c01007387 */ /* 0x000fe20000100800 */
[----:B------:R2:W-:Y:S03]  /*30170*/  STL [R1+0x5dc], R13 ;  /* 0x0005dc0d01007387 */ /* 0x0005e60000100800 */
[----:B------:R2:W-:Y:S01]  /*30180*/  LDGSTS.E [R2+0x28800], [R4.64], P2 ;  /* 0x2880000004027fae */ /* 0x0005e20009121844 */
[----:B------:R-:W-:-:S05]  /*30190*/  IADD3 R8, P4, R8, R24, RZ ;  /* 0x0000001808087210 */ /* 0x000fca0007f9e0ff */
[----:B------:R-:W-:Y:S01]  /*301a0*/  IMAD.X R9, R9, 0x1, R3, P4 ;  /* 0x0000000109097824 */ /* 0x000fe200020e0603 */
[----:B------:R-:W-:Y:S01]  /*301b0*/  STL [R1+0x600], R8 ;  /* 0x0006000801007387 */ /* 0x000fe20000100800 */
[----:B-1----:R-:W4:Y:S02]  /*301c0*/  LDL.LU R20, [R1+0x620] ;  /* 0x0006200001147983 */ /* 0x002f240000300800 */
[----:B--2---:R-:W-:Y:S01]  /*301d0*/  IMAD.MOV.U32 R4, RZ, RZ, R14 ;  /* 0x000000ffff047224 */ /* 0x004fe200078e000e */
[----:B------:R1:W-:Y:S01]  /*301e0*/  STL [R1+0x5fc], R9 ;  /* 0x0005fc0901007387 */ /* 0x0003e20000100800 */
[----:B------:R-:W2:Y:S02]  /*301f0*/  LDL.LU R14, [R1+0x640] ;  /* 0x00064000010e7983 */ /* 0x000ea40000300800 */
[----:B------:R-:W-:Y:S02]  /*30200*/  IMAD.MOV.U32 R5, RZ, RZ, R15 ;  /* 0x000000ffff057224 */ /* 0x000fe400078e000f */
[----:B------:R-:W2:Y:S01]  /*30210*/  LDL.LU R21, [R1+0x61c] ;  /* 0x00061c0001157983 */ /* 0x000ea20000300800 */
[----:B---3--:R-:W3:Y:S04]  /*30220*/  LDL.LU R15, [R1+0x63c] ;  /* 0x00063c00010f7983 */ /* 0x008ee80000300800 */
        /* <DEDUP_REMOVED lines=28> */
[----:B------:R-:W-:Y:S01]  /*303f0*/  IMAD.MOV.U32 R23, RZ, RZ, R6 ;  /* 0x000000ffff177224 */ /* 0x000fe200078e0006 */
[-C--:B----4-:R-:W-:Y:S02]  /*30400*/  IADD3 R20, P3, R20, R24.reuse, RZ ;  /* 0x0000001814147210 */ /* 0x090fe40007f7e0ff */
[----:B--2---:R-:W-:-:S03]  /*30410*/  IADD3 R14, P4, R14, R24, RZ ;  /* 0x000000180e0e7210 */ /* 0x004fc60007f9e0ff */
[----:B------:R-:W-:Y:S02]  /*30420*/  IMAD.X R21, R21, 0x1, R3, P3 ;  /* 0x0000000115157824 */ /* 0x000fe400018e0603 */
[----:B------:R-:W-:Y:S02]  /*30430*/  IMAD.MOV.U32 R4, RZ, RZ, R20 ;  /* 0x000000ffff047224 */ /* 0x000fe400078e0014 */
[----:B------:R-:W-:Y:S02]  /*30440*/  IMAD.MOV.U32 R5, RZ, RZ, R21 ;  /* 0x000000ffff057224 */ /* 0x000fe400078e0015 */
[----:B---3--:R-:W-:-:S03]  /*30450*/  IMAD.X R15, R15, 0x1, R3, P4 ;  /* 0x000000010f0f7824 */ /* 0x008fc600020e0603 */
[----:B------:R1:W-:Y:S02]  /*30460*/  LDGSTS.E [R2+0x30800], [R4.64], P2 ;  /* 0x3080000004027fae */ /* 0x0003e40009121844 */
[----:B-1----:R-:W-:Y:S02]  /*30470*/  IMAD.MOV.U32 R4, RZ, RZ, R14 ;  /* 0x000000ffff047224 */ /* 0x002fe400078e000e */
[----:B------:R-:W-:-:S05]  /*30480*/  IMAD.MOV.U32 R5, RZ, RZ, R15 ;  /* 0x000000ffff057224 */ /* 0x000fca00078e000f */
[----:B------:R1:W-:Y:S01]  /*30490*/  LDGSTS.E [R2+0x32800], [R4.64], P1 ;  /* 0x3280000004027fae */ /* 0x0003e20008921844 */
[----:B------:R-:W-:-:S04]  /*304a0*/  ISETP.GT.AND P1, PT, R0, 0x69, PT ;  /* 0x000000690000780c */ /* 0x000fc80003f24270 */
[----:B-1----:R-:W-:Y:S01]  /*304b0*/  SEL R4, RZ, 0x4, !P1 ;  /* 0x00000004ff047807 */ /* 0x002fe20004800000 */
[----:B------:R-:W-:-:S03]  /*304c0*/  ISETP.GT.AND P1, PT, R0, 0x6d, PT ;  /* 0x0000006d0000780c */ /* 0x000fc60003f24270 */
[----:B------:R-:W-:Y:S02]  /*304d0*/  SEL R4, R4, RZ, !P0 ;  /* 0x000000ff04047207 */ /* 0x000fe40004000000 */
[-C--:B------:R-:W-:Y:S02]  /*304e0*/  IADD3 R12, P3, R12, R24.reuse, RZ ;  /* 0x000000180c0c7210 */ /* 0x080fe40007f7e0ff */
[----:B------:R-:W-:Y:S01]  /*304f0*/  ISETP.NE.U32.AND P2, PT, R4, RZ, PT ;  /* 0x000000ff0400720c */ /* 0x000fe20003f45070 */
[----:B------:R-:W-:Y:S02]  /*30500*/  SEL R4, RZ, 0x4, !P1 ;  /* 0x00000004ff047807 */ /* 0x000fe40004800000 */
[----:B------:R-:W-:Y:S02]  /*30510*/  IMAD.X R13, R13, 0x1, R3, P3 ;  /* 0x000000010d0d7824 */ /* 0x000fe400018e0603 */
[----:B------:R-:W-:Y:S02]  /*30520*/  SEL R4, R4, RZ, !P0 ;  /* 0x000000ff04047207 */ /* 0x000fe40004000000 */
[----:B------:R-:W-:Y:S01]  /*30530*/  IADD3 R8, P4, R8, R24, RZ ;  /* 0x0000001808087210 */ /* 0x000fe20007f9e0ff */
[----:B------:R-:W-:Y:S01]  /*30540*/  IMAD.MOV.U32 R5, RZ, RZ, R13 ;  /* 0x000000ffff057224 */ /* 0x000fe200078e000d */
[----:B------:R-:W-:Y:S01]  /*30550*/  ISETP.NE.U32.AND P1, PT, R4, RZ, PT ;  /* 0x000000ff0400720c */ /* 0x000fe20003f25070 */
[----:B------:R-:W-:-:S02]  /*30560*/  IMAD.MOV.U32 R4, RZ, RZ, R12 ;  /* 0x000000ffff047224 */ /* 0x000fc400078e000c */
[----:B------:R-:W-:-:S03]  /*30570*/  IMAD.X R9, R9, 0x1, R3, P4 ;  /* 0x0000000109097824 */ /* 0x000fc600020e0603 */
[----:B------:R1:W-:Y:S04]  /*30580*/  LDGSTS.E [R2+0x34800], [R4.64], P2 ;  /* 0x3480000004027fae */ /* 0x0003e80009121844 */
[----:B------:R2:W-:Y:S01]  /*30590*/  STL [R1+0x620], R20 ;  /* 0x0006201401007387 */ /* 0x0005e20000100800 */
[----:B------:R-:W-:Y:S02]  /*305a0*/  STL [R1+0x61c], R21 ;  /* 0x00061c1501007387 */ /* 0x000fe40000100800 */
[----:B------:R-:W-:Y:S02]  /*305b0*/  STL [R1+0x640], R14 ;  /* 0x0006400e01007387 */ /* 0x000fe40000100800 */
[----:B-1----:R-:W-:Y:S02]  /*305c0*/  IMAD.MOV.U32 R4, RZ, RZ, R8 ;  /* 0x000000ffff047224 */ /* 0x002fe400078e0008 */
[----:B------:R-:W-:Y:S01]  /*305d0*/  IMAD.MOV.U32 R5, RZ, RZ, R9 ;  /* 0x000000ffff057224 */ /* 0x000fe200078e0009 */
[----:B------:R-:W-:Y:S04]  /*305e0*/  STL [R1+0x63c], R15 ;  /* 0x00063c0f01007387 */ /* 0x000fe80000100800 */
[----:B------:R1:W-:Y:S01]  /*305f0*/  LDGSTS.E [R2+0x36800], [R4.64], P1 ;  /* 0x3680000004027fae */ /* 0x0003e20008921844 */
[C---:B------:R-:W-:Y:S01]  /*30600*/  ISETP.GT.AND P1, PT, R0.reuse, 0x71, PT ;  /* 0x000000710000780c */ /* 0x040fe20003f24270 */
[----:B------:R3:W-:Y:S02]  /*30610*/  STL [R1+0x660], R12 ;  /* 0x0006600c01007387 */ /* 0x0007e40000100800 */
[----:B------:R4:W-:Y:S01]  /*30620*/  STL [R1+0x65c], R13 ;  /* 0x00065c0d01007387 */ /* 0x0009e20000100800 */
[----:B------:R-:W-:Y:S01]  /*30630*/  STL [R1+0x680], R8 ;  /* 0x0006800801007387 */ /* 0x000fe20000100800 */
[----:B------:R4:W-:Y:S02]  /*30640*/  STL [R1+0x67c], R9 ;  /* 0x00067c0901007387 */ /* 0x0009e40000100800 */
[----:B--2---:R-:W2:Y:S01]  /*30650*/  LDL.LU R20, [R1+0x6c0] ;  /* 0x0006c00001147983 */ /* 0x004ea20000300800 */
[----:B-1----:R-:W-:Y:S01]  /*30660*/  SEL R4, RZ, 0x4, !P1 ;  /* 0x00000004ff047807 */ /* 0x002fe20004800000 */
[----:B---3--:R-:W3:Y:S01]  /*30670*/  LDL.LU R12, [R1+0x60] ;  /* 0x00006000010c7983 */ /* 0x008ee20000300800 */
[----:B------:R-:W-:Y:S01]  /*30680*/  ISETP.GT.AND P1, PT, R0, 0x75, PT ;  /* 0x000000750000780c */ /* 0x000fe20003f24270 */
[----:B----4-:R-:W3:Y:S01]  /*30690*/  LDL.LU R13, [R1+0x64] ;  /* 0x00006400010d7983 */ /* 0x010ee20000300800 */
[----:B------:R-:W-:Y:S01]  /*306a0*/  SEL R4, R4, RZ, !P0 ;  /* 0x000000ff04047207 */ /* 0x000fe20004000000 */
[----:B------:R-:W3:Y:S01]  /*306b0*/  LDL.LU R14, [R1+0x68] ;  /* 0x00006800010e7983 */ /* 0x000ee20000300800 */
[----:B------:R-:W3:Y:S02]  /*306c0*/  LDL.LU R15, [R1+0x6c] ;  /* 0x00006c00010f7983 */ /* 0x000ee40000300800 */
[----:B------:R-:W4:Y:S01]  /*306d0*/  LDL.LU R21, [R1+0x6bc] ;  /* 0x0006bc0001157983 */ /* 0x000f220000300800 */
[----:B------:R-:W-:Y:S01]  /*306e0*/  ISETP.NE.U32.AND P2, PT, R4, RZ, PT ;  /* 0x000000ff0400720c */ /* 0x000fe20003f45070 */
[----:B------:R-:W-:Y:S01]  /*306f0*/  SEL R4, RZ, 0x4, !P1 ;  /* 0x00000004ff047807 */ /* 0x000fe20004800000 */
[----:B------:R-:W3:Y:S01]  /*30700*/  LDL.LU R9, [R1+0x6dc] ;  /* 0x0006dc0001097983 */ /* 0x000ee20000300800 */
[----:B------:R-:W3:Y:S02]  /*30710*/  LDL.LU R8, [R1+0x6e0] ;  /* 0x0006e00001087983 */ /* 0x000ee40000300800 */
[----:B------:R-:W3:Y:S02]  /*30720*/  LDL.LU R7, [R1+0x6fc] ;  /* 0x0006fc0001077983 */ /* 0x000ee40000300800 */
[----:B------:R-:W3:Y:S01]  /*30730*/  LDL.LU R6, [R1+0x700] ;  /* 0x0007000001067983 */ /* 0x000ee20000300800 */
[----:B------:R-:W-:Y:S01]  /*30740*/  SEL R4, R4, RZ, !P0 ;  /* 0x000000ff04047207 */ /* 0x000fe20004000000 */
[----:B------:R-:W3:Y:S03]  /*30750*/  LDL.LU R5, [R1+0x6a0] ;  /* 0x0006a00001057983 */ /* 0x000ee60000300800 */
[----:B------:R-:W-:-:S02]  /*30760*/  ISETP.NE.U32.AND P1, PT, R4, RZ, PT ;  /* 0x000000ff0400720c */ /* 0x000fc40003f25070 */
[----:B------:R-:W4:Y:S01]  /*30770*/  LDL.LU R4, [R1+0x69c] ;  /* 0x00069c0001047983 */ /* 0x000f220000300800 */
[-C--:B--2---:R-:W-:Y:S02]  /*30780*/  IADD3 R20, P4, R20, R24.reuse, RZ ;  /* 0x0000001814147210 */ /* 0x084fe40007f9e0ff */
[----:B---3--:R-:W-:-:S05]  /*30790*/  IADD3 R5, P3, R5, R24, RZ ;  /* 0x0000001805057210 */ /* 0x008fca0007f7e0ff */
[----:B----4-:R-:W-:Y:S01]  /*307a0*/  IMAD.X R4, R4, 0x1, R3, P3 ;  /* 0x0000000104047824 */ /* 0x010fe200018e0603 */
[----:B------:R1:W-:Y:S04]  /*307b0*/  STL [R1+0x6a0], R5 ;  /* 0x0006a00501007387 */ /* 0x0003e80000100800 */
[----:B------:R2:W-:Y:S01]  /*307c0*/  STL [R1+0x69c], R4 ;  /* 0x00069c0401007387 */ /* 0x0005e20000100800 */
[----:B-1----:R-:W-:-:S04]  /*307d0*/  LOP3.LUT R5, R5, R4, RZ, 0x3c, !PT ;  /* 0x0000000405057212 */ /* 0x002fc800078e3cff */
[----:B--2---:R-:W-:Y:S01]  /*307e0*/  LOP3.LUT R4, R5, R4, RZ, 0x3c, !PT ;  /* 0x0000000405047212 */ /* 0x004fe200078e3cff */
[----:B------:R-:W-:-:S03]  /*307f0*/  IMAD.X R21, R21, 0x1, R3, P4 ;  /* 0x0000000115157824 */ /* 0x000fc600020e0603 */
[----:B------:R-:W-:-:S05]  /*30800*/  LOP3.LUT R5, R5, R4, RZ, 0x3c, !PT ;  /* 0x0000000405057212 */ /* 0x000fca00078e3cff */
[----:B------:R1:W-:Y:S02]  /*30810*/  LDGSTS.E [R2+0x38800], [R4.64], P2 ;  /* 0x3880000004027fae */ /* 0x0003e40009121844 */
[----:B-1----:R-:W-:Y:S02]  /*30820*/  IMAD.MOV.U32 R4, RZ, RZ, R20 ;  /* 0x000000ffff047224 */ /* 0x002fe400078e0014 */
[----:B------:R-:W-:-:S05]  /*30830*/  IMAD.MOV.U32 R5, RZ, RZ, R21 ;  /* 0x000000ffff057224 */ /* 0x000fca00078e0015 */
[----:B------:R1:W-:Y:S01]  /*30840*/  LDGSTS.E [R2+0x3a800], [R4.64], P1 ;  /* 0x3a80000004027fae */ /* 0x0003e20008921844 */
[----:B------:R-:W-:Y:S02]  /*30850*/  ISETP.GT.AND P1, PT, R0, 0x79, PT ;  /* 0x000000790000780c */ /* 0x000fe40003f24270 */
[----:B------:R-:W-:Y:S02]  /*30860*/  IADD3 R8, P3, R8, R24, RZ ;  /* 0x0000001808087210 */ /* 0x000fe40007f7e0ff */
[----:B-1----:R-:W-:Y:S01]  /*30870*/  SEL R4, RZ, 0x4, !P1 ;  /* 0x00000004ff047807 */ /* 0x002fe20004800000 */
[----:B------:R-:W-:-:S03]  /*30880*/  ISETP.GT.AND P1, PT, R0, 0x7d, PT ;  /* 0x0000007d0000780c */ /* 0x000fc60003f24270 */
[----:B------:R-:W-:-:S04]  /*30890*/  SEL R4, R4, RZ, !P0 ;  /* 0x000000ff04047207 */ /* 0x000fc80004000000 */
        /* <DEDUP_REMOVED lines=8> */
[----:B------:R-:W-:Y:S01]  /*30920*/  IMAD.X R7, R7, 0x1, R3, P4 ;  /* 0x0000000107077824 */ /* 0x000fe200020e0603 */
[----:B------:R-:W-:Y:S04]  /*30930*/  STL [R1+0x6c0], R20 ;  /* 0x0006c01401007387 */ /* 0x000fe80000100800 */
[----:B------:R1:W-:Y:S01]  /*30940*/  LDGSTS.E [R2+0x3c800], [R4.64], P2 ;  /* 0x3c80000004027fae */ /* 0x0003e20009121844 */
[----:B------:R-:W-:Y:S02]  /*30950*/  STL [R1+0x6bc], R21 ;  /* 0x0006bc1501007387 */ /* 0x000fe40000100800 */
[----:B------:R-:W-:Y:S02]  /*30960*/  STL [R1+0x6e0], R8 ;  /* 0x0006e00801007387 */ /* 0x000fe40000100800 */
[----:B------:R-:W-:Y:S01]  /*30970*/  STL [R1+0x6dc], R9 ;  /* 0x0006dc0901007387 */ /* 0x000fe20000100800 */
[----:B------:R-:W-:Y:S01]  /*30980*/  STL [R1+0x700], R6 ;  /* 0x0007000601007387 */ /* 0x000fe20000100800 */
[----:B------:R2:W-:Y:S02]  /*30990*/  STL [R1+0x6fc], R7 ;  /* 0x0006fc0701007387 */ /* 0x0005e40000100800 */
[----:B-1----:R-:W-:-:S02]  /*309a0*/  IMAD.MOV.U32 R4, RZ, RZ, R6 ;  /* 0x000000ffff047224 */ /* 0x002fc400078e0006 */
[----:B------:R-:W-:-:S05]  /*309b0*/  IMAD.MOV.U32 R5, RZ, RZ, R7 ;  /* 0x000000ffff057224 */ /* 0x000fca00078e0007 */
[----:B------:R2:W-:Y:S02]  /*309c0*/  LDGSTS.E [R2+0x3e800], [R4.64], P1 ;  /* 0x3e80000004027fae */ /* 0x0005e40008921844 */
[----:B--2---:R-:W-:Y:S02]  /*309d0*/  HMMA.1688.F32.TF32 R4, R16, R22, R12 ;  /* 0x000000161004723c */ /* 0x004fe4000008100c */
[----:B------:R-:W2:Y:S01]  /*309e0*/  LDL.LU R22, [R1+0x8f4] ;  /* 0x0008f40001167983 */ /* 0x000ea20000300800 */
[----:B------:R-:W3:Y:S02]  /*309f0*/  LDL.LU R9, [R1+0x90c] ;  /* 0x00090c0001097983 */ /* 0x000ee40000300800 */
[----:B------:R-:W4:Y:S02]  /*30a00*/  LDL.LU R21, [R1+0x8d4] ;  /* 0x0008d40001157983 */ /* 0x000f240000300800 */
[----:B------:R-:W2:Y:S01]  /*30a10*/  LDL.LU R15, [R1+0x8f0] ;  /* 0x0008f000010f7983 */ /* 0x000ea20000300800 */
[----:B------:R-:W4:Y:S01]  /*30a20*/  LDL.LU R14, [R1+0x8b4] ;  /* 0x0008b400010e7983 */ /* 0x000f220000300800 */
[----:B------:R-:W4:Y:S02]  /*30a30*/  LDL.LU R12, [R1+0x8d0] ;  /* 0x0008d000010c7983 */ /* 0x000f240000300800 */
[----:B------:R-:W4:Y:S02]  /*30a40*/  LDL.LU R20, [R1+0x894] ;  /* 0x0008940001147983 */ /* 0x000f240000300800 */
[----:B------:R-:W4:Y:S01]  /*30a50*/  LDL.LU R13, [R1+0x8b0] ;  /* 0x0008b000010d7983 */ /* 0x000f220000300800 */
[----:B------:R-:W1:Y:S01]  /*30a60*/  S2R R23, SR_TID.X ;  /* 0x0000000000177919 */ /* 0x000e620000002100 */
[----:B------:R-:W-:-:S02]  /*30a70*/  ISETP.GT.AND P1, PT, R0, 0x2, PT ;  /* 0x000000020000780c */ /* 0x000fc40003f24270 */
[----:B------:R-:W-:Y:S02]  /*30a80*/  ISETP.GT.AND P2, PT, R0, 0x6, PT ;  /* 0x000000060000780c */ /* 0x000fe40003f44270 */
[----:B------:R-:W-:Y:S02]  /*30a90*/  SEL R8, RZ, 0x4, !P1 ;  /* 0x00000004ff087807 */ /* 0x000fe40004800000 */
[----:B------:R-:W-:Y:S02]  /*30aa0*/  SEL R2, RZ, 0x4, !P2 ;  /* 0x00000004ff027807 */ /* 0x000fe40005000000 */
[----:B------:R-:W-:Y:S02]  /*30ab0*/  SEL R8, R8, RZ, !P0 ;  /* 0x000000ff08087207 */ /* 0x000fe40004000000 */
[----:B------:R-:W-:Y:S02]  /*30ac0*/  SEL R2, R2, RZ, !P0 ;  /* 0x000000ff02027207 */ /* 0x000fe40004000000 */
[----:B------:R-:W-:-:S02]  /*30ad0*/  ISETP.NE.U32.AND P1, PT, R8, RZ, PT ;  /* 0x000000ff0800720c */ /* 0x000fc40003f25070 */
[----:B-1----:R-:W-:-:S05]  /*30ae0*/  LOP3.LUT R23, R23, 0x1ff, RZ, 0xc0, !PT ;  /* 0x000001ff17177812 */ /* 0x002fca00078ec0ff */
[----:B------:R-:W-:Y:S01]  /*30af0*/  IMAD.SHL.U32 R23, R23, 0x4, RZ ;  /* 0x0000000417177824 */ /* 0x000fe200078e00ff */
[----:B------:R-:W-:Y:S01]  /*30b00*/  STL.64 [R1+0x950], R6 ;  /* 0x0009500601007387 */ /* 0x000fe20000100a00 */
[----:B------:R-:W-:Y:S03]  /*30b10*/  STL.64 [R1+0x948], R4 ;  /* 0x0009480401007387 */ /* 0x000fe60000100a00 */
[----:B------:R-:W-:Y:S02]  /*30b20*/  LOP3.LUT R23, R23, 0x40, RZ, 0x3c, !PT ;  /* 0x0000004017177812 */ /* 0x000fe400078e3cff */
[----:B------:R-:W-:-:S03]  /*30b30*/  ISETP.NE.U32.AND P2, PT, R2, RZ, PT ;  /* 0x000000ff0200720c */ /* 0x000fc60003f45070 */
[----:B------:R-:W-:Y:S01]  /*30b40*/  IMAD R2, R25, 0x40000, R23 ;  /* 0x0004000019027824 */ /* 0x000fe200078e0217 */
[-C--:B---3--:R-:W-:Y:S02]  /*30b50*/  IADD3 R9, P3, R9, R24.reuse, RZ ;  /* 0x0000001809097210 */ /* 0x088fe40007f7e0ff */
[----:B--2---:R-:W-:-:S03]  /*30b60*/  IADD3 R15, P4, R15, R24, RZ ;  /* 0x000000180f0f7210 */ /* 0x004fc60007f9e0ff */
[----:B------:R-:W-:Y:S01]  /*30b70*/  IMAD.X R22, R22, 0x1, R3, P3 ;  /* 0x0000000116167824 */ /* 0x000fe200018e0603 */
[----:B------:R1:W-:Y:S01]  /*30b80*/  STL [R1+0x90c], R9 ;  /* 0x00090c0901007387 */ /* 0x0003e20000100800 */
[----:B------:R-:W-:Y:S02]  /*30b90*/  IMAD.MOV.U32 R8, RZ, RZ, R9 ;  /* 0x000000ffff087224 */ /* 0x000fe400078e0009 */
[----:B----4-:R-:W-:Y:S02]  /*30ba0*/  IMAD.X R21, R21, 0x1, R3, P4 ;  /* 0x0000000115157824 */ /* 0x010fe400020e0603 */
[----:B-1----:R-:W-:-:S05]  /*30bb0*/  IMAD.MOV.U32 R9, RZ, RZ, R22 ;  /* 0x000000ffff097224 */ /* 0x002fca00078e0016 */
[----:B------:R1:W-:Y:S01]  /*30bc0*/  LDGSTS.E [R2+0x1000], [R8.64], P1 ;  /* 0x0100000008027fae */ /* 0x0003e20008921844 */
[----:B------:R-:W-:Y:S01]  /*30bd0*/  ISETP.GT.AND P1, PT, R0, 0xa, PT ;  /* 0x0000000a0000780c */ /* 0x000fe20003f24270 */
[----:B-1----:R-:W-:Y:S02]  /*30be0*/  IMAD.MOV.U32 R8, RZ, RZ, R15 ;  /* 0x000000ffff087224 */ /* 0x002fe400078e000f */
[----:B------:R-:W-:-:S05]  /*30bf0*/  IMAD.MOV.U32 R9, RZ, RZ, R21 ;  /* 0x000000ffff097224 */ /* 0x000fca00078e0015 */
[----:B------:R1:W-:Y:S01]  /*30c00*/  LDGSTS.E [R2+0x3000], [R8.64], P2 ;  /* 0x0300000008027fae */ /* 0x0003e20009121844 */
[-C--:B------:R-:W-:Y:S02]  /*30c10*/  IADD3 R12, P3, R12, R24.reuse, RZ ;  /* 0x000000180c0c7210 */ /* 0x080fe40007f7e0ff */
[----:B------:R-:W-:Y:S02]  /*30c20*/  IADD3 R13, P4, R13, R24, RZ ;  /* 0x000000180d0d7210 */ /* 0x000fe40007f9e0ff */
[----:B-1----:R-:W-:Y:S01]  /*30c30*/  SEL R8, RZ, 0x4, !P1 ;  /* 0x00000004ff087807 */ /* 0x002fe20004800000 */
[----:B------:R-:W-:-:S03]  /*30c40*/  ISETP.GT.AND P1, PT, R0, 0xe, PT ;  /* 0x0000000e0000780c */ /* 0x000fc60003f24270 */
[----:B------:R-:W-:-:S04]  /*30c50*/  SEL R8, R8, RZ, !P0 ;  /* 0x000000ff08087207 */ /* 0x000fc80004000000 */
[----:B------:R-:W-:Y:S01]  /*30c60*/  ISETP.NE.U32.AND P2, PT, R8, RZ, PT ;  /* 0x000000ff0800720c */ /* 0x000fe20003f45070 */
[----:B------:R-:W-:Y:S02]  /*30c70*/  SEL R8, RZ, 0x4, !P1 ;  /* 0x00000004ff087807 */ /* 0x000fe40004800000 */
[--C-:B------:R-:W-:Y:S01]  /*30c80*/  IMAD.X R14, R14, 0x1, R3.reuse, P3 ;  /* 0x000000010e0e7824 */ /* 0x100fe200018e0603 */
[----:B------:R-:W-:Y:S01]  /*30c90*/  STL [R1+0x8f4], R22 ;  /* 0x0008f41601007387 */ /* 0x000fe20000100800 */
[----:B------:R1:W-:Y:S01]  /*30ca0*/  STL [R1+0x8f0], R15 ;  /* 0x0008f00f01007387 */ /* 0x0003e20000100800 */
[----:B------:R-:W-:Y:S01]  /*30cb0*/  SEL R8, R8, RZ, !P0 ;  /* 0x000000ff08087207 */ /* 0x000fe20004000000 */
[----:B------:R-:W-:Y:S02]  /*30cc0*/  STL [R1+0x8d4], R21 ;  /* 0x0008d41501007387 */ /* 0x000fe40000100800 */
[----:B------:R-:W-:Y:S01]  /*30cd0*/  IMAD.X R20, R20, 0x1, R3, P4 ;  /* 0x0000000114147824 */ /* 0x000fe200020e0603 */
[----:B------:R-:W-:Y:S01]  /*30ce0*/  STL [R1+0x8d0], R12 ;  /* 0x0008d00c01007387 */ /* 0x000fe20000100800 */
[----:B------:R-:W-:Y:S01]  /*30cf0*/  ISETP.NE.U32.AND P1, PT, R8, RZ, PT ;  /* 0x000000ff0800720c */ /* 0x000fe20003f25070 */
[----:B------:R2:W-:Y:S02]  /*30d00*/  STL [R1+0x8b4], R14 ;  /* 0x0008b40e01007387 */ /* 0x0005e40000100800 */
[----:B------:R-:W-:-:S02]  /*30d10*/  IMAD.MOV.U32 R8, RZ, RZ, R12 ;  /* 0x000000ffff087224 */ /* 0x000fc400078e000c */
[----:B------:R-:W-:Y:S01]  /*30d20*/  IMAD.MOV.U32 R9, RZ, RZ, R14 ;  /* 0x000000ffff097224 */ /* 0x000fe200078e000e */
[----:B------:R3:W-:Y:S01]  /*30d30*/  STL [R1+0x8b0], R13 ;  /* 0x0008b00d01007387 */ /* 0x0007e20000100800 */
[----:B-1----:R-:W4:Y:S02]  /*30d40*/  LDL.LU R15, [R1+0x888] ;  /* 0x00088800010f7983 */ /* 0x002f240000300800 */
[----:B------:R-:W-:Y:S01]  /*30d50*/  STL [R1+0x894], R20 ;  /* 0x0008941401007387 */ /* 0x000fe20000100800 */
[----:B------:R1:W-:Y:S04]  /*30d60*/  LDGSTS.E [R2+0x5000], [R8.64], P2 ;  /* 0x0500000008027fae */ /* 0x0003e80009121844 */
[----:B--2---:R-:W2:Y:S01]  /*30d70*/  LDL.LU R14, [R1+0x88c] ;  /* 0x00088c00010e7983 */ /* 0x004ea20000300800 */
[----:B------:R-:W4:Y:S02]  /*30d80*/  LDL.LU R12, [R1+0x86c] ;  /* 0x00086c00010c7983 */ /* 0x000f240000300800 */
[----:B-1----:R-:W-:-:S02]  /*30d90*/  IMAD.MOV.U32 R8, RZ, RZ, R13 ;  /* 0x000000ffff087224 */ /* 0x002fc400078e000d */
[----:B---3--:R-:W3:Y:S01]  /*30da0*/  LDL.LU R13, [R1+0x868] ;  /* 0x00086800010d7983 */ /* 0x008ee20000300800 */
[----:B------:R-:W3:Y:S02]  /*30db0*/  LDL.LU R7, [R1+0x848] ;  /* 0x0008480001077983 */ /* 0x000ee40000300800 */
[----:B------:R-:W3:Y:S02]  /*30dc0*/  LDL.LU R6, [R1+0x84c] ;  /* 0x00084c0001067983 */ /* 0x000ee40000300800 */
[----:B------:R-:W3:Y:S01]  /*30dd0*/  LDL.LU R5, [R1+0x828] ;  /* 0x0008280001057983 */ /* 0x000ee20000300800 */
[----:B------:R-:W3:Y:S01]  /*30de0*/  LDL.LU R4, [R1+0x82c] ;  /* 0x00082c0001047983 */ /* 0x000ee20000300800 */
        /* <DEDUP_REMOVED lines=11> */
[----:B----4-:R-:W-:-:S03]  /*30ea0*/  IADD3 R12, P4, R12, R24, RZ ;  /* 0x000000180c0c7210 */ /* 0x010fc60007f9e0ff */
[----:B------:R-:W-:Y:S02]  /*30eb0*/  IMAD.X R15, R15, 0x1, R3, P3 ;  /* 0x000000010f0f7824 */ /* 0x000fe400018e0603 */
[----:B------:R-:W-:Y:S01]  /*30ec0*/  IMAD.MOV.U32 R8, RZ, RZ, R14 ;  /* 0x000000ffff087224 */ /* 0x000fe200078e000e */
[----:B------:R-:W-:Y:S01]  /*30ed0*/  STL [R1+0x88c], R14 ;  /* 0x00088c0e01007387 */ /* 0x000fe20000100800 */
[----:B------:R-:W-:Y:S02]  /*30ee0*/  IMAD.MOV.U32 R9, RZ, RZ, R15 ;  /* 0x000000ffff097224 */ /* 0x000fe400078e000f */
[--C-:B---3--:R-:W-:Y:S01]  /*30ef0*/  IMAD.X R13, R13, 0x1, R3.reuse, P4 ;  /* 0x000000010d0d7824 */ /* 0x108fe200020e0603 */
[-C--:B------:R-:W-:Y:S01]  /*30f00*/  IADD3 R6, P3, R6, R24.reuse, RZ ;  /* 0x0000001806067210 */ /* 0x080fe20007f7e0ff */
[----:B------:R1:W-:Y:S01]  /*30f10*/  STL [R1+0x888], R15 ;  /* 0x0008880f01007387 */ /* 0x0003e20000100800 */
[----:B------:R-:W-:Y:S01]  /*30f20*/  IADD3 R4, P4, R4, R24, RZ ;  /* 0x0000001804047210 */ /* 0x000fe20007f9e0ff */
[----:B------:R2:W-:Y:S02]  /*30f30*/  STL [R1+0x86c], R12 ;  /* 0x00086c0c01007387 */ /* 0x0005e40000100800 */
[----:B------:R3:W-:Y:S01]  /*30f40*/  LDGSTS.E [R2+0x9000], [R8.64], P2 ;  /* 0x0900000008027fae */ /* 0x0007e20009121844 */
[----:B------:R-:W-:-:S02]  /*30f50*/  IMAD.X R7, R7, 0x1, R3, P3 ;  /* 0x0000000107077824 */ /* 0x000fc400018e0603 */
[----:B------:R2:W-:Y:S02]  /*30f60*/  STL [R1+0x868], R13 ;  /* 0x0008680d01007387 */ /* 0x0005e40000100800 */
[----:B------:R-:W-:Y:S01]  /*30f70*/  IMAD.X R5, R5, 0x1, R3, P4 ;  /* 0x0000000105057824 */ /* 0x000fe200020e0603 */
[----:B------:R-:W-:Y:S01]  /*30f80*/  STL [R1+0x84c], R6 ;  /* 0x00084c0601007387 */ /* 0x000fe20000100800 */
[----:B------:R2:W-:Y:S02]  /*30f90*/  STL [R1+0x848], R7 ;  /* 0x0008480701007387 */ /* 0x0005e40000100800 */
[----:B------:R-:W-:Y:S02]  /*30fa0*/  STL [R1+0x82c], R4 ;  /* 0x00082c0401007387 */ /* 0x000fe40000100800 */
[----:B-1----:R-:W4:Y:S01]  /*30fb0*/  LDL.LU R15, [R1+0x420] ;  /* 0x00042000010f7983 */ /* 0x002f220000300800 */
[----:B------:R1:W-:Y:S01]  /*30fc0*/  STL [R1+0x828], R5 ;  /* 0x0008280501007387 */ /* 0x0003e20000100800 */
[----:B------:R-:W4:Y:S02]  /*30fd0*/  LDL.LU R14, [R1+0x424] ;  /* 0x00042400010e7983 */ /* 0x000f240000300800 */
[----:B---3--:R-:W-:-:S02]  /*30fe0*/  IMAD.MOV.U32 R8, RZ, RZ, R12 ;  /* 0x000000ffff087224 */ /* 0x008fc400078e000c */
[----:B------:R-:W-:Y:S01]  /*30ff0*/  IMAD.MOV.U32 R9, RZ, RZ, R13 ;  /* 0x000000ffff097224 */ /* 0x000fe200078e000d */
[----:B--2---:R-:W2:Y:S01]  /*31000*/  LDL.LU R12, [R1+0x444] ;  /* 0x00044400010c7983 */ /* 0x004ea20000300800 */
        /* <DEDUP_REMOVED lines=28> */
[----:B----4-:R-:W-:-:S05]  /*311d0*/  IADD3 R14, P3, R14, R24, RZ ;  /* 0x000000180e0e7210 */ /* 0x010fca0007f7e0ff */
[----:B------:R-:W-:Y:S01]  /*311e0*/  IMAD.X R15, R15, 0x1, R3, P3 ;  /* 0x000000010f0f7824 */ /* 0x000fe200018e0603 */
[----:B--2---:R-:W-:Y:S01]  /*311f0*/  IADD3 R12, P4, R12, R24, RZ ;  /* 0x000000180c0c7210 */ /* 0x004fe20007f9e0ff */
[----:B------:R-:W-:Y:S02]  /*31200*/  IMAD.MOV.U32 R8, RZ, RZ, R14 ;  /* 0x000000ffff087224 */ /* 0x000fe400078e000e */
[----:B------:R-:W-:Y:S02]  /*31210*/  IMAD.MOV.U32 R9, RZ, RZ, R15 ;  /* 0x000000ffff097224 */ /* 0x000fe400078e000f */
[----:B---3--:R-:W-:-:S03]  /*31220*/  IMAD.X R13, R13, 0x1, R3, P4 ;  /* 0x000000010d0d7824 */ /* 0x008fc600020e0603 */
[----:B------:R1:W-:Y:S02]  /*31230*/  LDGSTS.E [R2+0x11000], [R8.64], P2 ;  /* 0x1100000008027fae */ /* 0x0003e40009121844 */
[----:B-1----:R-:W-:Y:S02]  /*31240*/  IMAD.MOV.U32 R8, RZ, RZ, R12 ;  /* 0x000000ffff087224 */ /* 0x002fe400078e000c */
[----:B------:R-:W-:-:S05]  /*31250*/  IMAD.MOV.U32 R9, RZ, RZ, R13 ;  /* 0x000000ffff097224 */ /* 0x000fca00078e000d */
[----:B------:R1:W-:Y:S01]  /*31260*/  LDGSTS.E [R2+0x13000], [R8.64], P1 ;  /* 0x1300000008027fae */ /* 0x0003e20008921844 */
[----:B------:R-:W-:-:S03]  /*31270*/  ISETP.GT.AND P1, PT, R0, 0x2a, PT ;  /* 0x0000002a0000780c */ /* 0x000fc60003f24270 */
[----:B------:R-:W-:Y:S01]  /*31280*/  STL [R1+0x424], R14 ;  /* 0x0004240e01007387 */ /* 0x000fe20000100800 */
[----:B------:R2:W-:Y:S01]  /*31290*/  STL [R1+0x420], R15 ;  /* 0x0004200f01007387 */ /* 0x0005e20000100800 */
[----:B------:R-:W-:Y:S02]  /*312a0*/  IADD3 R6, P3, R6, R24, RZ ;  /* 0x0000001806067210 */ /* 0x000fe40007f7e0ff */
[----:B-1----:R-:W-:Y:S01]  /*312b0*/  SEL R8, RZ, 0x4, !P1 ;  /* 0x00000004ff087807 */ /* 0x002fe20004800000 */
[----:B------:R-:W-:-:S03]  /*312c0*/  ISETP.GT.AND P1, PT, R0, 0x2e, PT ;  /* 0x0000002e0000780c */ /* 0x000fc60003f24270 */
[----:B------:R-:W-:Y:S01]  /*312d0*/  SEL R8, R8, RZ, !P0 ;  /* 0x000000ff08087207 */ /* 0x000fe20004000000 */
[--C-:B------:R-:W-:Y:S01]  /*312e0*/  IMAD.X R7, R7, 0x1, R3.reuse, P3 ;  /* 0x0000000107077824 */ /* 0x100fe200018e0603 */
[----:B------:R1:W-:Y:S02]  /*312f0*/  STL [R1+0x444], R12 ;  /* 0x0004440c01007387 */ /* 0x0003e40000100800 */
[----:B------:R-:W-:Y:S01]  /*31300*/  ISETP.NE.U32.AND P2, PT, R8, RZ, PT ;  /* 0x000000ff0800720c */ /* 0x000fe20003f45070 */
[----:B------:R-:W-:Y:S01]  /*31310*/  SEL R8, RZ, 0x4, !P1 ;  /* 0x00000004ff087807 */ /* 0x000fe20004800000 */
[----:B------:R-:W-:Y:S01]  /*31320*/  IADD3 R4, P4, R4, R24, RZ ;  /* 0x0000001804047210 */ /* 0x000fe20007f9e0ff */
[----:B------:R3:W-:Y:S01]  /*31330*/  STL [R1+0x440], R13 ;  /* 0x0004400d01007387 */ /* 0x0007e20000100800 */
[----:B------:R-:W-:Y:S01]  /*31340*/  STL [R1+0x464], R6 ;  /* 0x0004640601007387 */ /* 0x000fe20000100800 */
[----:B------:R-:W-:Y:S02]  /*31350*/  SEL R8, R8, RZ, !P0 ;  /* 0x000000ff08087207 */ /* 0x000fe40004000000 */
[----:B------:R-:W-:Y:S01]  /*31360*/  IMAD.X R5, R5, 0x1, R3, P4 ;  /* 0x0000000105057824 */ /* 0x000fe200020e0603 */
[----:B------:R4:W-:Y:S01]  /*31370*/  STL [R1+0x460], R7 ;  /* 0x0004600701007387 */ /* 0x0009e20000100800 */
[----:B------:R-:W-:Y:S02]  /*31380*/  STL [R1+0x484], R4 ;  /* 0x0004840401007387 */ /* 0x000fe40000100800 */
[----:B--2---:R-:W2:Y:S01]  /*31390*/  LDL.LU R15, [R1+0x4a4] ;  /* 0x0004a400010f7983 */ /* 0x004ea20000300800 */
[----:B------:R-:W-:Y:S01]  /*313a0*/  ISETP.NE.U32.AND P1, PT, R8, RZ, PT ;  /* 0x000000ff0800720c */ /* 0x000fe20003f25070 */
[----:B------:R4:W-:Y:S01]  /*313b0*/  STL [R1+0x480], R5 ;  /* 0x0004800501007387 */ /* 0x0009e20000100800 */
[----:B------:R-:W2:Y:S02]  /*313c0*/  LDL.LU R14, [R1+0x4a8] ;  /* 0x0004a800010e7983 */ /* 0x000ea40000300800 */
[----:B------:R-:W-:-:S02]  /*313d0*/  IMAD.MOV.U32 R8, RZ, RZ, R6 ;  /* 0x000000ffff087224 */ /* 0x000fc400078e0006 */
[----:B------:R-:W-:Y:S01]  /*313e0*/  IMAD.MOV.U32 R9, RZ, RZ, R7 ;  /* 0x000000ffff097224 */ /* 0x000fe200078e0007 */
[----:B-1----:R-:W2:Y:S01]  /*313f0*/  LDL.LU R12, [R1+0x4c8] ;  /* 0x0004c800010c7983 */ /* 0x002ea20000300800 */
[----:B---3--:R-:W3:Y:S02]  /*31400*/  LDL.LU R13, [R1+0x4c4] ;  /* 0x0004c400010d7983 */ /* 0x008ee40000300800 */
[----:B----4-:R-:W4:Y:S01]  /*31410*/  LDL.LU R7, [R1+0x4e4] ;  /* 0x0004e40001077983 */ /* 0x010f220000300800 */
[----:B------:R-:W3:Y:S04]  /*31420*/  LDL.LU R6, [R1+0x4e8] ;  /* 0x0004e80001067983 */ /* 0x000ee80000300800 */
        /* <DEDUP_REMOVED lines=18> */
[----:B------:R-:W-:Y:S02]  /*31550*/  IMAD.MOV.U32 R8, RZ, RZ, R14 ;  /* 0x000000ffff087224 */ /* 0x000fe400078e000e */
[----:B------:R-:W-:Y:S02]  /*31560*/  IMAD.X R13, R13, 0x1, R3, P4 ;  /* 0x000000010d0d7824 */ /* 0x000fe400020e0603 */
[----:B------:R-:W-:Y:S01]  /*31570*/  IMAD.MOV.U32 R9, RZ, RZ, R15 ;  /* 0x000000ffff097224 */ /* 0x000fe200078e000f */
[----:B------:R-:W-:Y:S01]  /*31580*/  STL [R1+0x4a8], R14 ;  /* 0x0004a80e01007387 */ /* 0x000fe20000100800 */
[----:B----4-:R-:W-:-:S03]  /*31590*/  IMAD.X R7, R7, 0x1, R3, P3 ;  /* 0x0000000107077824 */ /* 0x010fc600018e0603 */
[----:B------:R1:W-:Y:S01]  /*315a0*/  STL [R1+0x4a4], R15 ;  /* 0x0004a40f01007387 */ /* 0x0003e20000100800 */
[----:B------:R2:W-:Y:S03]  /*315b0*/  STL [R1+0x4c8], R12 ;  /* 0x0004c80c01007387 */ /* 0x0005e60000100800 */
[----:B------:R3:W-:Y:S04]  /*315c0*/  LDGSTS.E [R2+0x19000], [R8.64], P2 ;  /* 0x1900000008027fae */ /* 0x0007e80009121844 */
[----:B------:R4:W-:Y:S01]  /*315d0*/  STL [R1+0x4c4], R13 ;  /* 0x0004c40d01007387 */ /* 0x0009e20000100800 */
[----:B------:R-:W-:Y:S01]  /*315e0*/  STL [R1+0x4e8], R6 ;  /* 0x0004e80601007387 */ /* 0x000fe20000100800 */
[----:B------:R-:W-:-:S02]  /*315f0*/  IADD3 R4, P4, R4, R24, RZ ;  /* 0x0000001804047210 */ /* 0x000fc40007f9e0ff */
[----:B------:R2:W-:Y:S01]  /*31600*/  STL [R1+0x4e4], R7 ;  /* 0x0004e40701007387 */ /* 0x0005e20000100800 */
[----:B---3--:R-:W-:Y:S02]  /*31610*/  IMAD.MOV.U32 R8, RZ, RZ, R12 ;  /* 0x000000ffff087224 */ /* 0x008fe400078e000c */
[----:B------:R-:W-:Y:S02]  /*31620*/  IMAD.X R5, R5, 0x1, R3, P4 ;  /* 0x0000000105057824 */ /* 0x000fe400020e0603 */
[----:B------:R-:W-:Y:S01]  /*31630*/  IMAD.MOV.U32 R9, RZ, RZ, R13 ;  /* 0x000000ffff097224 */ /* 0x000fe200078e000d */
[----:B------:R-:W-:Y:S01]  /*31640*/  STL [R1+0x508], R4 ;  /* 0x0005080401007387 */ /* 0x000fe20000100800 */
[----:B-1----:R-:W3:Y:S02]  /*31650*/  LDL.LU R15, [R1+0x524] ;  /* 0x00052400010f7983 */ /* 0x002ee40000300800 */
[----:B------:R1:W-:Y:S02]  /*31660*/  STL [R1+0x504], R5 ;  /* 0x0005040501007387 */ /* 0x0003e40000100800 */
[----:B------:R-:W3:Y:S01]  /*31670*/  LDL.LU R14, [R1+0x528] ;  /* 0x00052800010e7983 */ /* 0x000ee20000300800 */
[----:B------:R1:W-:Y:S01]  /*31680*/  LDGSTS.E [R2+0x1b000], [R8.64], P1 ;  /* 0x1b00000008027fae */ /* 0x0003e20008921844 */
[----:B------:R-:W-:-:S03]  /*31690*/  ISETP.GT.AND P1, PT, R0, 0x3a, PT ;  /* 0x0000003a0000780c */ /* 0x000fc60003f24270 */
[----:B--2---:R-:W2:Y:S01]  /*316a0*/  LDL.LU R12, [R1+0x548] ;  /* 0x00054800010c7983 */ /* 0x004ea20000300800 */
[----:B----4-:R-:W4:Y:S01]  /*316b0*/  LDL.LU R13, [R1+0x544] ;  /* 0x00054400010d7983 */ /* 0x010f220000300800 */
[----:B-1----:R-:W-:Y:S01]  /*316c0*/  SEL R8, RZ, 0x4, !P1 ;  /* 0x00000004ff087807 */ /* 0x002fe20004800000 */
        /* <DEDUP_REMOVED lines=24> */
[-C--:B---3--:R-:W-:Y:S02]  /*31850*/  IADD3 R14, P3, R14, R24.reuse, RZ ;  /* 0x000000180e0e7210 */ /* 0x088fe40007f7e0ff */
[----:B--2---:R-:W-:-:S03]  /*31860*/  IADD3 R12, P4, R12, R24, RZ ;  /* 0x000000180c0c7210 */ /* 0x004fc60007f9e0ff */
        /* <DEDUP_REMOVED lines=10> */
[----:B------:R-:W-:Y:S01]  /*31910*/  STL [R1+0x528], R14 ;  /* 0x0005280e01007387 */ /* 0x000fe20000100800 */
[----:B-1----:R-:W-:Y:S01]  /*31920*/  SEL R8, RZ, 0x4, !P1 ;  /* 0x00000004ff087807 */ /* 0x002fe20004800000 */
[----:B------:R-:W-:-:S03]  /*31930*/  ISETP.GT.AND P1, PT, R0, 0x4e, PT ;  /* 0x0000004e0000780c */ /* 0x000fc60003f24270 */
[----:B------:R-:W-:Y:S02]  /*31940*/  SEL R8, R8, RZ, !P0 ;  /* 0x000000ff08087207 */ /* 0x000fe40004000000 */
[----:B------:R-:W-:Y:S01]  /*31950*/  IADD3 R4, P4, R4, R24, RZ ;  /* 0x0000001804047210 */ /* 0x000fe20007f9e0ff */
[--C-:B------:R-:W-:Y:S01]  /*31960*/  IMAD.X R7, R7, 0x1, R3.reuse, P3 ;  /* 0x0000000107077824 */ /* 0x100fe200018e0603 */
[----:B------:R1:W-:Y:S01]  /*31970*/  STL [R1+0x524], R15 ;  /* 0x0005240f01007387 */ /* 0x0003e20000100800 */
        /* <DEDUP_REMOVED lines=9> */
[----:B-1----:R-:W4:Y:S02]  /*31a10*/  LDL.LU R15, [R1+0x5a4] ;  /* 0x0005a400010f7983 */ /* 0x002f240000300800 */
[----:B------:R1:W-:Y:S01]  /*31a20*/  STL [R1+0x584], R5 ;  /* 0x0005840501007387 */ /* 0x0003e20000100800 */
[----:B------:R-:W-:Y:S01]  /*31a30*/  ISETP.NE.U32.AND P1, PT, R8, RZ, PT ;  /* 0x000000ff0800720c */ /* 0x000fe20003f25070 */
[----:B------:R-:W4:Y:S01]  /*31a40*/  LDL.LU R14, [R1+0x5a8] ;  /* 0x0005a800010e7983 */ /* 0x000f220000300800 */
[----:B------:R-:W-:-:S02]  /*31a50*/  IMAD.MOV.U32 R8, RZ, RZ, R6 ;  /* 0x000000ffff087224 */ /* 0x000fc400078e0006 */
[----:B------:R-:W-:Y:S02]  /*31a60*/  IMAD.MOV.U32 R9, RZ, RZ, R7 ;  /* 0x000000ffff097224 */ /* 0x000fe400078e0007 */
[----:B--2---:R-:W2:Y:S01]  /*31a70*/  LDL.LU R12, [R1+0x5c8] ;  /* 0x0005c800010c7983 */ /* 0x004ea20000300800 */
[----:B---3--:R-:W3:Y:S01]  /*31a80*/  LDL.LU R13, [R1+0x5c4] ;  /* 0x0005c400010d7983 */ /* 0x008ee20000300800 */
[----:B------:R-:W3:Y:S03]  /*31a90*/  LDL.LU R7, [R1+0x5e4] ;  /* 0x0005e40001077983 */ /* 0x000ee60000300800 */
[----:B------:R1:W-:Y:S01]  /*31aa0*/  LDGSTS.E [R2+0x25000], [R8.64], P2 ;  /* 0x2500000008027fae */ /* 0x0003e20009121844 */
[----:B------:R-:W3:Y:S02]  /*31ab0*/  LDL.LU R6, [R1+0x5e8] ;  /* 0x0005e80001067983 */ /* 0x000ee40000300800 */
        /* <DEDUP_REMOVED lines=15> */
[--C-:B------:R-:W-:Y:S01]  /*31bb0*/  IMAD.X R15, R15, 0x1, R3.reuse, P3 ;  /* 0x000000010f0f7824 */ /* 0x100fe200018e0603 */
[-C--:B---3--:R-:W-:Y:S01]  /*31bc0*/  IADD3 R6, P3, R6, R24.reuse, RZ ;  /* 0x0000001806067210 */ /* 0x088fe20007f7e0ff */
[----:B------:R-:W-:Y:S02]  /*31bd0*/  IMAD.X R13, R13, 0x1, R3, P4 ;  /* 0x000000010d0d7824 */ /* 0x000fe400020e0603 */
[----:B------:R-:W-:Y:S02]  /*31be0*/  IMAD.MOV.U32 R8, RZ, RZ, R14 ;  /* 0x000000ffff087224 */ /* 0x000fe400078e000e */
[----:B------:R-:W-:Y:S01]  /*31bf0*/  IMAD.MOV.U32 R9, RZ, RZ, R15 ;  /* 0x000000ffff097224 */ /* 0x000fe200078e000f */
[----:B------:R-:W-:Y:S01]  /*31c00*/  STL [R1+0x5a8], R14 ;  /* 0x0005a80e01007387 */ /* 0x000fe20000100800 */
[----:B------:R-:W-:Y:S02]  /*31c10*/  IMAD.X R7, R7, 0x1, R3, P3 ;  /* 0x0000000107077824 */ /* 0x000fe400018e0603 */
[----:B------:R1:W-:Y:S02]  /*31c20*/  STL [R1+0x5a4], R15 ;  /* 0x0005a40f01007387 */ /* 0x0003e40000100800 */
[----:B------:R2:W-:Y:S01]  /*31c30*/  STL [R1+0x5c8], R12 ;  /* 0x0005c80c01007387 */ /* 0x0005e20000100800 */
[----:B------:R3:W-:Y:S04]  /*31c40*/  LDGSTS.E [R2+0x29000], [R8.64], P2 ;  /* 0x2900000008027fae */ /* 0x0007e80009121844 */
[----:B------:R4:W-:Y:S01]  /*31c50*/  STL [R1+0x5c4], R13 ;  /* 0x0005c40d01007387 */ /* 0x0009e20000100800 */
[----:B------:R-:W-:-:S03]  /*31c60*/  IADD3 R4, P4, R4, R24, RZ ;  /* 0x0000001804047210 */ /* 0x000fc60007f9e0ff */
[----:B------:R-:W-:Y:S01]  /*31c70*/  STL [R1+0x5e8], R6 ;  /* 0x0005e80601007387 */ /* 0x000fe20000100800 */
[----:B------:R2:W-:Y:S02]  /*31c80*/  STL [R1+0x5e4], R7 ;  /* 0x0005e40701007387 */ /* 0x0005e40000100800 */
[----:B------:R-:W-:Y:S02]  /*31c90*/  IMAD.X R5, R5, 0x1, R3, P4 ;  /* 0x0000000105057824 */ /* 0x000fe400020e0603 */
[----:B---3--:R-:W-:Y:S02]  /*31ca0*/  IMAD.MOV.U32 R8, RZ, RZ, R12 ;  /* 0x000000ffff087224 */ /* 0x008fe400078e000c */
[----:B------:R-:W-:Y:S01]  /*31cb0*/  IMAD.MOV.U32 R9, RZ, RZ, R13 ;  /* 0x000000ffff097224 */ /* 0x000fe200078e000d */
[----:B------:R4:W-:Y:S01]  /*31cc0*/  STL [R1+0x608], R4 ;  /* 0x0006080401007387 */ /* 0x0009e20000100800 */
        /* <DEDUP_REMOVED lines=42> */
[----:B------:R-:W-:-:S03]  /*31f70*/  ISETP.GT.AND P1, PT, R0, 0x6a, PT ;  /* 0x0000006a0000780c */ /* 0x000fc60003f24270 */
[----:B------:R-:W-:Y:S01]  /*31f80*/  STL [R1+0x628], R14 ;  /* 0x0006280e01007387 */ /* 0x000fe20000100800 */
[----:B-1----:R-:W-:Y:S01]  /*31f90*/  SEL R8, RZ, 0x4, !P1 ;  /* 0x00000004ff087807 */ /* 0x002fe20004800000 */
[----:B------:R-:W-:-:S03]  /*31fa0*/  ISETP.GT.AND P1, PT, R0, 0x6e, PT ;  /* 0x0000006e0000780c */ /* 0x000fc60003f24270 */
[----:B------:R-:W-:Y:S02]  /*31fb0*/  SEL R8, R8, RZ, !P0 ;  /* 0x000000ff08087207 */ /* 0x000fe40004000000 */
[-C--:B------:R-:W-:Y:S02]  /*31fc0*/  IADD3 R4, P3, R4, R24.reuse, RZ ;  /* 0x0000001804047210 */ /* 0x080fe40007f7e0ff */
[----:B------:R-:W-:Y:S01]  /*31fd0*/  ISETP.NE.U32.AND P2, PT, R8, RZ, PT ;  /* 0x000000ff0800720c */ /* 0x000fe20003f45070 */
[----:B------:R-:W-:Y:S01]  /*31fe0*/  SEL R8, RZ, 0x4, !P1 ;  /* 0x00000004ff087807 */ /* 0x000fe20004800000 */
[----:B------:R-:W-:Y:S01]  /*31ff0*/  IADD3 R5, P4, R5, R24, RZ ;  /* 0x0000001805057210 */ /* 0x000fe20007f9e0ff */
[--C-:B------:R-:W-:Y:S01]  /*32000*/  IMAD.X R7, R7, 0x1, R3.reuse, P3 ;  /* 0x0000000107077824 */ /* 0x100fe200018e0603 */
[----:B------:R-:W-:Y:S01]  /*32010*/  STL [R1+0x624], R15 ;  /* 0x0006240f01007387 */ /* 0x000fe20000100800 */
[----:B------:R-:W-:Y:S02]  /*32020*/  STL [R1+0x648], R12 ;  /* 0x0006480c01007387 */ /* 0x000fe40000100800 */
[----:B------:R-:W-:Y:S01]  /*32030*/  STL [R1+0x644], R13 ;  /* 0x0006440d01007387 */ /* 0x000fe20000100800 */
[----:B------:R-:W-:Y:S01]  /*32040*/  SEL R8, R8, RZ, !P0 ;  /* 0x000000ff08087207 */ /* 0x000fe20004000000 */
[----:B------:R-:W-:Y:S01]  /*32050*/  IMAD.X R6, R6, 0x1, R3, P4 ;  /* 0x0000000106067824 */ /* 0x000fe200020e0603 */
[----:B------:R-:W-:Y:S01]  /*32060*/  STL [R1+0x668], R4 ;  /* 0x0006680401007387 */ /* 0x000fe20000100800 */
[----:B------:R1:W-:Y:S02]  /*32070*/  STL [R1+0x664], R7 ;  /* 0x0006640701007387 */ /* 0x0003e40000100800 */
[----:B------:R-:W-:-:S02]  /*32080*/  IMAD.MOV.U32 R9, RZ, RZ, R7 ;  /* 0x000000ffff097224 */ /* 0x000fc400078e0007 */
[----:B------:R-:W-:Y:S01]  /*32090*/  STL [R1+0x688], R5 ;  /* 0x0006880501007387 */ /* 0x000fe20000100800 */
[----:B------:R-:W-:Y:S01]  /*320a0*/  ISETP.NE.U32.AND P1, PT, R8, RZ, PT ;  /* 0x000000ff0800720c */ /* 0x000fe20003f25070 */
[----:B------:R-:W-:-:S05]  /*320b0*/  IMAD.MOV.U32 R8, RZ, RZ, R4 ;  /* 0x000000ffff087224 */ /* 0x000fca00078e0004 */
[----:B------:R2:W-:Y:S04]  /*320c0*/  LDGSTS.E [R2+0x35000], [R8.64], P2 ;  /* 0x3500000008027fae */ /* 0x0005e80009121844 */
[----:B-1----:R-:W3:Y:S01]  /*320d0*/  LDL.LU R7, [R1+0x6a8] ;  /* 0x0006a80001077983 */ /* 0x002ee20000300800 */
[----:B------:R1:W-:Y:S02]  /*320e0*/  STL [R1+0x684], R6 ;  /* 0x0006840601007387 */ /* 0x0003e40000100800 */
[----:B------:R-:W4:Y:S02]  /*320f0*/  LDL.LU R4, [R1+0x6c8] ;  /* 0x0006c80001047983 */ /* 0x000f240000300800 */
[----:B------:R-:W4:Y:S02]  /*32100*/  LDL.LU R13, [R1+0x6a4] ;  /* 0x0006a400010d7983 */ /* 0x000f240000300800 */
[----:B--2---:R-:W-:-:S02]  /*32110*/  IMAD.MOV.U32 R9, RZ, RZ, R6 ;  /* 0x000000ffff097224 */ /* 0x004fc400078e0006 */
[----:B-1----:R-:W2:Y:S01]  /*32120*/  LDL.LU R6, [R1+0x6c4] ;  /* 0x0006c40001067983 */ /* 0x002ea20000300800 */
[----:B------:R-:W2:Y:S02]  /*32130*/  LDL.LU R22, [R1+0x18] ;  /* 0x0000180001167983 */ /* 0x000ea40000300800 */
[----:B------:R-:W-:Y:S02]  /*32140*/  IMAD.MOV.U32 R8, RZ, RZ, R5 ;  /* 0x000000ffff087224 */ /* 0x000fe400078e0005 */
[----:B------:R-:W2:Y:S01]  /*32150*/  LDL.LU R23, [R1+0x1c] ;  /* 0x00001c0001177983 */ /* 0x000ea20000300800 */
[----:B------:R-:W2:Y:S01]  /*32160*/  LDL.LU R5, [R1+0x6e8] ;  /* 0x0006e80001057983 */ /* 0x000ea20000300800 */
[----:B------:R-:W2:Y:S03]  /*32170*/  LDL.LU R12, [R1+0x708] ;  /* 0x00070800010c7983 */ /* 0x000ea60000300800 */
        /* <DEDUP_REMOVED lines=10> */
[----:B----4-:R-:W-:-:S03]  /*32220*/  IADD3 R4, P4, R4, R24, RZ ;  /* 0x0000001804047210 */ /* 0x010fc60007f9e0ff */
[----:B------:R-:W-:Y:S02]  /*32230*/  IMAD.X R13, R13, 0x1, R3, P3 ;  /* 0x000000010d0d7824 */ /* 0x000fe400018e0603 */
[----:B------:R-:W-:Y:S01]  /*32240*/  IMAD.MOV.U32 R8, RZ, RZ, R7 ;  /* 0x000000ffff087224 */ /* 0x000fe200078e0007 */
[----:B------:R1:W-:Y:S01]  /*32250*/  STL [R1+0x6a8], R7 ;  /* 0x0006a80701007387 */ /* 0x0003e20000100800 */
[----:B------:R-:W-:Y:S02]  /*32260*/  IMAD.MOV.U32 R9, RZ, RZ, R13 ;  /* 0x000000ffff097224 */ /* 0x000fe400078e000d */
[----:B------:R3:W-:Y:S02]  /*32270*/  STL [R1+0x6a4], R13 ;  /* 0x0006a40d01007387 */ /* 0x0007e40000100800 */
[----:B--2---:R-:W-:Y:S01]  /*32280*/  IMAD.X R6, R6, 0x1, R3, P4 ;  /* 0x0000000106067824 */ /* 0x004fe200020e0603 */
[----:B------:R-:W-:Y:S04]  /*32290*/  STL [R1+0x6c8], R4 ;  /* 0x0006c80401007387 */ /* 0x000fe80000100800 */
[----:B------:R2:W-:Y:S04]  /*322a0*/  LDGSTS.E [R2+0x39000], [R8.64], P2 ;  /* 0x3900000008027fae */ /* 0x0005e80009121844 */
[----:B------:R2:W-:Y:S01]  /*322b0*/  STL [R1+0x6c4], R6 ;  /* 0x0006c40601007387 */ /* 0x0005e20000100800 */
[----:B-1----:R-:W4:Y:S01]  /*322c0*/  LDL.LU R7, [R1+0x6e4] ;  /* 0x0006e40001077983 */ /* 0x002f220000300800 */
[----:B------:R-:W-:-:S02]  /*322d0*/  IADD3 R5, P3, R5, R24, RZ ;  /* 0x0000001805057210 */ /* 0x000fc40007f7e0ff */
[----:B---3--:R-:W3:Y:S01]  /*322e0*/  LDL.LU R13, [R1+0x704] ;  /* 0x00070400010d7983 */ /* 0x008ee20000300800 */
[----:B------:R-:W-:Y:S01]  /*322f0*/  IADD3 R12, P4, R12, R24, RZ ;  /* 0x000000180c0c7210 */ /* 0x000fe20007f9e0ff */
[----:B--2---:R-:W-:Y:S02]  /*32300*/  IMAD.MOV.U32 R9, RZ, RZ, R6 ;  /* 0x000000ffff097224 */ /* 0x004fe400078e0006 */
[----:B------:R-:W-:Y:S01]  /*32310*/  IMAD.MOV.U32 R8, RZ, RZ, R4 ;  /* 0x000000ffff087224 */ /* 0x000fe200078e0004 */
[----:B------:R-:W2:Y:S01]  /*32320*/  LDL.LU R6, [R1+0x8f8] ;  /* 0x0008f80001067983 */ /* 0x000ea20000300800 */
[----:B------:R-:W2:Y:S02]  /*32330*/  LDL.LU R4, [R1+0x8d8] ;  /* 0x0008d80001047983 */ /* 0x000ea40000300800 */
[----:B------:R-:W-:Y:S02]  /*32340*/  STL.64 [R1+0x988], R26 ;  /* 0x0009881a01007387 */ /* 0x000fe40000100a00 */
[----:B------:R1:W-:Y:S01]  /*32350*/  STL.64 [R1+0x980], R24 ;  /* 0x0009801801007387 */ /* 0x0003e20000100a00 */
[----:B------:R-:W-:Y:S04]  /*32360*/  STL [R1+0x6e8], R5 ;  /* 0x0006e80501007387 */ /* 0x000fe80000100800 */
[----:B------:R1:W-:Y:S04]  /*32370*/  LDGSTS.E [R2+0x3b000], [R8.64], P1 ;  /* 0x3b00000008027fae */ /* 0x0003e80008921844 */
[----:B-1----:R-:W2:Y:S01]  /*32380*/  LDL.LU R24, [R1+0x220] ;  /* 0x0002200001187983 */ /* 0x002ea20000300800 */
[----:B------:R-:W-:Y:S02]  /*32390*/  STL [R1+0x708], R12 ;  /* 0x0007080c01007387 */ /* 0x000fe40000100800 */
[----:B------:R-:W2:Y:S02]  /*323a0*/  LDL.LU R25, [R1+0x224] ;  /* 0x0002240001197983 */ /* 0x000ea40000300800 */
[----:B------:R-:W2:Y:S01]  /*323b0*/  LDL.LU R26, [R1+0x228] ;  /* 0x00022800011a7983 */ /* 0x000ea20000300800 */
[----:B------:R-:W2:Y:S01]  /*323c0*/  LDL.LU R27, [R1+0x22c] ;  /* 0x00022c00011b7983 */ /* 0x000ea20000300800 */
[----:B------:R-:W-:-:S04]  /*323d0*/  ISETP.GT.AND P1, PT, R0, 0x7a, PT ;  /* 0x0000007a0000780c */ /* 0x000fc80003f24270 */
[----:B------:R-:W-:Y:S01]  /*323e0*/  SEL R8, RZ, 0x4, !P1 ;  /* 0x00000004ff087807 */ /* 0x000fe20004800000 */
[----:B------:R-:W-:-:S03]  /*323f0*/  ISETP.GT.AND P1, PT, R0, 0x7e, PT ;  /* 0x0000007e0000780c */ /* 0x000fc60003f24270 */
[----:B------:R-:W-:-:S04]  /*32400*/  SEL R8, R8, RZ, !P0 ;  /* 0x000000ff08087207 */ /* 0x000fc80004000000 */
[----:B------:R-:W-:Y:S01]  /*32410*/  ISETP.NE.U32.AND P2, PT, R8, RZ, PT ;  /* 0x000000ff0800720c */ /* 0x000fe20003f45070 */
[----:B------:R-:W-:-:S04]  /*32420*/  SEL R8, RZ, 0x4, !P1 ;  /* 0x00000004ff087807 */ /* 0x000fc80004800000 */
[----:B------:R-:W-:-:S04]  /*32430*/  SEL R8, R8, RZ, !P0 ;  /* 0x000000ff08087207 */ /* 0x000fc80004000000 */
[----:B------:R-:W-:Y:S01]  /*32440*/  ISETP.NE.U32.AND P1, PT, R8, RZ, PT ;  /* 0x000000ff0800720c */ /* 0x000fe20003f25070 */
[----:B------:R-:W-:Y:S02]  /*32450*/  IMAD.MOV.U32 R8, RZ, RZ, R5 ;  /* 0x000000ffff087224 */ /* 0x000fe400078e0005 */
[--C-:B----4-:R-:W-:Y:S02]  /*32460*/  IMAD.X R7, R7, 0x1, R3.reuse, P3 ;  /* 0x0000000107077824 */ /* 0x110fe400018e0603 */
[----:B---3--:R-:W-:Y:S02]  /*32470*/  IMAD.X R13, R13, 0x1, R3, P4 ;  /* 0x000000010d0d7824 */ /* 0x008fe400020e0603 */
[----:B------:R-:W-:Y:S01]  /*32480*/  IMAD.MOV.U32 R9, RZ, RZ, R7 ;  /* 0x000000ffff097224 */ /* 0x000fe200078e0007 */
[----:B------:R1:W-:Y:S04]  /*32490*/  STL [R1+0x6e4], R7 ;  /* 0x0006e40701007387 */ /* 0x0003e80000100800 */
[----:B------:R-:W2:Y:S04]  /*324a0*/  S2R R14, SR_TID.X ;  /* 0x00000000000e7919 */ /* 0x000ea80000002100 */
[----:B------:R4:W-:Y:S04]  /*324b0*/  LDGSTS.E [R2+0x3d000], [R8.64], P2 ;  /* 0x3d00000008027fae */ /* 0x0009e80009121844 */
[----:B-1----:R-:W3:Y:S01]  /*324c0*/  LDL.LU R7, [R1+0x8dc] ;  /* 0x0008dc0001077983 */ /* 0x002ee20000300800 */
[----:B------:R-:W3:Y:S02]  /*324d0*/  LDL.LU R5, [R1+0x8bc] ;  /* 0x0008bc0001057983 */ /* 0x000ee40000300800 */
[----:B------:R1:W-:Y:S01]  /*324e0*/  STL [R1+0x704], R13 ;  /* 0x0007040d01007387 */ /* 0x0003e20000100800 */
[----:B--2---:R-:W-:Y:S01]  /*324f0*/  HMMA.1688.F32.TF32 R20, R16, R22, R24 ;  /* 0x000000161014723c */ /* 0x004fe20000081018 */
[----:B------:R-:W2:Y:S01]  /*32500*/  LDL.LU.64 R26, [R1+0x988] ;  /* 0x00098800011a7983 */ /* 0x000ea20000300a00 */
[----:B------:R-:W2:Y:S02]  /*32510*/  LDL.LU.64 R24, [R1+0x980] ;  /* 0x0009800001187983 */ /* 0x000ea40000300a00 */
[----:B----4-:R-:W-:-:S02]  /*32520*/  IMAD.MOV.U32 R8, RZ, RZ, R12 ;  /* 0x000000ffff087224 */ /* 0x010fc400078e000c */
[----:B------:R-:W-:-:S05]  /*32530*/  IMAD.MOV.U32 R9, RZ, RZ, R13 ;  /* 0x000000ffff097224 */ /* 0x000fca00078e000d */
[----:B------:R4:W-:Y:S01]  /*32540*/  LDGSTS.E [R2+0x3f000], [R8.64], P1 ;  /* 0x3f00000008027fae */ /* 0x0009e20008921844 */
[----:B------:R-:W-:Y:S02]  /*32550*/  ISETP.GT.AND P1, PT, R0, 0x3, PT ;  /* 0x000000030000780c */ /* 0x000fe40003f24270 */
[----:B------:R-:W-:Y:S02]  /*32560*/  LOP3.LUT R14, R14, 0x1ff, RZ, 0xc0, !PT ;  /* 0x000001ff0e0e7812 */ /* 0x000fe400078ec0ff */
[----:B----4-:R-:W-:Y:S01]  /*32570*/  SEL R2, RZ, 0x4, !P1 ;  /* 0x00000004ff027807 */ /* 0x010fe20004800000 */
[----:B------:R-:W-:-:S06]  /*32580*/  ISETP.GT.AND P1, PT, R0, 0x7, PT ;  /* 0x000000070000780c */ /* 0x000fcc0003f24270 */
[----:B------:R-:W-:Y:S01]  /*32590*/  STL.64 [R1+0xe0], R20 ;  /* 0x0000e01401007387 */ /* 0x000fe20000100a00 */
[----:B------:R-:W-:Y:S01]  /*325a0*/  SEL R2, R2, RZ, !P0 ;  /* 0x000000ff02027207 */ /* 0x000fe20004000000 */
[----:B------:R-:W-:Y:S02]  /*325b0*/  STL.64 [R1+0xe8], R22 ;  /* 0x0000e81601007387 */ /* 0x000fe40000100a00 */
[----:B------:R-:W-:Y:S01]  /*325c0*/  IMAD.SHL.U32 R14, R14, 0x4, RZ ;  /* 0x000000040e0e7824 */ /* 0x000fe200078e00ff */
[----:B------:R-:W-:Y:S01]  /*325d0*/  ISETP.NE.U32.AND P2, PT, R2, RZ, PT ;  /* 0x000000ff0200720c */ /* 0x000fe20003f45070 */
[----:B------:R-:W-:-:S03]  /*325e0*/  SEL R2, RZ, 0x4, !P1 ;  /* 0x00000004ff027807 */ /* 0x000fc60004800000 */
[----:B------:R-:W-:Y:S02]  /*325f0*/  LOP3.LUT R12, R14, 0x60, RZ, 0x3c, !PT ;  /* 0x000000600e0c7812 */ /* 0x000fe400078e3cff */
[----:B------:R-:W-:-:S04]  /*32600*/  SEL R2, R2, RZ, !P0 ;  /* 0x000000ff02027207 */ /* 0x000fc80004000000 */
[----:B------:R-:W-:Y:S02]  /*32610*/  ISETP.NE.U32.AND P1, PT, R2, RZ, PT ;  /* 0x000000ff0200720c */ /* 0x000fe40003f25070 */
[-C--:B--2---:R-:W-:Y:S02]  /*32620*/  IADD3 R6, P3, R6, R24.reuse, RZ ;  /* 0x0000001806067210 */ /* 0x084fe40007f7e0ff */
[----:B------:R-:W-:-:S03]  /*32630*/  IADD3 R4, P4, R4, R24, RZ ;  /* 0x0000001804047210 */ /* 0x000fc60007f9e0ff */
[--C-:B---3--:R-:W-:Y:S02]  /*32640*/  IMAD.X R7, R7, 0x1, R3.reuse, P3 ;  /* 0x0000000107077824 */ /* 0x108fe400018e0603 */
[----:B------:R-:W-:Y:S01]  /*32650*/  IMAD.X R5, R5, 0x1, R3, P4 ;  /* 0x0000000105057824 */ /* 0x000fe200020e0603 */
[----:B------:R-:W-:Y:S02]  /*32660*/  STL [R1+0x8f8], R6 ;  /* 0x0008f80601007387 */ /* 0x000fe40000100800 */
[----:B------:R2:W-:Y:S02]  /*32670*/  STL [R1+0x8dc], R7 ;  /* 0x0008dc0701007387 */ /* 0x0005e40000100800 */
[----:B------:R-:W-:Y:S02]  /*32680*/  STL [R1+0x8d8], R4 ;  /* 0x0008d80401007387 */ /* 0x000fe40000100800 */
[----:B------:R-:W3:Y:S01]  /*32690*/  LDL.LU R15, [R1+0x89c] ;  /* 0x00089c00010f7983 */ /* 0x000ee20000300800 */
[----:B------:R4:W-:Y:S01]  /*326a0*/  STL [R1+0x8bc], R5 ;  /* 0x0008bc0501007387 */ /* 0x0009e20000100800 */
[----:B------:R-:W3:Y:S02]  /*326b0*/  LDL.LU R14, [R1+0x8b8] ;  /* 0x0008b800010e7983 */ /* 0x000ee40000300800 */
[----:B------:R-:W-:-:S02]  /*326c0*/  IMAD R2, R25, 0x40000, R12 ;  /* 0x0004000019027824 */ /* 0x000fc400078e020c */
[----:B------:R-:W3:Y:S01]  /*326d0*/  LDL.LU R12, [R1+0x898] ;  /* 0x00089800010c7983 */ /* 0x000ee20000300800 */
[----:B-1----:R-:W3:Y:S02]  /*326e0*/  LDL.LU R13, [R1+0x874] ;  /* 0x00087400010d7983 */ /* 0x002ee40000300800 */
[----:B------:R-:W-:Y:S02]  /*326f0*/  IMAD.MOV.U32 R8, RZ, RZ, R6 ;  /* 0x000000ffff087224 */ /* 0x000fe400078e0006 */
[----:B------:R-:W-:Y:S02]  /*32700*/  IMAD.MOV.U32 R9, RZ, RZ, R7 ;  /* 0x000000ffff097224 */ /* 0x000fe400078e0007 */
[----:B--2---:R-:W2:Y:S04]  /*32710*/  LDL.LU R7, [R1+0x854] ;  /* 0x0008540001077983 */ /* 0x004ea80000300800 */
[----:B------:R1:W-:Y:S01]  /*32720*/  LDGSTS.E [R2+0x1800], [R8.64], P2 ;  /* 0x0180000008027fae */ /* 0x0003e20009121844 */
[----:B------:R-:W2:Y:S02]  /*32730*/  LDL.LU R6, [R1+0x890] ;  /* 0x0008900001067983 */ /* 0x000ea40000300800 */
[----:B-1----:R-:W-:-:S02]  /*32740*/  IMAD.MOV.U32 R9, RZ, RZ, R5 ;  /* 0x000000ffff097224 */ /* 0x002fc400078e0005 */
[----:B------:R-:W-:Y:S01]  /*32750*/  IMAD.MOV.U32 R8, RZ, RZ, R4 ;  /* 0x000000ffff087224 */ /* 0x000fe200078e0004 */
[----:B----4-:R-:W4:Y:S01]  /*32760*/  LDL.LU R5, [R1+0x834] ;  /* 0x0008340001057983 */ /* 0x010f220000300800 */
        /* <DEDUP_REMOVED lines=11> */
[----:B------:R-:W-:-:S03]  /*32820*/  IADD3 R12, P4, R12, R24, RZ ;  /* 0x000000180c0c7210 */ /* 0x000fc60007f9e0ff */
[----:B------:R-:W-:Y:S02]  /*32830*/  IMAD.X R15, R15, 0x1, R3, P3 ;  /* 0x000000010f0f7824 */ /* 0x000fe400018e0603 */
[----:B------:R-:W-:Y:S02]  /*32840*/  IMAD.MOV.U32 R8, RZ, RZ, R14 ;  /* 0x000000ffff087224 */ /* 0x000fe400078e000e */
[----:B------:R-:W-:Y:S02]  /*32850*/  IMAD.MOV.U32 R9, RZ, RZ, R15 ;  /* 0x000000ffff097224 */ /* 0x000fe400078e000f */
[----:B------:R-:W-:-:S03]  /*32860*/  IMAD.X R13, R13, 0x1, R3, P4 ;  /* 0x000000010d0d7824 */ /* 0x000fc600020e0603 */
[----:B------:R1:W-:Y:S02]  /*32870*/  LDGSTS.E [R2+0x5800], [R8.64], P2 ;  /* 0x0580000008027fae */ /* 0x0003e40009121844 */
[----:B-1----:R-:W-:Y:S02]  /*32880*/  IMAD.MOV.U32 R8, RZ, RZ, R12 ;  /* 0x000000ffff087224 */ /* 0x002fe400078e000c */
[----:B------:R-:W-:-:S05]  /*32890*/  IMAD.MOV.U32 R9, RZ, RZ, R13 ;  /* 0x000000ffff097224 */ /* 0x000fca00078e000d */
[----:B------:R1:W-:Y:S01]  /*328a0*/  LDGSTS.E [R2+0x7800], [R8.64], P1 ;  /* 0x0780000008027fae */ /* 0x0003e20008921844 */
[----:B------:R-:W-:Y:S02]  /*328b0*/  ISETP.GT.AND P1, PT, R0, 0x13, PT ;  /* 0x000000130000780c */ /* 0x000fe40003f24270 */
[-C--:B--2---:R-:W-:Y:S02]  /*328c0*/  IADD3 R6, P3, R6, R24.reuse, RZ ;  /* 0x0000001806067210 */ /* 0x084fe40007f7e0ff */
[----:B------:R-:W-:Y:S01]  /*328d0*/  IADD3 R4, P4, R4, R24, RZ ;  /* 0x0000001804047210 */ /* 0x000fe20007f9e0ff */
[----:B------:R-:W-:Y:S01]  /*328e0*/  STL [R1+0x8b8], R14 ;  /* 0x0008b80e01007387 */ /* 0x000fe20000100800 */
[----:B-1----:R-:W-:Y:S01]  /*328f0*/  SEL R8, RZ, 0x4, !P1 ;  /* 0x00000004ff087807 */ /* 0x002fe20004800000 */
[----:B------:R-:W-:-:S03]  /*32900*/  ISETP.GT.AND P1, PT, R0, 0x17, PT ;  /* 0x000000170000780c */ /* 0x000fc60003f24270 */
[----:B------:R-:W-:Y:S01]  /*32910*/  SEL R8, R8, RZ, !P0 ;  /* 0x000000ff08087207 */ /* 0x000fe20004000000 */
[--C-:B------:R-:W-:Y:S01]  /*32920*/  IMAD.X R7, R7, 0x1, R3.reuse, P3 ;  /* 0x0000000107077824 */ /* 0x100fe200018e0603 */
[----:B------:R1:W-:Y:S02]  /*32930*/  STL [R1+0x89c], R15 ;  /* 0x00089c0f01007387 */ /* 0x0003e40000100800 */
[----:B------:R-:W-:Y:S01]  /*32940*/  ISETP.NE.U32.AND P2, PT, R8, RZ, PT ;  /* 0x000000ff0800720c */ /* 0x000fe20003f45070 */
[----:B------:R-:W-:Y:S01]  /*32950*/  SEL R8, RZ, 0x4, !P1 ;  /* 0x00000004ff087807 */ /* 0x000fe20004800000 */
[----:B------:R2:W-:Y:S01]  /*32960*/  STL [R1+0x898], R12 ;  /* 0x0008980c01007387 */ /* 0x0005e20000100800 */
[----:B------:R3:W-:Y:S02]  /*32970*/  STL [R1+0x874], R13 ;  /* 0x0008740d01007387 */ /* 0x0007e40000100800 */
[----:B----4-:R-:W-:Y:S02]  /*32980*/  IMAD.X R5, R5, 0x1, R3, P4 ;  /* 0x0000000105057824 */ /* 0x010fe400020e0603 */
        /* <DEDUP_REMOVED lines=136> */
[--C-:B------:R-:W-:Y:S01]  /*33210*/  IMAD.X R13, R13, 0x1, R3.reuse, P4 ;  /* 0x000000010d0d7824 */ /* 0x100fe200020e0603 */
[----:B------:R-:W-:Y:S02]  /*33220*/  STL [R1+0x4f0], R14 ;  /* 0x0004f00e01007387 */ /* 0x000fe40000100800 */
[----:B------:R1:W-:Y:S02]  /*33230*/  STL [R1+0x4ec], R15 ;  /* 0x0004ec0f01007387 */ /* 0x0003e40000100800 */
[----:B------:R-:W-:Y:S01]  /*33240*/  IMAD.X R7, R7, 0x1, R3, P3 ;  /* 0x0000000107077824 */ /* 0x000fe200018e0603 */
[----:B------:R2:W-:Y:S01]  /*33250*/  STL [R1+0x510], R12 ;  /* 0x0005100c01007387 */ /* 0x0005e20000100800 */
[----:B------:R3:W-:Y:S02]  /*33260*/  STL [R1+0x50c], R13 ;  /* 0x00050c0d01007387 */ /* 0x0007e40000100800 */
[----:B------:R-:W-:Y:S01]  /*33270*/  IMAD.MOV.U32 R8, RZ, RZ, R14 ;  /* 0x000000ffff087224 */ /* 0x000fe200078e000e */
[----:B------:R-:W-:Y:S01]  /*33280*/  IADD3 R4, P4, R4, R24, RZ ;  /* 0x0000001804047210 */ /* 0x000fe20007f9e0ff */
[----:B------:R-:W-:Y:S01]  /*33290*/  IMAD.MOV.U32 R9, RZ, RZ, R15 ;  /* 0x000000ffff097224 */ /* 0x000fe200078e000f */
[----:B------:R-:W-:Y:S01]  /*332a0*/  STL [R1+0x530], R6 ;  /* 0x0005300601007387 */ /* 0x000fe20000100800 */
[----:B------:R2:W-:Y:S02]  /*332b0*/  STL [R1+0x52c], R7 ;  /* 0x00052c0701007387 */ /* 0x0005e40000100800 */
[----:B------:R-:W-:Y:S01]  /*332c0*/  IMAD.X R5, R5, 0x1, R3, P4 ;  /* 0x0000000105057824 */ /* 0x000fe200020e0603 */
[----:B------:R-:W-:Y:S01]  /*332d0*/  STL [R1+0x550], R4 ;  /* 0x0005500401007387 */ /* 0x000fe20000100800 */
[----:B-1----:R-:W4:Y:S03]  /*332e0*/  LDL.LU R15, [R1+0x56c] ;  /* 0x00056c00010f7983 */ /* 0x002f260000300800 */
[----:B------:R1:W-:Y:S04]  /*332f0*/  LDGSTS.E [R2+0x1d800], [R8.64], P2 ;  /* 0x1d80000008027fae */ /* 0x0003e80009121844 */
[----:B------:R1:W-:Y:S01]  /*33300*/  STL [R1+0x54c], R5 ;  /* 0x00054c0501007387 */ /* 0x0003e20000100800 */
[----:B------:R-:W4:Y:S02]  /*33310*/  LDL.LU R14, [R1+0x570] ;  /* 0x00057000010e7983 */ /* 0x000f240000300800 */
[----:B-1----:R-:W-:-:S02]  /*33320*/  IMAD.MOV.U32 R8, RZ, RZ, R12 ;  /* 0x000000ffff087224 */ /* 0x002fc400078e000c */
[----:B------:R-:W-:Y:S01]  /*33330*/  IMAD.MOV.U32 R9, RZ, RZ, R13 ;  /* 0x000000ffff097224 */ /* 0x000fe200078e000d */
[----:B--2---:R-:W2:Y:S01]  /*33340*/  LDL.LU R12, [R1+0x590] ;  /* 0x00059000010c7983 */ /* 0x004ea20000300800 */
[----:B---3--:R-:W3:Y:S03]  /*33350*/  LDL.LU R13, [R1+0x58c] ;  /* 0x00058c00010d7983 */ /* 0x008ee60000300800 */
        /* <DEDUP_REMOVED lines=28> */
[----:B------:R-:W-:Y:S02]  /*33520*/  IMAD.X R15, R15, 0x1, R3, P3 ;  /* 0x000000010f0f7824 */ /* 0x000fe400018e0603 */
[----:B------:R-:W-:Y:S02]  /*33530*/  IMAD.MOV.U32 R8, RZ, RZ, R14 ;  /* 0x000000ffff087224 */ /* 0x000fe400078e000e */
[----:B------:R-:W-:Y:S01]  /*33540*/  IMAD.MOV.U32 R9, RZ, RZ, R15 ;  /* 0x000000ffff097224 */ /* 0x000fe200078e000f */
[----:B--2---:R-:W-:-:S04]  /*33550*/  IADD3 R12, P4, R12, R24, RZ ;  /* 0x000000180c0c7210 */ /* 0x004fc80007f9e0ff */
[----:B------:R1:W-:Y:S01]  /*33560*/  LDGSTS.E [R2+0x25800], [R8.64], P2 ;  /* 0x2580000008027fae */ /* 0x0003e20009121844 */
[----:B---3--:R-:W-:Y:S02]  /*33570*/  IMAD.X R13, R13, 0x1, R3, P4 ;  /* 0x000000010d0d7824 */ /* 0x008fe400020e0603 */
        /* <DEDUP_REMOVED lines=10> */
[----:B------:R-:W-:Y:S01]  /*33620*/  IMAD.X R7, R7, 0x1, R3, P3 ;  /* 0x0000000107077824 */ /* 0x000fe200018e0603 */
[----:B------:R-:W-:Y:S01]  /*33630*/  STL [R1+0x570], R14 ;  /* 0x0005700e01007387 */ /* 0x000fe20000100800 */
[----:B------:R-:W-:Y:S01]  /*33640*/  SEL R8, R8, RZ, !P0 ;  /* 0x000000ff08087207 */ /* 0x000fe20004000000 */
[----:B------:R-:W-:Y:S02]  /*33650*/  STL [R1+0x56c], R15 ;  /* 0x00056c0f01007387 */ /* 0x000fe40000100800 */
[----:B------:R-:W-:Y:S01]  /*33660*/  STL [R1+0x590], R12 ;  /* 0x0005900c01007387 */ /* 0x000fe20000100800 */
[----:B------:R-:W-:-:S02]  /*33670*/  IADD3 R4, P4, R4, R24, RZ ;  /* 0x0000001804047210 */ /* 0x000fc40007f9e0ff */
[----:B------:R-:W-:Y:S01]  /*33680*/  ISETP.NE.U32.AND P1, PT, R8, RZ, PT ;  /* 0x000000ff0800720c */ /* 0x000fe20003f25070 */
[----:B------:R-:W-:Y:S01]  /*33690*/  STL [R1+0x58c], R13 ;  /* 0x00058c0d01007387 */ /* 0x000fe20000100800 */
[----:B------:R-:W-:Y:S02]  /*336a0*/  IMAD.MOV.U32 R8, RZ, RZ, R6 ;  /* 0x000000ffff087224 */ /* 0x000fe400078e0006 */
[----:B------:R-:W-:Y:S02]  /*336b0*/  IMAD.MOV.U32 R9, RZ, RZ, R7 ;  /* 0x000000ffff097224 */ /* 0x000fe400078e0007 */
[----:B------:R-:W-:Y:S01]  /*336c0*/  IMAD.X R5, R5, 0x1, R3, P4 ;  /* 0x0000000105057824 */ /* 0x000fe200020e0603 */
[----:B------:R-:W-:Y:S01]  /*336d0*/  STL [R1+0x5b0], R6 ;  /* 0x0005b00601007387 */ /* 0x000fe20000100800 */
[----:B------:R1:W-:Y:S02]  /*336e0*/  STL [R1+0x5ac], R7 ;  /* 0x0005ac0701007387 */ /* 0x0003e40000100800 */
[----:B------:R-:W-:Y:S01]  /*336f0*/  STL [R1+0x5d0], R4 ;  /* 0x0005d00401007387 */ /* 0x000fe20000100800 */
[----:B------:R2:W-:Y:S04]  /*33700*/  LDGSTS.E [R2+0x29800], [R8.64], P2 ;  /* 0x2980000008027fae */ /* 0x0005e80009121844 */
[----:B------:R3:W-:Y:S04]  /*33710*/  STL [R1+0x5cc], R5 ;  /* 0x0005cc0501007387 */ /* 0x0007e80000100800 */
[----:B-1----:R-:W4:Y:S01]  /*33720*/  LDL.LU R7, [R1+0x5ec] ;  /* 0x0005ec0001077983 */ /* 0x002f220000300800 */
[----:B------:R-:W4:Y:S02]  /*33730*/  LDL.LU R6, [R1+0x5f0] ;  /* 0x0005f00001067983 */ /* 0x000f240000300800 */
[----:B--2---:R-:W-:-:S02]  /*33740*/  IMAD.MOV.U32 R9, RZ, RZ, R5 ;  /* 0x000000ffff097224 */ /* 0x004fc400078e0005 */
[----:B------:R-:W-:Y:S01]  /*33750*/  IMAD.MOV.U32 R8, RZ, RZ, R4 ;  /* 0x000000ffff087224 */ /* 0x000fe200078e0004 */
[----:B---3--:R-:W2:Y:S01]  /*33760*/  LDL.LU R5, [R1+0x60c] ;  /* 0x00060c0001057983 */ /* 0x008ea20000300800 */
[----:B------:R-:W3:Y:S02]  /*33770*/  LDL.LU R4, [R1+0x610] ;  /* 0x0006100001047983 */ /* 0x000ee40000300800 */
[----:B------:R-:W2:Y:S02]  /*33780*/  LDL.LU R12, [R1+0x210] ;  /* 0x00021000010c7983 */ /* 0x000ea40000300800 */
[----:B------:R-:W2:Y:S01]  /*33790*/  LDL.LU R13, [R1+0x214] ;  /* 0x00021400010d7983 */ /* 0x000ea20000300800 */
[----:B------:R1:W-:Y:S04]  /*337a0*/  LDGSTS.E [R2+0x2b800], [R8.64], P1 ;  /* 0x2b80000008027fae */ /* 0x0003e80008921844 */
[----:B------:R-:W2:Y:S01]  /*337b0*/  LDL.LU R14, [R1+0x218] ;  /* 0x00021800010e7983 */ /* 0x000ea20000300800 */
[C---:B------:R-:W-:Y:S01]  /*337c0*/  ISETP.GT.AND P1, PT, R0.reuse, 0x5b, PT ;  /* 0x0000005b0000780c */ /* 0x040fe20003f24270 */
[----:B------:R-:W2:Y:S03]  /*337d0*/  LDL.LU R15, [R1+0x21c] ;  /* 0x00021c00010f7983 */ /* 0x000ea60000300800 */
[----:B-1----:R-:W-:Y:S01]  /*337e0*/  SEL R8, RZ, 0x4, !P1 ;  /* 0x00000004ff087807 */ /* 0x002fe20004800000 */
[----:B------:R-:W-:-:S03]  /*337f0*/  ISETP.GT.AND P1, PT, R0, 0x5f, PT ;  /* 0x0000005f0000780c */ /* 0x000fc60003f24270 */
[----:B------:R-:W-:Y:S01]  /*33800*/  SEL R8, R8, RZ, !P0 ;  /* 0x000000ff08087207 */ /* 0x000fe20004000000 */
[----:B------:R-:W-:-:S03]  /*33810*/  IMAD.MOV.U32 R22, RZ, RZ, R11 ;  /* 0x000000ffff167224 */ /* 0x000fc600078e000b */
[----:B------:R-:W-:Y:S01]  /*33820*/  ISETP.NE.U32.AND P2, PT, R8, RZ, PT ;  /* 0x000000ff0800720c */ /* 0x000fe20003f45070 */
[----:B------:R-:W-:Y:S02]  /*33830*/  SEL R8, RZ, 0x4, !P1 ;  /* 0x00000004ff087807 */ /* 0x000fe40004800000 */
[----:B------:R-:W-:Y:S02]  /*33840*/  IMAD.MOV.U32 R23, RZ, RZ, R10 ;  /* 0x000000ffff177224 */ /* 0x000fe400078e000a */
[----:B------:R-:W-:-:S04]  /*33850*/  SEL R8, R8, RZ, !P0 ;  /* 0x000000ff08087207 */ /* 0x000fc80004000000 */
[----:B------:R-:W-:Y:S02]  /*33860*/  ISETP.NE.U32.AND P1, PT, R8, RZ, PT ;  /* 0x000000ff0800720c */ /* 0x000fe40003f25070 */
[-C--:B----4-:R-:W-:Y:S02]  /*33870*/  IADD3 R6, P3, R6, R24.reuse, RZ ;  /* 0x0000001806067210 */ /* 0x090fe40007f7e0ff */
[----:B---3--:R-:W-:-:S03]  /*33880*/  IADD3 R4, P4, R4, R24, RZ ;  /* 0x0000001804047210 */ /* 0x008fc60007f9e0ff */
[--C-:B------:R-:W-:Y:S01]  /*33890*/  IMAD.X R7, R7, 0x1, R3.reuse, P3 ;  /* 0x0000000107077824 */ /* 0x100fe200018e0603 */
[----:B------:R-:W-:Y:S01]  /*338a0*/  STL [R1+0x5f0], R6 ;  /* 0x0005f00601007387 */ /* 0x000fe20000100800 */
[----:B--2---:R-:W-:-:S03]  /*338b0*/  IMAD.X R5, R5, 0x1, R3, P4 ;  /* 0x0000000105057824 */ /* 0x004fc600020e0603 */
[----:B------:R1:W-:Y:S01]  /*338c0*/  STL [R1+0x5ec], R7 ;  /* 0x0005ec0701007387 */ /* 0x0003e20000100800 */
[----:B------:R-:W-:Y:S03]  /*338d0*/  STL [R1+0x610], R4 ;  /* 0x0006100401007387 */ /* 0x000fe60000100800 */
[----:B------:R2:W-:Y:S01]  /*338e0*/  STL [R1+0x60c], R5 ;  /* 0x00060c0501007387 */ /* 0x0005e20000100800 */
[----:B------:R-:W3:Y:S02]  /*338f0*/  LDL.LU R11, [R1+0x62c] ;  /* 0x00062c00010b7983 */ /* 0x000ee40000300800 */
[----:B------:R-:W4:Y:S02]  /*33900*/  LDL.LU R10, [R1+0x630] ;  /* 0x00063000010a7983 */ /* 0x000f240000300800 */
[----:B------:R-:W-:Y:S02]  /*33910*/  IMAD.MOV.U32 R9, RZ, RZ, R7 ;  /* 0x000000ffff097224 */ /* 0x000fe400078e0007 */
[----:B------:R-:W-:Y:S01]  /*33920*/  IMAD.MOV.U32 R8, RZ, RZ, R6 ;  /* 0x000000ffff087224 */ /* 0x000fe200078e0006 */
[----:B-1----:R-:W3:Y:S01]  /*33930*/  LDL.LU R7, [R1+0x64c] ;  /* 0x00064c0001077983 */ /* 0x002ee20000300800 */
[----:B------:R-:W3:Y:S03]  /*33940*/  LDL.LU R6, [R1+0x650] ;  /* 0x0006500001067983 */ /* 0x000ee60000300800 */
[----:B------:R1:W-:Y:S02]  /*33950*/  LDGSTS.E [R2+0x2d800], [R8.64], P2 ;  /* 0x2d80000008027fae */ /* 0x0003e40009121844 */
[----:B-1----:R-:W-:-:S02]  /*33960*/  IMAD.MOV.U32 R9, RZ, RZ, R5 ;  /* 0x000000ffff097224 */ /* 0x002fc400078e0005 */
[----:B------:R-:W-:Y:S01]  /*33970*/  IMAD.MOV.U32 R8, RZ, RZ, R4 ;  /* 0x000000ffff087224 */ /* 0x000fe200078e0004 */
[----:B--2---:R-:W2:Y:S01]  /*33980*/  LDL.LU R5, [R1+0x66c] ;  /* 0x00066c0001057983 */ /* 0x004ea20000300800 */
[----:B------:R-:W2:Y:S01]  /*33990*/  LDL.LU R4, [R1+0x670] ;  /* 0x0006700001047983 */ /* 0x000ea20000300800 */
[----:B------:R-:W-:Y:S01]  /*339a0*/  HMMA.1688.F32.TF32 R20, R16, R22, R12 ;  /* 0x000000161014723c */ /* 0x000fe2000008100c */
[C---:B------:R-:W-:Y:S01]  /*339b0*/  ISETP.GT.AND P2, PT, R0.reuse, 0x67, PT ;  /* 0x000000670000780c */ /* 0x040fe20003f44270 */
[----:B------:R1:W-:Y:S01]  /*339c0*/  LDGSTS.E [R2+0x2f800], [R8.64], P1 ;  /* 0x2f80000008027fae */ /* 0x0003e20008921844 */
[C---:B------:R-:W-:Y:S02]  /*339d0*/  ISETP.GT.AND P1, PT, R0.reuse, 0x63, PT ;  /* 0x000000630000780c */ /* 0x040fe40003f24270 */
[----:B------:R-:W-:Y:S02]  /*339e0*/  ISETP.GT.AND P3, PT, R0, 0x6b, PT ;  /* 0x0000006b0000780c */ /* 0x000fe40003f64270 */
[----:B-1----:R-:W-:-:S02]  /*339f0*/  SEL R9, RZ, 0x4, !P2 ;  /* 0x00000004ff097807 */ /* 0x002fc40005000000 */
[----:B------:R-:W-:Y:S02]  /*33a00*/  SEL R8, RZ, 0x4, !P1 ;  /* 0x00000004ff087807 */ /* 0x000fe40004800000 */
[----:B------:R-:W-:Y:S02]  /*33a10*/  SEL R9, R9, RZ, !P0 ;  /* 0x000000ff09097207 */ /* 0x000fe40004000000 */
[----:B------:R-:W-:Y:S02]  /*33a20*/  SEL R8, R8, RZ, !P0 ;  /* 0x000000ff08087207 */ /* 0x000fe40004000000 */
[----:B------:R-:W-:Y:S02]  /*33a30*/  ISETP.NE.U32.AND P2, PT, R9, RZ, PT ;  /* 0x000000ff0900720c */ /* 0x000fe40003f45070 */
[----:B------:R-:W-:Y:S01]  /*33a40*/  ISETP.NE.U32.AND P1, PT, R8, RZ, PT ;  /* 0x000000ff0800720c */ /* 0x000fe20003f25070 */
[----:B------:R-:W-:-:S04]  /*33a50*/  SEL R8, RZ, 0x4, !P3 ;  /* 0x00000004ff087807 */ /* 0x000fc80005800000 */
[----:B------:R-:W-:-:S04]  /*33a60*/  SEL R8, R8, RZ, !P0 ;  /* 0x000000ff08087207 */ /* 0x000fc80004000000 */
[----:B------:R-:W-:Y:S02]  /*33a70*/  ISETP.NE.U32.AND P3, PT, R8, RZ, PT ;  /* 0x000000ff0800720c */ /* 0x000fe40003f65070 */
[----:B----4-:R-:W-:-:S05]  /*33a80*/  IADD3 R10, P4, R10, R24, RZ ;  /* 0x000000180a0a7210 */ /* 0x010fca0007f9e0ff */
[----:B------:R-:W-:Y:S01]  /*33a90*/  STL [R1+0x630], R10 ;  /* 0x0006300a01007387 */ /* 0x000fe20000100800 */
[----:B---3--:R-:W-:Y:S01]  /*33aa0*/  IADD3 R6, P5, R6, R24, RZ ;  /* 0x0000001806067210 */ /* 0x008fe20007fbe0ff */
[----:B------:R-:W3:Y:S02]  /*33ab0*/  LDL.LU R15, [R1+0x978] ;  /* 0x00097800010f7983 */ /* 0x000ee40000300800 */
[----:B------:R-:W-:Y:S01]  /*33ac0*/  IMAD.X R11, R11, 0x1, R3, P4 ;  /* 0x000000010b0b7824 */ /* 0x000fe200020e0603 */
[----:B------:R-:W-:Y:S01]  /*33ad0*/  STL.64 [R1+0x90], R20 ;  /* 0x0000901401007387 */ /* 0x000fe20000100a00 */
[----:B------:R1:W-:Y:S02]  /*33ae0*/  STL.64 [R1+0x98], R22 ;  /* 0x0000981601007387 */ /* 0x0003e40000100a00 */
[----:B------:R-:W-:Y:S01]  /*33af0*/  IMAD.MOV.U32 R9, RZ, RZ, R11 ;  /* 0x000000ffff097224 */ /* 0x000fe200078e000b */
[----:B-1----:R-:W4:Y:S01]  /*33b00*/  LDL.LU.64 R22, [R1+0x970] ;  /* 0x0009700001167983 */ /* 0x002f220000300a00 */
[----:B------:R-:W3:Y:S02]  /*33b10*/  LDL.LU R21, [R1+0x968] ;  /* 0x0009680001157983 */ /* 0x000ee40000300800 */
[----:B------:R-:W-:Y:S02]  /*33b20*/  STL [R1+0x650], R6 ;  /* 0x0006500601007387 */ /* 0x000fe40000100800 */
[----:B------:R1:W-:Y:S02]  /*33b30*/  STL [R1+0x62c], R11 ;  /* 0x00062c0b01007387 */ /* 0x0003e40000100800 */
[----:B-1----:R-:W1:Y:S01]  /*33b40*/  S2R R11, SR_TID.X ;  /* 0x00000000000b7919 */ /* 0x002e620000002100 */
[----:B------:R-:W-:-:S02]  /*33b50*/  IMAD.MOV.U32 R8, RZ, RZ, R10 ;  /* 0x000000ffff087224 */ /* 0x000fc400078e000a */
[--C-:B------:R-:W-:Y:S01]  /*33b60*/  IMAD.X R7, R7, 0x1, R3.reuse, P5 ;  /* 0x0000000107077824 */ /* 0x100fe200028e0603 */
[----:B--2---:R-:W-:Y:S02]  /*33b70*/  IADD3 R4, P6, R4, R24, RZ ;  /* 0x0000001804047210 */ /* 0x004fe40007fde0ff */
[----:B------:R2:W-:Y:S04]  /*33b80*/  LDGSTS.E [R2+0x31800], [R8.64], P1 ;  /* 0x3180000008027fae */ /* 0x0005e80008921844 */
[----:B------:R1:W-:Y:S01]  /*33b90*/  STL [R1+0x670], R4 ;  /* 0x0006700401007387 */ /* 0x0003e20000100800 */
[----:B------:R-:W-:Y:S02]  /*33ba0*/  IMAD.X R5, R5, 0x1, R3, P6 ;  /* 0x0000000105057824 */ /* 0x000fe400030e0603 */
[----:B--2---:R-:W-:-:S02]  /*33bb0*/  IMAD.MOV.U32 R8, RZ, RZ, R6 ;  /* 0x000000ffff087224 */ /* 0x004fc400078e0006 */
[----:B------:R-:W-:-:S05]  /*33bc0*/  IMAD.MOV.U32 R9, RZ, RZ, R7 ;  /* 0x000000ffff097224 */ /* 0x000fca00078e0007 */
[----:B------:R2:W-:Y:S04]  /*33bd0*/  LDGSTS.E [R2+0x33800], [R8.64], P2 ;  /* 0x3380000008027fae */ /* 0x0005e80009121844 */
[----:B------:R-:W-:Y:S01]  /*33be0*/  STL [R1+0x64c], R7 ;  /* 0x00064c0701007387 */ /* 0x000fe20000100800 */
[----:B------:R1:W-:Y:S02]  /*33bf0*/  STL [R1+0x66c], R5 ;  /* 0x00066c0501007387 */ /* 0x0003e40000100800 */
[----:B--2---:R-:W-:Y:S01]  /*33c00*/  IMAD.MOV.U32 R8, RZ, RZ, R4 ;  /* 0x000000ffff087224 */ /* 0x004fe200078e0004 */
[----:B-1----:R-:W-:Y:S01]  /*33c10*/  LOP3.LUT R4, R11, 0x7f, RZ, 0xc0, !PT ;  /* 0x0000007f0b047812 */ /* 0x002fe200078ec0ff */
[----:B------:R-:W-:-:S03]  /*33c20*/  IMAD.MOV.U32 R9, RZ, RZ, R5 ;  /* 0x000000ffff097224 */ /* 0x000fc600078e0005 */
[----:B------:R-:W-:Y:S02]  /*33c30*/  ISETP.GE.AND P6, PT, R4, R0, PT ;  /* 0x000000000400720c */ /* 0x000fe40003fc6270 */
[----:B------:R-:W2:Y:S01]  /*33c40*/  LDL.LU R4, [R1+0x250] ;  /* 0x0002500001047983 */ /* 0x000ea20000300800 */
[----:B------:R-:W2:Y:S02]  /*33c50*/  LDL.LU R5, [R1+0x254] ;  /* 0x0002540001057983 */ /* 0x000ea40000300800 */
[----:B------:R-:W2:Y:S02]  /*33c60*/  LDL.LU R6, [R1+0x258] ;  /* 0x0002580001067983 */ /* 0x000ea40000300800 */
[----:B------:R-:W2:Y:S01]  /*33c70*/  LDL.LU R7, [R1+0x25c] ;  /* 0x00025c0001077983 */ /* 0x000ea20000300800 */
[----:B------:R1:W-:Y:S04]  /*33c80*/  LDGSTS.E [R2+0x35800], [R8.64], P3 ;  /* 0x3580000008027fae */ /* 0x0003e80009921844 */
[----:B--2---:R-:W-:Y:S01]  /*33c90*/  STL.64 [R1+0x960], R6 ;  /* 0x0009600601007387 */ /* 0x004fe20000100a00 */
[----:B------:R2:W-:Y:S03]  /*33ca0*/  STL.64 [R1+0x958], R4 ;  /* 0x0009580401007387 */ /* 0x0005e60000100a00 */
[----:B--2---:R-:W4:Y:S01]  /*33cb0*/  LDL.LU R4, [R1+0x230] ;  /* 0x0002300001047983 */ /* 0x004f220000300800 */
[----:B------:R-:W4:Y:S02]  /*33cc0*/  LDL.LU R5, [R1+0x234] ;  /* 0x0002340001057983 */ /* 0x000f240000300800 */
[----:B------:R-:W4:Y:S02]  /*33cd0*/  LDL.LU R6, [R1+0x238] ;  /* 0x0002380001067983 */ /* 0x000f240000300800 */
[----:B------:R-:W2:Y:S01]  /*33ce0*/  LDL.LU R11, [R1+0x68c] ;  /* 0x00068c00010b7983 */ /* 0x000ea20000300800 */
[----:B-1----:R-:W2:Y:S01]  /*33cf0*/  LDL.LU R9, [R1+0x690] ;  /* 0x0006900001097983 */ /* 0x002ea20000300800 */
[----:B------:R-:W2:Y:S02]  /*33d00*/  LDL.LU R20, [R1+0x6b0] ;  /* 0x0006b00001147983 */ /* 0x000ea40000300800 */
[----:B---3--:R-:W-:Y:S01]  /*33d10*/  IMAD.MOV.U32 R7, RZ, RZ, R21 ;  /* 0x000000ffff077224 */ /* 0x008fe200078e0015 */
[----:B------:R-:W-:-:S02]  /*33d20*/  ISETP.GT.AND P1, PT, R0, 0x6f, PT ;  /* 0x0000006f0000780c */ /* 0x000fc40003f24270 */
[C---:B------:R-:W-:Y:S02]  /*33d30*/  ISETP.GT.AND P2, PT, R0.reuse, 0x77, PT ;  /* 0x000000770000780c */ /* 0x040fe40003f44270 */
[C---:B------:R-:W-:Y:S02]  /*33d40*/  ISETP.GT.AND P3, PT, R0.reuse, 0x7b, PT ;  /* 0x0000007b0000780c */ /* 0x040fe40003f64270 */
[C---:B------:R-:W-:Y:S02]  /*33d50*/  ISETP.GT.AND P4, PT, R0.reuse, 0x7f, PT ;  /* 0x0000007f0000780c */ /* 0x040fe40003f84270 */
[----:B------:R-:W-:Y:S01]  /*33d60*/  SEL R8, RZ, 0x4, !P1 ;  /* 0x00000004ff087807 */ /* 0x000fe20004800000 */
[----:B------:R-:W-:Y:S01]  /*33d70*/  ISETP.GT.AND P1, PT, R0, 0x73, PT ;  /* 0x000000730000780c */ /* 0x000fe20003f24270 */
[----:B------:R-:W3:Y:S01]  /*33d80*/  LDL.LU R21, [R1+0x6cc] ;  /* 0x0006cc0001157983 */ /* 0x000ee20000300800 */
[----:B------:R-:W3:Y:S01]  /*33d90*/  LDL.LU R12, [R1+0x6d0] ;  /* 0x0006d000010c7983 */ /* 0x000ee20000300800 */
[----:B------:R-:W-:-:S02]  /*33da0*/  SEL R8, R8, RZ, !P0 ;  /* 0x000000ff08087207 */ /* 0x000fc40004000000 */
[----:B------:R-:W-:Y:S01]  /*33db0*/  SEL R0, RZ, 0x4, !P1 ;  /* 0x00000004ff007807 */ /* 0x000fe20004800000 */
[----:B------:R-:W3:Y:S01]  /*33dc0*/  LDL.LU R14, [R1+0x6f0] ;  /* 0x0006f000010e7983 */ /* 0x000ee20000300800 */
[----:B------:R-:W3:Y:S01]  /*33dd0*/  LDL.LU R10, [R1+0x710] ;  /* 0x00071000010a7983 */ /* 0x000ee20000300800 */
[----:B------:R-:W-:Y:S01]  /*33de0*/  ISETP.NE.U32.AND P1, PT, R8, RZ, PT ;  /* 0x000000ff0800720c */ /* 0x000fe20003f25070 */
[----:B------:R-:W-:Y:S01]  /*33df0*/  SEL R8, RZ, 0x4, !P2 ;  /* 0x00000004ff087807 */ /* 0x000fe20005000000 */
[----:B------:R-:W-:-:S03]  /*33e00*/  SEL R0, R0, RZ, !P0 ;  /* 0x000000ff00007207 */ /* 0x000fc60004000000 */
[----:B------:R-:W-:Y:S02]  /*33e10*/  SEL R8, R8, RZ, !P0 ;  /* 0x000000ff08087207 */ /* 0x000fe40004000000 */
[----:B------:R-:W-:Y:S01]  /*33e20*/  ISETP.NE.U32.AND P2, PT, R0, RZ, PT ;  /* 0x000000ff0000720c */ /* 0x000fe20003f45070 */
[----:B------:R-:W-:Y:S01]  /*33e30*/  SEL R0, RZ, 0x4, !P3 ;  /* 0x00000004ff007807 */ /* 0x000fe20005800000 */
[----:B------:R-:W-:Y:S01]  /*33e40*/  ISETP.NE.U32.AND P3, PT, R8, RZ, PT ;  /* 0x000000ff0800720c */ /* 0x000fe20003f65070 */
[----:B------:R-:W-:Y:S02]  /*33e50*/  SEL R8, RZ, 0x4, !P4 ;  /* 0x00000004ff087807 */ /* 0x000fe40006000000 */
[----:B------:R-:W-:Y:S02]  /*33e60*/  SEL R0, R0, RZ, !P0 ;  /* 0x000000ff00007207 */ /* 0x000fe40004000000 */
[----:B------:R-:W-:Y:S02]  /*33e70*/  SEL R8, R8, RZ, !P0 ;  /* 0x000000ff08087207 */ /* 0x000fe40004000000 */
[----:B------:R-:W-:Y:S01]  /*33e80*/  ISETP.NE.U32.AND P4, PT, R0, RZ, PT ;  /* 0x000000ff0000720c */ /* 0x000fe20003f85070 */
[----:B------:R-:W-:Y:S01]  /*33e90*/  SEL R0, RZ, 0x4, P6 ;  /* 0x00000004ff007807 */ /* 0x000fe20003000000 */
[----:B----4-:R-:W-:Y:S01]  /*33ea0*/  HMMA.1688.F32.TF32 R4, R16, R22, R4 ;  /* 0x000000161004723c */ /* 0x010fe20000081004 */
[----:B--2---:R-:W-:-:S05]  /*33eb0*/  IADD3 R9, P5, R9, R24, RZ ;  /* 0x0000001809097210 */ /* 0x004fca0007fbe0ff */
[----:B------:R-:W-:Y:S01]  /*33ec0*/  IMAD.X R11, R11, 0x1, R3, P5 ;  /* 0x000000010b0b7824 */ /* 0x000fe200028e0603 */
[----:B------:R-:W-:Y:S04]  /*33ed0*/  STL [R1+0x690], R9 ;  /* 0x0006900901007387 */ /* 0x000fe80000100800 */
[----:B------:R-:W-:Y:S11]  /*33ee0*/  STL [R1+0x68c], R11 ;  /* 0x00068c0b01007387 */ /* 0x000ff60000100800 */
[----:B------:R-:W-:Y:S01]  /*33ef0*/  @!UPT UIADD3 URZ, URZ, URZ, URZ ;  /* 0x0000003f3f3ff290 */ /* 0x000fe2000fffe03f */
[----:B------:R-:W-:Y:S01]  /*33f00*/  STL.64 [R1+0x80], R4 ;  /* 0x0000800401007387 */ /* 0x000fe20000100a00 */
[----:B------:R1:W-:Y:S01]  /*33f10*/  STL.64 [R1+0x88], R6 ;  /* 0x0000880601007387 */ /* 0x0003e20000100a00 */
[----:B------:R-:W-:Y:S02]  /*33f20*/  ISETP.NE.U32.AND P5, PT, R8, RZ, PT ;  /* 0x000000ff0800720c */ /* 0x000fe40003fa5070 */
[----:B-1----:R-:W2:Y:S01]  /*33f30*/  LDL.LU.64 R6, [R1+0x960] ;  /* 0x0009600001067983 */ /* 0x002ea20000300a00 */
[----:B------:R-:W2:Y:S02]  /*33f40*/  LDL.LU.64 R4, [R1+0x958] ;  /* 0x0009580001047983 */ /* 0x000ea40000300a00 */
[----:B------:R-:W-:Y:S01]  /*33f50*/  IMAD.MOV.U32 R8, RZ, RZ, R9 ;  /* 0x000000ffff087224 */ /* 0x000fe200078e0009 */
[-C--:B------:R-:W-:Y:S01]  /*33f60*/  IADD3 R20, P6, R20, R24.reuse, RZ ;  /* 0x0000001814147210 */ /* 0x080fe20007fde0ff */
[----:B------:R-:W-:Y:S01]  /*33f70*/  IMAD.MOV.U32 R9, RZ, RZ, R11 ;  /* 0x000000ffff097224 */ /* 0x000fe200078e000b */
[----:B------:R-:W4:Y:S01]  /*33f80*/  LDL.LU R23, [R1+0x6ec] ;  /* 0x0006ec0001177983 */ /* 0x000f220000300800 */
[----:B------:R-:W4:Y:S02]  /*33f90*/  LDL.LU R22, [R1+0x718] ;  /* 0x0007180001167983 */ /* 0x000f240000300800 */
[----:B------:R1:W-:Y:S01]  /*33fa0*/  STL [R1+0x6b0], R20 ;  /* 0x0006b01401007387 */ /* 0x0003e20000100800 */
[----:B------:R1:W-:Y:S04]  /*33fb0*/  LDGSTS.E [R2+0x37800], [R8.64], P1 ;  /* 0x3780000008027fae */ /* 0x0003e80008921844 */
[----:B-1----:R-:W4:Y:S01]  /*33fc0*/  LDL.LU R9, [R1+0x6ac] ;  /* 0x0006ac0001097983 */ /* 0x002f220000300800 */
[----:B------:R-:W-:Y:S01]  /*33fd0*/  SEL R0, R0, RZ, !P0 ;  /* 0x000000ff00007207 */ /* 0x000fe20004000000 */
[----:B---3--:R-:W-:-:S02]  /*33fe0*/  IADD3 R12, P0, R12, R24, RZ ;  /* 0x000000180c0c7210 */ /* 0x008fc40007f1e0ff */
[----:B------:R-:W-:-:S03]  /*33ff0*/  IMAD.MOV.U32 R8, RZ, RZ, R20 ;  /* 0x000000ffff087224 */ /* 0x000fc600078e0014 */
[--C-:B------:R-:W-:Y:S01]  /*34000*/  IMAD.X R21, R21, 0x1, R3.reuse, P0 ;  /* 0x0000000115157824 */ /* 0x100fe200000e0603 */
[----:B------:R-:W-:Y:S01]  /*34010*/  IADD3 R10, P0, R10, R24, RZ ;  /* 0x000000180a0a7210 */ /* 0x000fe20007f1e0ff */
[----:B--2---:R-:W-:Y:S01]  /*34020*/  HMMA.1688.F32.TF32 R16, R16, R26, R4 ;  /* 0x0000001a1010723c */ /* 0x004fe20000081004 */
[----:B------:R1:W5:Y:S01]  /*34030*/  LDL.LU.64 R6, [R1+0x950] ;  /* 0x0009500001067983 */ /* 0x0003620000300a00 */
[----:B------:R1:W5:Y:S02]  /*34040*/  LDL.LU.64 R4, [R1+0x948] ;  /* 0x0009480001047983 */ /* 0x0003640000300a00 */
[----:B------:R-:W-:Y:S02]  /*34050*/  STL [R1+0x6d0], R12 ;  /* 0x0006d00c01007387 */ /* 0x000fe40000100800 */
[----:B----4-:R-:W-:-:S05]  /*34060*/  IMAD.X R9, R9, 0x1, R3, P6 ;  /* 0x0000000109097824 */ /* 0x010fca00030e0603 */
[----:B------:R-:W-:Y:S11]  /*34070*/  STL [R1+0x6ac], R9 ;  /* 0x0006ac0901007387 */ /* 0x000ff60000100800 */
[----:B------:R-:W-:Y:S01]  /*34080*/  @!UPT UIADD3 URZ, URZ, URZ, URZ ;  /* 0x0000003f3f3ff290 */ /* 0x000fe2000fffe03f */
[----:B------:R2:W-:Y:S02]  /*34090*/  STL.64 [R1+0x60], R16 ;  /* 0x0000601001007387 */ /* 0x0005e40000100a00 */
[----:B------:R3:W-:Y:S02]  /*340a0*/  STL.64 [R1+0x68], R18 ;  /* 0x0000681201007387 */ /* 0x0007e40000100a00 */
[----:B------:R-:W4:Y:S01]  /*340b0*/  LDL.LU R13, [R1+0x70c] ;  /* 0x00070c00010d7983 */ /* 0x000f220000300800 */
[----:B------:R-:W-:Y:S01]  /*340c0*/  IADD3 R14, P6, R14, R24, RZ ;  /* 0x000000180e0e7210 */ /* 0x000fe20007fde0ff */
[----:B------:R-:W4:Y:S01]  /*340d0*/  LDL.LU R11, [R1+0x728] ;  /* 0x00072800010b7983 */ /* 0x000f220000300800 */
[----:B------:R-:W4:Y:S02]  /*340e0*/  LDL.LU R20, [R1+0x940] ;  /* 0x0009400001147983 */ /* 0x000f240000300800 */
[----:B------:R1:W-:Y:S01]  /*340f0*/  STL [R1+0x6cc], R21 ;  /* 0x0006cc1501007387 */ /* 0x0003e20000100800 */
[----:B------:R1:W-:Y:S01]  /*34100*/  LDGSTS.E [R2+0x39800], [R8.64], P2 ;  /* 0x3980000008027fae */ /* 0x0003e20009121844 */
[----:B------:R-:W-:-:S03]  /*34110*/  IMAD.X R23, R23, 0x1, R3, P6 ;  /* 0x0000000117177824 */ /* 0x000fc600030e0603 */
[----:B------:R1:W-:Y:S01]  /*34120*/  STL [R1+0x6f0], R14 ;  /* 0x0006f00e01007387 */ /* 0x0003e20000100800 */
[----:B--2---:R-:W2:Y:S02]  /*34130*/  LDL.LU R17, [R1+0x714] ;  /* 0x0007140001117983 */ /* 0x004ea40000300800 */
[----:B------:R-:W-:Y:S01]  /*34140*/  STL [R1+0x710], R10 ;  /* 0x0007100a01007387 */ /* 0x000fe20000100800 */
[----:B---3--:R-:W3:Y:S01]  /*34150*/  LDL.LU R18, [R1+0x724] ;  /* 0x0007240001127983 */ /* 0x008ee20000300800 */
[----:B------:R-:W-:Y:S02]  /*34160*/  STL [R1+0x6ec], R23 ;  /* 0x0006ec1701007387 */ /* 0x000fe40000100800 */
[----:B-1----:R-:W-:Y:S02]  /*34170*/  IMAD.MOV.U32 R8, RZ, RZ, R12 ;  /* 0x000000ffff087224 */ /* 0x002fe400078e000c */
[----:B------:R-:W3:Y:S01]  /*34180*/  LDL.LU R12, [R1+0x738] ;  /* 0x00073800010c7983 */ /* 0x000ee20000300800 */
[----:B------:R-:W-:Y:S01]  /*34190*/  ISETP.NE.U32.AND P1, PT, R0, RZ, PT ;  /* 0x000000ff0000720c */ /* 0x000fe20003f25070 */
[----:B------:R-:W-:-:S04]  /*341a0*/  IMAD.MOV.U32 R0, RZ, RZ, c[0x0][0x18c] ;  /* 0x00006300ff007624 */ /* 0x000fc800078e00ff */
[----:B------:R-:W-:-:S04]  /*341b0*/  IMAD.SHL.U32 R0, R0, 0x80, RZ ;  /* 0x0000008000007824 */ /* 0x000fc800078e00ff */
[----:B------:R-:W-:Y:S02]  /*341c0*/  IMAD.SHL.U32 R24, R0, 0x4, RZ ;  /* 0x0000000400187824 */ /* 0x000fe400078e00ff */
[----:B------:R-:W-:-:S03]  /*341d0*/  IMAD.MOV.U32 R9, RZ, RZ, R21 ;  /* 0x000000ffff097224 */ /* 0x000fc600078e0015 */
[----:B------:R-:W-:Y:S02]  /*341e0*/  IADD3 R22, P2, R22, R24, RZ ;  /* 0x0000001816167210 */ /* 0x000fe40007f5e0ff */
[----:B------:R1:W-:Y:S01]  /*341f0*/  LDGSTS.E [R2+0x3b800], [R8.64], P3 ;  /* 0x3b80000008027fae */ /* 0x0003e20009921844 */
[----:B------:R-:W-:-:S03]  /*34200*/  SHF.R.S32.HI R21, RZ, 0x1f, R0 ;  /* 0x0000001fff157819 */ /* 0x000fc60000011400 */
[----:B------:R-:W-:Y:S01]  /*34210*/  STL [R1+0x718], R22 ;  /* 0x0007181601007387 */ /* 0x000fe20000100800 */
[----:B------:R-:W-:Y:S02]  /*34220*/  SHF.L.U64.HI R21, R0, 0x2, R21 ;  /* 0x0000000200157819 */ /* 0x000fe40000010215 */
[----:B------:R-:W-:Y:S01]  /*34230*/  LOP3.LUT R15, R15, 0x180, RZ, 0xc0, !PT ;  /* 0x000001800f0f7812 */ /* 0x000fe200078ec0ff */
[----:B-1----:R-:W-:Y:S02]  /*34240*/  IMAD.MOV.U32 R8, RZ, RZ, R14 ;  /* 0x000000ffff087224 */ /* 0x002fe400078e000e */
[----:B------:R-:W-:Y:S02]  /*34250*/  IMAD.MOV.U32 R9, RZ, RZ, R23 ;  /* 0x000000ffff097224 */ /* 0x000fe400078e0017 */
[----:B------:R-:W-:Y:S01]  /*34260*/  IMAD.SHL.U32 R29, R29, 0x4, RZ ;  /* 0x000000041d1d7824 */ /* 0x000fe200078e00ff */
[----:B------:R-:W-:Y:S02]  /*34270*/  SHF.R.U32.HI R15, RZ, 0x3, R15 ;  /* 0x00000003ff0f7819 */ /* 0x000fe4000001160f */
[----:B------:R1:W-:Y:S02]  /*34280*/  LDGSTS.E [R2+0x3d800], [R8.64], P4 ;  /* 0x3d80000008027fae */ /* 0x0003e4000a121844 */
[----:B------:R-:W-:Y:S01]  /*34290*/  LOP3.LUT R0, R29, R15, RZ, 0x3c, !PT ;  /* 0x0000000f1d007212 */ /* 0x000fe200078e3cff */
[----:B-1----:R-:W-:-:S02]  /*342a0*/  IMAD.MOV.U32 R8, RZ, RZ, R10 ;  /* 0x000000ffff087224 */ /* 0x002fc400078e000a */
[----:B----4-:R-:W-:-:S05]  /*342b0*/  IMAD.X R13, R13, 0x1, R3, P0 ;  /* 0x000000010d0d7824 */ /* 0x010fca00000e0603 */
[----:B------:R1:W-:Y:S01]  /*342c0*/  STL [R1+0x70c], R13 ;  /* 0x00070c0d01007387 */ /* 0x0003e20000100800 */
[----:B------:R-:W4:Y:S02]  /*342d0*/  LDL.LU R14, [R1+0x748] ;  /* 0x00074800010e7983 */ /* 0x000f240000300800 */
[----:B------:R-:W4:Y:S01]  /*342e0*/  LDL.LU R16, [R1+0x734] ;  /* 0x0007340001107983 */ /* 0x000f220000300800 */
[-C--:B------:R-:W-:Y:S01]  /*342f0*/  IADD3 R11, P0, R11, R24.reuse, RZ ;  /* 0x000000180b0b7210 */ /* 0x080fe20007f1e0ff */
[----:B--2---:R-:W-:Y:S02]  /*34300*/  IMAD.X R17, R17, 0x1, R21, P2 ;  /* 0x0000000111117824 */ /* 0x004fe400010e0615 */
[----:B------:R-:W-:Y:S02]  /*34310*/  IMAD.MOV.U32 R9, RZ, RZ, R13 ;  /* 0x000000ffff097224 */ /* 0x000fe400078e000d */
[----:B------:R-:W-:Y:S01]  /*34320*/  STL [R1+0x728], R11 ;  /* 0x0007280b01007387 */ /* 0x000fe20000100800 */
[----:B------:R2:W-:Y:S02]  /*34330*/  STL [R1+0x714], R17 ;  /* 0x0007141101007387 */ /* 0x0005e40000100800 */
[----:B---3--:R-:W-:Y:S01]  /*34340*/  IMAD.X R18, R18, 0x1, R21, P0 ;  /* 0x0000000112127824 */ /* 0x008fe200000e0615 */
[----:B------:R-:W3:Y:S04]  /*34350*/  LDL.LU R15, [R1+0x744] ;  /* 0x00074400010f7983 */ /* 0x000ee80000300800 */
[----:B-1----:R-:W3:Y:S04]  /*34360*/  LDL.LU R13, [R1+0x758] ;  /* 0x00075800010d7983 */ /* 0x002ee80000300800 */
[----:B------:R1:W-:Y:S01]  /*34370*/  LDGSTS.E [R2+0x3f800], [R8.64], P5 ;  /* 0x3f80000008027fae */ /* 0x0003e2000a921844 */
[----:B------:R-:W-:Y:S01]  /*34380*/  IADD3 R12, P2, R12, R24, RZ ;  /* 0x000000180c0c7210 */ /* 0x000fe20007f5e0ff */
[----:B------:R-:W-:-:S02]  /*34390*/  IMAD R0, R25, 0x10000, R0 ;  /* 0x0001000019007824 */ /* 0x000fc400078e0200 */
[----:B------:R-:W0:Y:S02]  /*343a0*/  LDGDEPBAR ;  /* 0x00000000000079af */ /* 0x000e240000000000 */
[----:B------:R-:W-:Y:S01]  /*343b0*/  STL [R1+0x738], R12 ;  /* 0x0007380c01007387 */ /* 0x000fe20000100800 */
[----:B------:R-:W3:Y:S02]  /*343c0*/  LDL.LU R19, [R1+0x754] ;  /* 0x0007540001137983 */ /* 0x000ee40000300800 */
[----:B------:R2:W-:Y:S02]  /*343d0*/  STL [R1+0x724], R18 ;  /* 0x0007241201007387 */ /* 0x0005e40000100800 */
[----:B-1----:R-:W-:Y:S02]  /*343e0*/  IMAD.MOV.U32 R9, RZ, RZ, R17 ;  /* 0x000000ffff097224 */ /* 0x002fe400078e0011 */
[----:B--2---:R-:W2:Y:S01]  /*343f0*/  LDL.LU R17, [R1+0x768] ;  /* 0x0007680001117983 */ /* 0x004ea20000300800 */
[----:B------:R-:W-:Y:S01]  /*34400*/  IADD3 R10, R0, 0x100000, RZ ;  /* 0x00100000000a7810 */ /* 0x000fe20007ffe0ff */
[----:B------:R-:W-:-:S05]  /*34410*/  IMAD.MOV.U32 R8, RZ, RZ, R22 ;  /* 0x000000ffff087224 */ /* 0x000fca00078e0016 */
[----:B------:R1:W-:Y:S01]  /*34420*/  LDGSTS.E [R10+-0x80000], [R8.64], P1 ;  /* 0x80000000080a7fae */ /* 0x0003e20008921844 */
[----:B------:R-:W-:Y:S01]  /*34430*/  IADD3 R2, R0, 0x100000, RZ ;  /* 0x0010000000027810 */ /* 0x000fe20007ffe0ff */
[----:B-1----:R-:W-:Y:S02]  /*34440*/  IMAD.MOV.U32 R9, RZ, RZ, R18 ;  /* 0x000000ffff097224 */ /* 0x002fe400078e0012 */
[----:B------:R-:W2:Y:S01]  /*34450*/  LDL.LU R18, [R1+0x764] ;  /* 0x0007640001127983 */ /* 0x000ea20000300800 */
[----:B------:R-:W-:-:S05]  /*34460*/  IMAD.MOV.U32 R8, RZ, RZ, R11 ;  /* 0x000000ffff087224 */ /* 0x000fca00078e000b */
[----:B------:R1:W-:Y:S02]  /*34470*/  LDGSTS.E [R2+-0x7f000], [R8.64], P1 ;  /* 0x8100000008027fae */ /* 0x0003e40008921844 */
[----:B-1----:R-:W-:Y:S01]  /*34480*/  IMAD.MOV.U32 R8, RZ, RZ, R12 ;  /* 0x000000ffff087224 */ /* 0x002fe200078e000c */
[----:B----4-:R-:W-:Y:S01]  /*34490*/  IADD3 R14, P0, R14, R24, RZ ;  /* 0x000000180e0e7210 */ /* 0x010fe20007f1e0ff */
[----:B------:R-:W-:-:S04]  /*344a0*/  IMAD.X R16, R16, 0x1, R21, P2 ;  /* 0x0000000110107824 */ /* 0x000fc800010e0615 */
[----:B------:R-:W-:Y:S01]  /*344b0*/  STL [R1+0x748], R14 ;  /* 0x0007480e01007387 */ /* 0x000fe20000100800 */
[----:B------:R1:W-:Y:S02]  /*344c0*/  STL [R1+0x734], R16 ;  /* 0x0007341001007387 */ /* 0x0003e40000100800 */
[----:B------:R-:W4:Y:S02]  /*344d0*/  LDL.LU R11, [R1+0x778] ;  /* 0x00077800010b7983 */ /* 0x000f240000300800 */
[----:B------:R-:W-:Y:S02]  /*344e0*/  IMAD.MOV.U32 R9, RZ, RZ, R16 ;  /* 0x000000ffff097224 */ /* 0x000fe400078e0010 */
[--C-:B---3--:R-:W-:Y:S01]  /*344f0*/  IMAD.X R15, R15, 0x1, R21.reuse, P0 ;  /* 0x000000010f0f7824 */ /* 0x108fe200000e0615 */
[-C--:B------:R-:W-:Y:S02]  /*34500*/  IADD3 R13, P2, R13, R24.reuse, RZ ;  /* 0x000000180d0d7210 */ /* 0x080fe40007f5e0ff */
[----:B------:R3:W-:Y:S04]  /*34510*/  LDGSTS.E [R10+-0x7e000], [R8.64], P1 ;  /* 0x82000000080a7fae */ /* 0x0007e80008921844 */
[----:B-1----:R-:W4:Y:S01]  /*34520*/  LDL.LU R16, [R1+0x774] ;  /* 0x0007740001107983 */ /* 0x002f220000300800 */
[----:B------:R-:W-:Y:S02]  /*34530*/  STL [R1+0x758], R13 ;  /* 0x0007580d01007387 */ /* 0x000fe40000100800 */
[----:B------:R1:W-:Y:S02]  /*34540*/  STL [R1+0x744], R15 ;  /* 0x0007440f01007387 */ /* 0x0003e40000100800 */
[----:B------:R-:W4:Y:S02]  /*34550*/  LDL.LU R12, [R1+0x788] ;  /* 0x00078800010c7983 */ /* 0x000f240000300800 */
[----:B------:R-:W-:Y:S01]  /*34560*/  IMAD.X R19, R19, 0x1, R21, P2 ;  /* 0x0000000113137824 */ /* 0x000fe200010e0615 */
[----:B--2---:R-:W-:Y:S01]  /*34570*/  IADD3 R17, P0, R17, R24, RZ ;  /* 0x0000001811117210 */ /* 0x004fe20007f1e0ff */
[----:B---3--:R-:W-:-:S02]  /*34580*/  IMAD.MOV.U32 R8, RZ, RZ, R14 ;  /* 0x000000ffff087224 */ /* 0x008fc400078e000e */
[----:B------:R-:W4:Y:S02]  /*34590*/  LDL.LU R14, [R1+0x784] ;  /* 0x00078400010e7983 */ /* 0x000f240000300800 */
[----:B------:R-:W-:Y:S02]  /*345a0*/  STL [R1+0x768], R17 ;  /* 0x0007681101007387 */ /* 0x000fe40000100800 */
[----:B------:R-:W-:Y:S02]  /*345b0*/  IMAD.MOV.U32 R9, RZ, RZ, R15 ;  /* 0x000000ffff097224 */ /* 0x000fe400078e000f */
[----:B------:R3:W-:Y:S01]  /*345c0*/  STL [R1+0x754], R19 ;  /* 0x0007541301007387 */ /* 0x0007e20000100800 */
[----:B-1----:R-:W4:Y:S01]  /*345d0*/  LDL.LU R15, [R1+0x798] ;  /* 0x00079800010f7983 */ /* 0x002f220000300800 */
[----:B------:R-:W4:Y:S03]  /*345e0*/  LDL.LU R22, [R1+0x794] ;  /* 0x0007940001167983 */ /* 0x000f260000300800 */
[----:B------:R1:W-:Y:S01]  /*345f0*/  LDGSTS.E [R2+-0x7d000], [R8.64], P1 ;  /* 0x8300000008027fae */ /* 0x0003e20008921844 */
[----:B------:R-:W-:-:S02]  /*34600*/  IMAD.X R18, R18, 0x1, R21, P0 ;  /* 0x0000000112127824 */ /* 0x000fc400000e0615 */
[----:B-1----:R-:W-:Y:S02]  /*34610*/  IMAD.MOV.U32 R8, RZ, RZ, R13 ;  /* 0x000000ffff087224 */ /* 0x002fe400078e000d */
[----:B------:R-:W-:-:S05]  /*34620*/  IMAD.MOV.U32 R9, RZ, RZ, R19 ;  /* 0x000000ffff097224 */ /* 0x000fca00078e0013 */
[----:B------:R1:W-:Y:S02]  /*34630*/  LDGSTS.E [R10+-0x7c000], [R8.64], P1 ;  /* 0x84000000080a7fae */ /* 0x0003e40008921844 */
[----:B-1----:R-:W-:Y:S02]  /*34640*/  IMAD.MOV.U32 R8, RZ, RZ, R17 ;  /* 0x000000ffff087224 */ /* 0x002fe400078e0011 */
[----:B------:R-:W-:-:S05]  /*34650*/  IMAD.MOV.U32 R9, RZ, RZ, R18 ;  /* 0x000000ffff097224 */ /* 0x000fca00078e0012 */
[----:B------:R1:W-:Y:S01]  /*34660*/  LDGSTS.E [R2+-0x7b000], [R8.64], P1 ;  /* 0x8500000008027fae */ /* 0x0003e20008921844 */
[----:B----4-:R-:W-:-:S05]  /*34670*/  IADD3 R11, P2, R11, R24, RZ ;  /* 0x000000180b0b7210 */ /* 0x010fca0007f5e0ff */
[----:B------:R-:W-:Y:S01]  /*34680*/  STL [R1+0x778], R11 ;  /* 0x0007780b01007387 */ /* 0x000fe20000100800 */
[----:B------:R4:W-:Y:S02]  /*34690*/  STL [R1+0x764], R18 ;  /* 0x0007641201007387 */ /* 0x0009e40000100800 */
[----:B------:R-:W2:Y:S02]  /*346a0*/  LDL.LU R13, [R1+0x7a8] ;  /* 0x0007a800010d7983 */ /* 0x000ea40000300800 */
[----:B------:R-:W-:Y:S01]  /*346b0*/  IMAD.X R16, R16, 0x1, R21, P2 ;  /* 0x0000000110107824 */ /* 0x000fe200010e0615 */
[----:B---3--:R-:W3:Y:S01]  /*346c0*/  LDL.LU R19, [R1+0x7a4] ;  /* 0x0007a40001137983 */ /* 0x008ee20000300800 */
[----:B------:R-:W-:-:S05]  /*346d0*/  IADD3 R12, P0, R12, R24, RZ ;  /* 0x000000180c0c7210 */ /* 0x000fca0007f1e0ff */
[----:B------:R1:W-:Y:S01]  /*346e0*/  STL [R1+0x788], R12 ;  /* 0x0007880c01007387 */ /* 0x0003e20000100800 */
[----:B------:R-:W-:Y:S02]  /*346f0*/  STL [R1+0x774], R16 ;  /* 0x0007741001007387 */ /* 0x000fe40000100800 */
[----:B------:R-:W3:Y:S02]  /*34700*/  LDL.LU R17, [R1+0x7b8] ;  /* 0x0007b80001117983 */ /* 0x000ee40000300800 */
[----:B----4-:R-:W4:Y:S02]  /*34710*/  LDL.LU R18, [R1+0x7b4] ;  /* 0x0007b40001127983 */ /* 0x010f240000300800 */
[----:B------:R-:W-:Y:S01]  /*34720*/  IMAD.X R14, R14, 0x1, R21, P0 ;  /* 0x000000010e0e7824 */ /* 0x000fe200000e0615 */
[----:B------:R-:W-:Y:S01]  /*34730*/  IADD3 R15, P2, R15, R24, RZ ;  /* 0x000000180f0f7210 */ /* 0x000fe20007f5e0ff */
[----:B-1----:R-:W-:-:S04]  /*34740*/  IMAD.MOV.U32 R8, RZ, RZ, R11 ;  /* 0x000000ffff087224 */ /* 0x002fc800078e000b */
[----:B------:R-:W-:Y:S01]  /*34750*/  STL [R1+0x798], R15 ;  /* 0x0007980f01007387 */ /* 0x000fe20000100800 */
[----:B------:R1:W-:Y:S02]  /*34760*/  STL [R1+0x784], R14 ;  /* 0x0007840e01007387 */ /* 0x0003e40000100800 */
[----:B------:R-:W4:Y:S02]  /*34770*/  LDL.LU R11, [R1+0x7c8] ;  /* 0x0007c800010b7983 */ /* 0x000f240000300800 */
[----:B------:R-:W-:Y:S02]  /*34780*/  IMAD.MOV.U32 R9, RZ, RZ, R16 ;  /* 0x000000ffff097224 */ /* 0x000fe400078e0010 */
[----:B------:R-:W-:-:S03]  /*34790*/  IMAD.X R22, R22, 0x1, R21, P2 ;  /* 0x0000000116167824 */ /* 0x000fc600010e0615 */
[----:B------:R1:W-:Y:S02]  /*347a0*/  LDGSTS.E [R10+-0x7a000], [R8.64], P1 ;  /* 0x86000000080a7fae */ /* 0x0003e40008921844 */
[----:B-1----:R-:W-:Y:S02]  /*347b0*/  IMAD.MOV.U32 R8, RZ, RZ, R12 ;  /* 0x000000ffff087224 */ /* 0x002fe400078e000c */
[----:B------:R-:W-:Y:S01]  /*347c0*/  IMAD.MOV.U32 R9, RZ, RZ, R14 ;  /* 0x000000ffff097224 */ /* 0x000fe200078e000e */
[----:B------:R-:W4:Y:S04]  /*347d0*/  LDL.LU R12, [R1+0x7c4] ;  /* 0x0007c400010c7983 */ /* 0x000f280000300800 */
[----:B------:R1:W-:Y:S02]  /*347e0*/  LDGSTS.E [R2+-0x79000], [R8.64], P1 ;  /* 0x8700000008027fae */ /* 0x0003e40008921844 */
[----:B-1----:R-:W-:-:S02]  /*347f0*/  IMAD.MOV.U32 R8, RZ, RZ, R15 ;  /* 0x000000ffff087224 */ /* 0x002fc400078e000f */
[----:B------:R-:W-:-:S05]  /*34800*/  IMAD.MOV.U32 R9, RZ, RZ, R22 ;  /* 0x000000ffff097224 */ /* 0x000fca00078e0016 */
[----:B------:R1:W-:Y:S01]  /*34810*/  LDGSTS.E [R10+-0x78000], [R8.64], P1 ;  /* 0x88000000080a7fae */ /* 0x0003e20008921844 */
[----:B--2---:R-:W-:-:S05]  /*34820*/  IADD3 R13, P0, R13, R24, RZ ;  /* 0x000000180d0d7210 */ /* 0x004fca0007f1e0ff */
[----:B------:R-:W-:Y:S01]  /*34830*/  STL [R1+0x7a8], R13 ;  /* 0x0007a80d01007387 */ /* 0x000fe20000100800 */
[----:B------:R-:W-:Y:S02]  /*34840*/  STL [R1+0x794], R22 ;  /* 0x0007941601007387 */ /* 0x000fe40000100800 */
[----:B------:R-:W2:Y:S02]  /*34850*/  LDL.LU R14, [R1+0x7d8] ;  /* 0x0007d800010e7983 */ /* 0x000ea40000300800 */
[----:B------:R-:W2:Y:S01]  /*34860*/  LDL.LU R16, [R1+0x7e8] ;  /* 0x0007e80001107983 */ /* 0x000ea20000300800 */
[----:B------:R-:W2:Y:S01]  /*34870*/  LDL.LU R15, [R1+0x7d4] ;  /* 0x0007d400010f7983 */ /* 0x000ea20000300800 */
[----:B---3--:R-:W-:Y:S01]  /*34880*/  IADD3 R17, P2, R17, R24, RZ ;  /* 0x0000001811117210 */ /* 0x008fe20007f5e0ff */
[----:B------:R-:W-:-:S04]  /*34890*/  IMAD.X R19, R19, 0x1, R21, P0 ;  /* 0x0000000113137824 */ /* 0x000fc800000e0615 */
[----:B----4-:R-:W-:Y:S01]  /*348a0*/  IMAD.X R18, R18, 0x1, R21, P2 ;  /* 0x0000000112127824 */ /* 0x010fe200010e0615 */
[----:B------:R-:W-:Y:S01]  /*348b0*/  STL [R1+0x7b8], R17 ;  /* 0x0007b81101007387 */ /* 0x000fe20000100800 */
[----:B------:R3:W-:Y:S02]  /*348c0*/  STL [R1+0x7a4], R19 ;  /* 0x0007a41301007387 */ /* 0x0007e40000100800 */
[----:B-1----:R-:W-:Y:S02]  /*348d0*/  IMAD.MOV.U32 R9, RZ, RZ, R19 ;  /* 0x000000ffff097224 */ /* 0x002fe400078e0013 */
[----:B------:R-:W-:-:S05]  /*348e0*/  IMAD.MOV.U32 R8, RZ, RZ, R13 ;  /* 0x000000ffff087224 */ /* 0x000fca00078e000d */
[----:B------:R1:W-:Y:S04]  /*348f0*/  LDGSTS.E [R2+-0x77000], [R8.64], P1 ;  /* 0x8900000008027fae */ /* 0x0003e80008921844 */
[----:B---3--:R-:W3:Y:S01]  /*34900*/  LDL.LU R19, [R1+0x7e4] ;  /* 0x0007e40001137983 */ /* 0x008ee20000300800 */
[----:B------:R-:W-:-:S05]  /*34910*/  IADD3 R11, P0, R11, R24, RZ ;  /* 0x000000180b0b7210 */ /* 0x000fca0007f1e0ff */
[----:B------:R4:W-:Y:S01]  /*34920*/  STL [R1+0x7c8], R11 ;  /* 0x0007c80b01007387 */ /* 0x0009e20000100800 */
[----:B------:R-:W-:Y:S02]  /*34930*/  STL [R1+0x7b4], R18 ;  /* 0x0007b41201007387 */ /* 0x000fe40000100800 */
[----:B------:R-:W3:Y:S02]  /*34940*/  LDL.LU R13, [R1+0x7f8] ;  /* 0x0007f800010d7983 */ /* 0x000ee40000300800 */
[----:B-1----:R-:W-:Y:S02]  /*34950*/  IMAD.MOV.U32 R8, RZ, RZ, R17 ;  /* 0x000000ffff087224 */ /* 0x002fe400078e0011 */
[----:B------:R-:W3:Y:S01]  /*34960*/  LDL.LU R17, [R1+0x7f4] ;  /* 0x0007f40001117983 */ /* 0x000ee20000300800 */
[----:B------:R-:W-:-:S05]  /*34970*/  IMAD.MOV.U32 R9, RZ, RZ, R18 ;  /* 0x000000ffff097224 */ /* 0x000fca00078e0012 */
[----:B------:R1:W-:Y:S01]  /*34980*/  LDGSTS.E [R10+-0x76000], [R8.64], P1 ;  /* 0x8a000000080a7fae */ /* 0x0003e20008921844 */
[----:B------:R-:W-:Y:S02]  /*34990*/  IMAD.X R12, R12, 0x1, R21, P0 ;  /* 0x000000010c0c7824 */ /* 0x000fe400000e0615 */
[----:B-1----:R-:W-:Y:S02]  /*349a0*/  IMAD.MOV.U32 R8, RZ, RZ, R11 ;  /* 0x000000ffff087224 */ /* 0x002fe400078e000b */
[----:B------:R-:W-:-:S05]  /*349b0*/  IMAD.MOV.U32 R9, RZ, RZ, R12 ;  /* 0x000000ffff097224 */ /* 0x000fca00078e000c */
[----:B------:R1:W-:Y:S01]  /*349c0*/  LDGSTS.E [R2+-0x75000], [R8.64], P1 ;  /* 0x8b00000008027fae */ /* 0x0003e20008921844 */
[-C--:B--2---:R-:W-:Y:S02]  /*349d0*/  IADD3 R14, P2, R14, R24.reuse, RZ ;  /* 0x000000180e0e7210 */ /* 0x084fe40007f5e0ff */
[----:B------:R-:W-:-:S03]  /*349e0*/  IADD3 R16, P0, R16, R24, RZ ;  /* 0x0000001810107210 */ /* 0x000fc60007f1e0ff */
[----:B------:R-:W-:Y:S01]  /*349f0*/  IMAD.X R15, R15, 0x1, R21, P2 ;  /* 0x000000010f0f7824 */ /* 0x000fe200010e0615 */
[----:B------:R-:W-:Y:S01]  /*34a00*/  STL [R1+0x7d8], R14 ;  /* 0x0007d80e01007387 */ /* 0x000fe20000100800 */
[----:B------:R2:W-:Y:S02]  /*34a10*/  STL [R1+0x7c4], R12 ;  /* 0x0007c40c01007387 */ /* 0x0005e40000100800 */
[----:B----4-:R-:W4:Y:S02]  /*34a20*/  LDL.LU R11, [R1+0x808] ;  /* 0x00080800010b7983 */ /* 0x010f240000300800 */
[----:B------:R-:W-:Y:S01]  /*34a30*/  STL [R1+0x7e8], R16 ;  /* 0x0007e81001007387 */ /* 0x000fe20000100800 */
[----:B------:R3:W-:Y:S01]  /*34a40*/  STL [R1+0x7d4], R15 ;  /* 0x0007d40f01007387 */ /* 0x0007e20000100800 */
[----:B-1----:R-:W-:-:S03]  /*34a50*/  IMAD.MOV.U32 R9, RZ, RZ, R15 ;  /* 0x000000ffff097224 */ /* 0x002fc600078e000f */
[----:B--2---:R-:W2:Y:S01]  /*34a60*/  LDL.LU R12, [R1+0x720] ;  /* 0x00072000010c7983 */ /* 0x004ea20000300800 */
[----:B------:R-:W2:Y:S02]  /*34a70*/  LDL.LU R18, [R1+0x730] ;  /* 0x0007300001127983 */ /* 0x000ea40000300800 */
[----:B---3--:R-:W3:Y:S02]  /*34a80*/  LDL.LU R15, [R1+0x804] ;  /* 0x00080400010f7983 */ /* 0x008ee40000300800 */
[----:B------:R-:W-:Y:S02]  /*34a90*/  IMAD.X R19, R19, 0x1, R21, P0 ;  /* 0x0000000113137824 */ /* 0x000fe400000e0615 */
[----:B------:R-:W-:Y:S01]  /*34aa0*/  IMAD.MOV.U32 R8, RZ, RZ, R14 ;  /* 0x000000ffff087224 */ /* 0x000fe200078e000e */
[----:B------:R-:W-:-:S04]  /*34ab0*/  IADD3 R13, P2, R13, R24, RZ ;  /* 0x000000180d0d7210 */ /* 0x000fc80007f5e0ff */
[----:B------:R1:W-:Y:S04]  /*34ac0*/  LDGSTS.E [R10+-0x74000], [R8.64], P1 ;  /* 0x8c000000080a7fae */ /* 0x0003e80008921844 */
[----:B------:R-:W-:Y:S01]  /*34ad0*/  STL [R1+0x7f8], R13 ;  /* 0x0007f80d01007387 */ /* 0x000fe20000100800 */
[----:B------:R-:W-:Y:S02]  /*34ae0*/  IMAD.X R17, R17, 0x1, R21, P2 ;  /* 0x0000000111117824 */ /* 0x000fe400010e0615 */
[----:B------:R1:W-:Y:S02]  /*34af0*/  STL [R1+0x7e4], R19 ;  /* 0x0007e41301007387 */ /* 0x0003e40000100800 */
[----:B------:R-:W3:Y:S02]  /*34b00*/  LDL.LU R14, [R1+0x71c] ;  /* 0x00071c00010e7983 */ /* 0x000ee40000300800 */
[----:B-1----:R-:W-:-:S02]  /*34b10*/  IMAD.MOV.U32 R8, RZ, RZ, R16 ;  /* 0x000000ffff087224 */ /* 0x002fc400078e0010 */
[----:B------:R-:W-:Y:S01]  /*34b20*/  IMAD.MOV.U32 R9, RZ, RZ, R19 ;  /* 0x000000ffff097224 */ /* 0x000fe200078e0013 */
[----:B------:R-:W3:Y:S01]  /*34b30*/  LDL.LU R16, [R1+0x740] ;  /* 0x0007400001107983 */ /* 0x000ee20000300800 */
[----:B------:R1:W-:Y:S02]  /*34b40*/  STL [R1+0x7f4], R17 ;  /* 0x0007f41101007387 */ /* 0x0003e40000100800 */
[----:B------:R-:W3:Y:S01]  /*34b50*/  LDL.LU R19, [R1+0x72c] ;  /* 0x00072c0001137983 */ /* 0x000ee20000300800 */
[----:B------:R-:W1:Y:S04]  /*34b60*/  S2R R29, SR_TID.X ;  /* 0x00000000001d7919 */ /* 0x000e680000002100 */
[----:B------:R1:W-:Y:S02]  /*34b70*/  LDGSTS.E [R2+-0x73000], [R8.64], P1 ;  /* 0x8d00000008027fae */ /* 0x0003e40008921844 */
[----:B-1----:R-:W-:Y:S01]  /*34b80*/  IMAD.MOV.U32 R9, RZ, RZ, R17 ;  /* 0x000000ffff097224 */ /* 0x002fe200078e0011 */
[----:B------:R-:W-:-:S04]  /*34b90*/  LOP3.LUT R29, R29, 0x180, RZ, 0xc0, !PT ;  /* 0x000001801d1d7812 */ /* 0x000fc800078ec0ff */
[----:B------:R-:W-:-:S04]  /*34ba0*/  SHF.R.U32.HI R29, RZ, 0x3, R29 ;  /* 0x00000003ff1d7819 */ /* 0x000fc8000001161d */
[----:B------:R-:W-:Y:S01]  /*34bb0*/  LOP3.LUT R17, R28, R29, RZ, 0x3c, !PT ;  /* 0x0000001d1c117212 */ /* 0x000fe200078e3cff */
[----:B------:R-:W-:Y:S02]  /*34bc0*/  IMAD.MOV.U32 R8, RZ, RZ, R13 ;  /* 0x000000ffff087224 */ /* 0x000fe400078e000d */
[----:B------:R-:W3:Y:S01]  /*34bd0*/  LDL.LU R13, [R1+0x750] ;  /* 0x00075000010d7983 */ /* 0x000ee20000300800 */
[----:B------:R-:W-:-:S03]  /*34be0*/  LOP3.LUT R17, R17, 0x40, RZ, 0x3c, !PT ;  /* 0x0000004011117812 */ /* 0x000fc600078e3cff */
[----:B------:R1:W-:Y:S02]  /*34bf0*/  LDGSTS.E [R10+-0x72000], [R8.64], P1 ;  /* 0x8e000000080a7fae */ /* 0x0003e40008921844 */
[----:B------:R-:W-:Y:S01]  /*34c00*/  IMAD R0, R25, 0x10000, R17 ;  /* 0x0001000019007824 */ /* 0x000fe200078e0211 */
[----:B----4-:R-:W-:-:S05]  /*34c10*/  IADD3 R11, P2, R11, R24, RZ ;  /* 0x000000180b0b7210 */ /* 0x010fca0007f5e0ff */
[----:B------:R-:W-:Y:S01]  /*34c20*/  STL [R1+0x808], R11 ;  /* 0x0008080b01007387 */ /* 0x000fe20000100800 */
[----:B--2---:R-:W-:Y:S01]  /*34c30*/  IADD3 R12, P0, R12, R24, RZ ;  /* 0x000000180c0c7210 */ /* 0x004fe20007f1e0ff */
[----:B---3--:R-:W-:-:S04]  /*34c40*/  IMAD.X R15, R15, 0x1, R21, P2 ;  /* 0x000000010f0f7824 */ /* 0x008fc800010e0615 */
[----:B------:R-:W-:Y:S04]  /*34c50*/  STL [R1+0x720], R12 ;  /* 0x0007200c01007387 */ /* 0x000fe80000100800 */
[----:B------:R2:W-:Y:S01]  /*34c60*/  STL [R1+0x804], R15 ;  /* 0x0008040f01007387 */ /* 0x0005e20000100800 */
[----:B------:R-:W3:Y:S01]  /*34c70*/  LDL.LU R17, [R1+0x73c] ;  /* 0x00073c0001117983 */ /* 0x000ee20000300800 */
[----:B------:R-:W-:Y:S01]  /*34c80*/  IADD3 R18, P2, R18, R24, RZ ;  /* 0x0000001812127210 */ /* 0x000fe20007f5e0ff */
[----:B-1----:R-:W-:Y:S02]  /*34c90*/  IMAD.MOV.U32 R8, RZ, RZ, R11 ;  /* 0x000000ffff087224 */ /* 0x002fe400078e000b */
[----:B------:R-:W-:Y:S02]  /*34ca0*/  IMAD.MOV.U32 R9, RZ, RZ, R15 ;  /* 0x000000ffff097224 */ /* 0x000fe400078e000f */
[----:B------:R-:W-:Y:S01]  /*34cb0*/  STL [R1+0x730], R18 ;  /* 0x0007301201007387 */ /* 0x000fe20000100800 */
[----:B--2---:R-:W2:Y:S03]  /*34cc0*/  LDL.LU R15, [R1+0x74c] ;  /* 0x00074c00010f7983 */ /* 0x004ea60000300800 */
[----:B------:R1:W-:Y:S01]  /*34cd0*/  LDGSTS.E [R2+-0x71000], [R8.64], P1 ;  /* 0x8f00000008027fae */ /* 0x0003e20008921844 */
[----:B------:R-:W-:-:S05]  /*34ce0*/  IMAD.X R14, R14, 0x1, R21, P0 ;  /* 0x000000010e0e7824 */ /* 0x000fca00000e0615 */
[----:B------:R4:W-:Y:S01]  /*34cf0*/  STL [R1+0x71c], R14 ;  /* 0x00071c0e01007387 */ /* 0x0009e20000100800 */
[----:B------:R-:W2:Y:S01]  /*34d00*/  LDL.LU R11, [R1+0x760] ;  /* 0x00076000010b7983 */ /* 0x000ea20000300800 */
[----:B------:R-:W-:Y:S01]  /*34d10*/  IADD3 R16, P0, R16, R24, RZ ;  /* 0x0000001810107210 */ /* 0x000fe20007f1e0ff */
[----:B------:R-:W-:Y:S02]  /*34d20*/  IMAD.X R19, R19, 0x1, R21, P2 ;  /* 0x0000000113137824 */ /* 0x000fe400010e0615 */
[----:B-1----:R-:W-:Y:S02]  /*34d30*/  IMAD.MOV.U32 R8, RZ, RZ, R12 ;  /* 0x000000ffff087224 */ /* 0x002fe400078e000c */
[----:B------:R-:W2:Y:S01]  /*34d40*/  LDL.LU R12, [R1+0x75c] ;  /* 0x00075c00010c7983 */ /* 0x000ea20000300800 */
[----:B------:R-:W-:Y:S02]  /*34d50*/  STL [R1+0x740], R16 ;  /* 0x0007401001007387 */ /* 0x000fe40000100800 */
[----:B------:R-:W-:-:S02]  /*34d60*/  IMAD.MOV.U32 R9, RZ, RZ, R14 ;  /* 0x000000ffff097224 */ /* 0x000fc400078e000e */
[----:B------:R1:W-:Y:S01]  /*34d70*/  STL [R1+0x72c], R19 ;  /* 0x00072c1301007387 */ /* 0x0003e20000100800 */
[----:B----4-:R-:W4:Y:S01]  /*34d80*/  LDL.LU R14, [R1+0x770] ;  /* 0x00077000010e7983 */ /* 0x010f220000300800 */
[C---:B------:R-:W-:Y:S01]  /*34d90*/  IADD3 R10, R0.reuse, 0x100000, RZ ;  /* 0x00100000000a7810 */ /* 0x040fe20007ffe0ff */
[----:B------:R-:W4:Y:S04]  /*34da0*/  LDL.LU R22, [R1+0x76c] ;  /* 0x00076c0001167983 */ /* 0x000f280000300800 */
[----:B------:R1:W-:Y:S01]  /*34db0*/  LDGSTS.E [R10+-0x7f800], [R8.64], P1 ;  /* 0x80800000080a7fae */ /* 0x0003e20008921844 */
[----:B------:R-:W-:Y:S01]  /*34dc0*/  IADD3 R2, R0, 0x100000, RZ ;  /* 0x0010000000027810 */ /* 0x000fe20007ffe0ff */
[----:B-1----:R-:W-:Y:S01]  /*34dd0*/  IMAD.MOV.U32 R8, RZ, RZ, R18 ;  /* 0x000000ffff087224 */ /* 0x002fe200078e0012 */
[----:B------:R-:W-:-:S05]  /*34de0*/  IADD3 R13, P2, R13, R24, RZ ;  /* 0x000000180d0d7210 */ /* 0x000fca0007f5e0ff */
[----:B------:R-:W-:Y:S01]  /*34df0*/  STL [R1+0x750], R13 ;  /* 0x0007500d01007387 */ /* 0x000fe20000100800 */
[----:B------:R-:W-:-:S05]  /*34e00*/  IMAD.MOV.U32 R9, RZ, RZ, R19 ;  /* 0x000000ffff097224 */ /* 0x000fca00078e0013 */
[----:B------:R1:W-:Y:S02]  /*34e10*/  LDGSTS.E [R2+-0x7e800], [R8.64], P1 ;  /* 0x8180000008027fae */ /* 0x0003e40008921844 */
[----:B-1----:R-:W-:Y:S02]  /*34e20*/  IMAD.MOV.U32 R8, RZ, RZ, R16 ;  /* 0x000000ffff087224 */ /* 0x002fe400078e0010 */
[----:B---3--:R-:W-:-:S05]  /*34e30*/  IMAD.X R17, R17, 0x1, R21, P0 ;  /* 0x0000000111117824 */ /* 0x008fca00000e0615 */
[----:B------:R1:W-:Y:S01]  /*34e40*/  STL [R1+0x73c], R17 ;  /* 0x00073c1101007387 */ /* 0x0003e20000100800 */
[----:B------:R-:W3:Y:S02]  /*34e50*/  LDL.LU R18, [R1+0x780] ;  /* 0x0007800001127983 */ /* 0x000ee40000300800 */
[----:B--2---:R-:W-:Y:S02]  /*34e60*/  IMAD.X R15, R15, 0x1, R21, P2 ;  /* 0x000000010f0f7824 */ /* 0x004fe400010e0615 */
[----:B------:R-:W-:Y:S01]  /*34e70*/  IMAD.MOV.U32 R9, RZ, RZ, R17 ;  /* 0x000000ffff097224 */ /* 0x000fe200078e0011 */
[----:B------:R-:W2:Y:S04]  /*34e80*/  LDL.LU R19, [R1+0x77c] ;  /* 0x00077c0001137983 */ /* 0x000ea80000300800 */
[----:B------:R1:W-:Y:S01]  /*34e90*/  LDGSTS.E [R10+-0x7d800], [R8.64], P1 ;  /* 0x82800000080a7fae */ /* 0x0003e20008921844 */
[----:B------:R-:W-:-:S05]  /*34ea0*/  IADD3 R11, P0, R11, R24, RZ ;  /* 0x000000180b0b7210 */ /* 0x000fca0007f1e0ff */
[----:B------:R-:W-:Y:S01]  /*34eb0*/  STL [R1+0x760], R11 ;  /* 0x0007600b01007387 */ /* 0x000fe20000100800 */
[----:B------:R-:W-:Y:S02]  /*34ec0*/  IMAD.X R12, R12, 0x1, R21, P0 ;  /* 0x000000010c0c7824 */ /* 0x000fe400000e0615 */
[----:B------:R4:W-:Y:S02]  /*34ed0*/  STL [R1+0x74c], R15 ;  /* 0x00074c0f01007387 */ /* 0x0009e40000100800 */
[----:B------:R-:W2:Y:S01]  /*34ee0*/  LDL.LU R16, [R1+0x790] ;  /* 0x0007900001107983 */ /* 0x000ea20000300800 */
[----:B-1----:R-:W2:Y:S01]  /*34ef0*/  LDL.LU R17, [R1+0x78c] ;  /* 0x00078c0001117983 */ /* 0x002ea20000300800 */
[----:B----4-:R-:W-:Y:S01]  /*34f00*/  IADD3 R14, P2, R14, R24, RZ ;  /* 0x000000180e0e7210 */ /* 0x010fe20007f5e0ff */
[----:B------:R-:W-:-:S04]  /*34f10*/  IMAD.MOV.U32 R8, RZ, RZ, R13 ;  /* 0x000000ffff087224 */ /* 0x000fc800078e000d */
[----:B------:R-:W-:Y:S01]  /*34f20*/  STL [R1+0x770], R14 ;  /* 0x0007700e01007387 */ /* 0x000fe20000100800 */
[----:B------:R1:W-:Y:S02]  /*34f30*/  STL [R1+0x75c], R12 ;  /* 0x00075c0c01007387 */ /* 0x0003e40000100800 */
[----:B------:R-:W4:Y:S02]  /*34f40*/  LDL.LU R13, [R1+0x7a0] ;  /* 0x0007a000010d7983 */ /* 0x000f240000300800 */
[----:B------:R-:W-:Y:S02]  /*34f50*/  IMAD.MOV.U32 R9, RZ, RZ, R15 ;  /* 0x000000ffff097224 */ /* 0x000fe400078e000f */
[----:B------:R-:W-:Y:S01]  /*34f60*/  IMAD.X R22, R22, 0x1, R21, P2 ;  /* 0x0000000116167824 */ /* 0x000fe200010e0615 */
[----:B------:R-:W4:Y:S04]  /*34f70*/  LDL.LU R15, [R1+0x79c] ;  /* 0x00079c00010f7983 */ /* 0x000f280000300800 */
[----:B------:R1:W-:Y:S02]  /*34f80*/  LDGSTS.E [R2+-0x7c800], [R8.64], P1 ;  /* 0x8380000008027fae */ /* 0x0003e40008921844 */
[----:B-1----:R-:W-:-:S02]  /*34f90*/  IMAD.MOV.U32 R8, RZ, RZ, R11 ;  /* 0x000000ffff087224 */ /* 0x002fc400078e000b */
[----:B------:R-:W-:-:S05]  /*34fa0*/  IMAD.MOV.U32 R9, RZ, RZ, R12 ;  /* 0x000000ffff097224 */ /* 0x000fca00078e000c */
[----:B------:R1:W-:Y:S02]  /*34fb0*/  LDGSTS.E [R10+-0x7b800], [R8.64], P1 ;  /* 0x84800000080a7fae */ /* 0x0003e40008921844 */
[----:B-1----:R-:W-:Y:S02]  /*34fc0*/  IMAD.MOV.U32 R8, RZ, RZ, R14 ;  /* 0x000000ffff087224 */ /* 0x002fe400078e000e */
[----:B------:R-:W-:-:S05]  /*34fd0*/  IMAD.MOV.U32 R9, RZ, RZ, R22 ;  /* 0x000000ffff097224 */ /* 0x000fca00078e0016 */
[----:B------:R1:W-:Y:S01]  /*34fe0*/  LDGSTS.E [R2+-0x7a800], [R8.64], P1 ;  /* 0x8580000008027fae */ /* 0x0003e20008921844 */
[----:B---3--:R-:W-:-:S05]  /*34ff0*/  IADD3 R18, P0, R18, R24, RZ ;  /* 0x0000001812127210 */ /* 0x008fca0007f1e0ff */
[----:B------:R-:W-:Y:S01]  /*35000*/  STL [R1+0x780], R18 ;  /* 0x0007801201007387 */ /* 0x000fe20000100800 */
[----:B------:R-:W-:Y:S02]  /*35010*/  STL [R1+0x76c], R22 ;  /* 0x00076c1601007387 */ /* 0x000fe40000100800 */
[----:B------:R-:W3:Y:S02]  /*35020*/  LDL.LU R11, [R1+0x7b0] ;  /* 0x0007b000010b7983 */ /* 0x000ee40000300800 */
[----:B------:R-:W3:Y:S01]  /*35030*/  LDL.LU R12, [R1+0x7c0] ;  /* 0x0007c000010c7983 */ /* 0x000ee20000300800 */
[----:B------:R-:W3:Y:S01]  /*35040*/  LDL.LU R14, [R1+0x7ac] ;  /* 0x0007ac00010e7983 */ /* 0x000ee20000300800 */
[----:B--2---:R-:W-:Y:S01]  /*35050*/  IMAD.X R19, R19, 0x1, R21, P0 ;  /* 0x0000000113137824 */ /* 0x004fe200000e0615 */
[----:B------:R-:W-:-:S05]  /*35060*/  IADD3 R16, P2, R16, R24, RZ ;  /* 0x0000001810107210 */ /* 0x000fca0007f5e0ff */
[----:B------:R-:W-:Y:S01]  /*35070*/  IMAD.X R17, R17, 0x1, R21, P2 ;  /* 0x0000000111117824 */ /* 0x000fe200010e0615 */
[----:B------:R-:W-:Y:S01]  /*35080*/  STL [R1+0x790], R16 ;  /* 0x0007901001007387 */ /* 0x000fe20000100800 */
[----:B----4-:R-:W-:-:S03]  /*35090*/  IADD3 R13, P0, R13, R24, RZ ;  /* 0x000000180d0d7210 */ /* 0x010fc60007f1e0ff */
[----:B------:R2:W-:Y:S01]  /*350a0*/  STL [R1+0x77c], R19 ;  /* 0x00077c1301007387 */ /* 0x0005e20000100800 */
[----:B------:R-:W4:Y:S02]  /*350b0*/  LDL.LU R23, [R1+0x7bc] ;  /* 0x0007bc0001177983 */ /* 0x000f240000300800 */
[----:B-1----:R-:W-:Y:S01]  /*350c0*/  IMAD.MOV.U32 R9, RZ, RZ, R19 ;  /* 0x000000ffff097224 */ /* 0x002fe200078e0013 */
[----:B------:R-:W-:Y:S01]  /*350d0*/  STL [R1+0x7a0], R13 ;  /* 0x0007a00d01007387 */ /* 0x000fe20000100800 */
[----:B------:R1:W-:Y:S03]  /*350e0*/  STL [R1+0x78c], R17 ;  /* 0x00078c1101007387 */ /* 0x0003e60000100800 */
[----:B--2---:R-:W4:Y:S01]  /*350f0*/  LDL.LU R19, [R1+0x7d0] ;  /* 0x0007d00001137983 */ /* 0x004f220000300800 */
[----:B------:R-:W-:Y:S02]  /*35100*/  IMAD.MOV.U32 R8, RZ, RZ, R18 ;  /* 0x000000ffff087224 */ /* 0x000fe400078e0012 */
[----:B------:R-:W-:-:S03]  /*35110*/  IMAD.X R15, R15, 0x1, R21, P0 ;  /* 0x000000010f0f7824 */ /* 0x000fc600000e0615 */
[----:B------:R1:W-:Y:S02]  /*35120*/  LDGSTS.E [R10+-0x79800], [R8.64], P1 ;  /* 0x86800000080a7fae */ /* 0x0003e40008921844 */
[----:B-1----:R-:W-:Y:S02]  /*35130*/  IMAD.MOV.U32 R9, RZ, RZ, R17 ;  /* 0x000000ffff097224 */ /* 0x002fe400078e0011 */
[----:B------:R-:W4:Y:S01]  /*35140*/  LDL.LU R17, [R1+0x7e0] ;  /* 0x0007e00001117983 */ /* 0x000f220000300800 */
[----:B------:R-:W-:-:S05]  /*35150*/  IMAD.MOV.U32 R8, RZ, RZ, R16 ;  /* 0x000000ffff087224 */ /* 0x000fca00078e0010 */
[----:B------:R1:W-:Y:S02]  /*35160*/  LDGSTS.E [R2+-0x78800], [R8.64], P1 ;  /* 0x8780000008027fae */ /* 0x0003e40008921844 */
[----:B-1----:R-:W-:Y:S02]  /*35170*/  IMAD.MOV.U32 R9, RZ, RZ, R15 ;  /* 0x000000ffff097224 */ /* 0x002fe400078e000f */
[----:B------:R-:W-:-:S05]  /*35180*/  IMAD.MOV.U32 R8, RZ, RZ, R13 ;  /* 0x000000ffff087224 */ /* 0x000fca00078e000d */
[----:B------:R1:W-:Y:S01]  /*35190*/  LDGSTS.E [R10+-0x77800], [R8.64], P1 ;  /* 0x88800000080a7fae */ /* 0x0003e20008921844 */
[-C--:B---3--:R-:W-:Y:S02]  /*351a0*/  IADD3 R11, P2, R11, R24.reuse, RZ ;  /* 0x000000180b0b7210 */ /* 0x088fe40007f5e0ff */
[----:B------:R-:W-:-:S03]  /*351b0*/  IADD3 R12, P0, R12, R24, RZ ;  /* 0x000000180c0c7210 */ /* 0x000fc60007f1e0ff */
[----:B------:R-:W-:Y:S01]  /*351c0*/  STL [R1+0x7b0], R11 ;  /* 0x0007b00b01007387 */ /* 0x000fe20000100800 */
[----:B------:R3:W-:Y:S02]  /*351d0*/  STL [R1+0x79c], R15 ;  /* 0x00079c0f01007387 */ /* 0x0007e40000100800 */
[--C-:B------:R-:W-:Y:S02]  /*351e0*/  IMAD.X R14, R14, 0x1, R21.reuse, P2 ;  /* 0x000000010e0e7824 */ /* 0x100fe400010e0615 */
[----:B------:R-:W2:Y:S01]  /*351f0*/  LDL.LU R22, [R1+0x7cc] ;  /* 0x0007cc0001167983 */ /* 0x000ea20000300800 */
[----:B------:R-:W-:Y:S02]  /*35200*/  STL [R1+0x7c0], R12 ;  /* 0x0007c00c01007387 */ /* 0x000fe40000100800 */
[----:B------:R1:W-:Y:S02]  /*35210*/  STL [R1+0x7ac], R14 ;  /* 0x0007ac0e01007387 */ /* 0x0003e40000100800 */
[----:B------:R-:W2:Y:S01]  /*35220*/  LDL.LU R18, [R1+0x7dc] ;  /* 0x0007dc0001127983 */ /* 0x000ea20000300800 */
[----:B---3--:R-:W3:Y:S01]  /*35230*/  LDL.LU R15, [R1+0x7f0] ;  /* 0x0007f000010f7983 */ /* 0x008ee20000300800 */
[----:B------:R-:W3:Y:S02]  /*35240*/  LDL.LU R13, [R1+0x800] ;  /* 0x00080000010d7983 */ /* 0x000ee40000300800 */
[----:B------:R-:W3:Y:S02]  /*35250*/  LDL.LU R16, [R1+0x7ec] ;  /* 0x0007ec0001107983 */ /* 0x000ee40000300800 */
[----:B----4-:R-:W-:-:S02]  /*35260*/  IMAD.X R23, R23, 0x1, R21, P0 ;  /* 0x0000000117177824 */ /* 0x010fc400000e0615 */
[----:B-1----:R-:W-:Y:S01]  /*35270*/  IMAD.MOV.U32 R9, RZ, RZ, R14 ;  /* 0x000000ffff097224 */ /* 0x002fe200078e000e */
[----:B------:R-:W-:-:S05]  /*35280*/  IADD3 R19, P2, R19, R24, RZ ;  /* 0x0000001813137210 */ /* 0x000fca0007f5e0ff */
[----:B------:R-:W-:Y:S01]  /*35290*/  STL [R1+0x7d0], R19 ;  /* 0x0007d01301007387 */ /* 0x000fe20000100800 */
[----:B------:R-:W-:Y:S02]  /*352a0*/  STL [R1+0x7bc], R23 ;  /* 0x0007bc1701007387 */ /* 0x000fe40000100800 */
[----:B------:R-:W4:Y:S02]  /*352b0*/  LDL.LU R14, [R1+0x7fc] ;  /* 0x0007fc00010e7983 */ /* 0x000f240000300800 */
[----:B------:R-:W-:Y:S02]  /*352c0*/  IMAD.MOV.U32 R8, RZ, RZ, R11 ;  /* 0x000000ffff087224 */ /* 0x000fe400078e000b */
[----:B------:R-:W4:Y:S04]  /*352d0*/  LDL.LU R11, [R1+0x810] ;  /* 0x00081000010b7983 */ /* 0x000f280000300800 */
[----:B------:R1:W-:Y:S02]  /*352e0*/  LDGSTS.E [R2+-0x76800], [R8.64], P1 ;  /* 0x8980000008027fae */ /* 0x0003e40008921844 */
[----:B-1----:R-:W-:-:S02]  /*352f0*/  IMAD.MOV.U32 R8, RZ, RZ, R12 ;  /* 0x000000ffff087224 */ /* 0x002fc400078e000c */
[----:B------:R-:W4:Y:S01]  /*35300*/  LDL.LU R12, [R1+0x80c] ;  /* 0x00080c00010c7983 */ /* 0x000f220000300800 */
[----:B------:R-:W-:Y:S01]  /*35310*/  IMAD.MOV.U32 R9, RZ, RZ, R23 ;  /* 0x000000ffff097224 */ /* 0x000fe200078e0017 */
[----:B------:R-:W-:-:S04]  /*35320*/  IADD3 R17, P0, R17, R24, RZ ;  /* 0x0000001811117210 */ /* 0x000fc80007f1e0ff */
[----:B------:R1:W-:Y:S02]  /*35330*/  LDGSTS.E [R10+-0x75800], [R8.64], P1 ;  /* 0x8a800000080a7fae */ /* 0x0003e40008921844 */
[----:B-1----:R-:W-:Y:S02]  /*35340*/  IMAD.MOV.U32 R8, RZ, RZ, R19 ;  /* 0x000000ffff087224 */ /* 0x002fe400078e0013 */
[----:B------:R-:W-:Y:S01]  /*35350*/  IMAD.MOV.U32 R29, RZ, RZ, 0x7f ;  /* 0x0000007fff1d7424 */ /* 0x000fe200078e00ff */
[----:B------:R-:W-:Y:S04]  /*35360*/  STL [R1+0x7e0], R17 ;  /* 0x0007e01101007387 */ /* 0x000fe80000100800 */
[----:B------:R-:W-:Y:S02]  /*35370*/  IADD3 R29, R29, c[0x0][0x180], RZ ;  /* 0x000060001d1d7a10 */ /* 0x000fe40007ffe0ff */
[----:B------:R-:W-:-:S02]  /*35380*/  IADD3 R20, R20, 0x1, RZ ;  /* 0x0000000114147810 */ /* 0x000fc40007ffe0ff */
[----:B------:R-:W-:Y:S01]  /*35390*/  IADD3 R0, R0, 0x100000, RZ ;  /* 0x0010000000007810 */ /* 0x000fe20007ffe0ff */
[----:B--2---:R-:W-:-:S04]  /*353a0*/  IMAD.X R22, R22, 0x1, R21, P2 ;  /* 0x0000000116167824 */ /* 0x004fc800010e0615 */
[----:B------:R-:W-:Y:S02]  /*353b0*/  IMAD.MOV.U32 R9, RZ, RZ, R22 ;  /* 0x000000ffff097224 */ /* 0x000fe400078e0016 */
[--C-:B------:R-:W-:Y:S01]  /*353c0*/  IMAD.X R18, R18, 0x1, R21.reuse, P0 ;  /* 0x0000000112127824 */ /* 0x100fe200000e0615 */
[-C--:B---3--:R-:W-:Y:S02]  /*353d0*/  IADD3 R15, P0, R15, R24.reuse, RZ ;  /* 0x000000180f0f7210 */ /* 0x088fe40007f1e0ff */
[----:B------:R1:W-:Y:S01]  /*353e0*/  LDGSTS.E [R2+-0x74800], [R8.64], P1 ;  /* 0x8b80000008027fae */ /* 0x0003e20008921844 */
[----:B------:R-:W-:Y:S02]  /*353f0*/  IADD3 R13, P2, R13, R24, RZ ;  /* 0x000000180d0d7210 */ /* 0x000fe40007f5e0ff */
[----:B------:R-:W-:Y:S02]  /*35400*/  IMAD.X R16, R16, 0x1, R21, P0 ;  /* 0x0000000110107824 */ /* 0x000fe400000e0615 */
[----:B-1----:R-:W-:-:S02]  /*35410*/  IMAD.MOV.U32 R8, RZ, RZ, R17 ;  /* 0x000000ffff087224 */ /* 0x002fc400078e0011 */
[----:B------:R-:W-:-:S05]  /*35420*/  IMAD.MOV.U32 R9, RZ, RZ, R18 ;  /* 0x000000ffff097224 */ /* 0x000fca00078e0012 */
[----:B------:R1:W-:Y:S01]  /*35430*/  LDGSTS.E [R10+-0x73800], [R8.64], P1 ;  /* 0x8c800000080a7fae */ /* 0x0003e20008921844 */
[----:B----4-:R-:W-:-:S03]  /*35440*/  IMAD.X R14, R14, 0x1, R21, P2 ;  /* 0x000000010e0e7824 */ /* 0x010fc600010e0615 */
[----:B------:R-:W-:Y:S01]  /*35450*/  STL [R1+0x7cc], R22 ;  /* 0x0007cc1601007387 */ /* 0x000fe20000100800 */
[----:B-1----:R-:W-:Y:S02]  /*35460*/  IMAD.MOV.U32 R8, RZ, RZ, R15 ;  /* 0x000000ffff087224 */ /* 0x002fe400078e000f */
[----:B------:R-:W-:Y:S01]  /*35470*/  IMAD.MOV.U32 R9, RZ, RZ, R16 ;  /* 0x000000ffff097224 */ /* 0x000fe200078e0010 */
[----:B------:R-:W-:-:S04]  /*35480*/  IADD3 R11, P3, R11, R24, RZ ;  /* 0x000000180b0b7210 */ /* 0x000fc80007f7e0ff */
[----:B------:R1:W-:Y:S04]  /*35490*/  LDGSTS.E [R10+-0x72800], [R8.64], P1 ;  /* 0x8d800000080a7fae */ /* 0x0003e80008921844 */
[----:B------:R-:W-:Y:S01]  /*354a0*/  STL [R1+0x7dc], R18 ;  /* 0x0007dc1201007387 */ /* 0x000fe20000100800 */
[----:B------:R-:W-:Y:S02]  /*354b0*/  STL [R1+0x7f0], R15 ;  /* 0x0007f00f01007387 */ /* 0x000fe40000100800 */
[----:B------:R-:W-:Y:S02]  /*354c0*/  STL [R1+0x800], R13 ;  /* 0x0008000d01007387 */ /* 0x000fe40000100800 */
[----:B------:R2:W-:Y:S02]  /*354d0*/  STL [R1+0x810], R11 ;  /* 0x0008100b01007387 */ /* 0x0005e40000100800 */
[----:B-1----:R-:W-:-:S02]  /*354e0*/  IMAD.MOV.U32 R8, RZ, RZ, R13 ;  /* 0x000000ffff087224 */ /* 0x002fc400078e000d */
[----:B------:R-:W-:Y:S02]  /*354f0*/  IMAD.MOV.U32 R9, RZ, RZ, R14 ;  /* 0x000000ffff097224 */ /* 0x000fe400078e000e */
[----:B------:R-:W-:-:S03]  /*35500*/  IMAD.X R12, R12, 0x1, R21, P3 ;  /* 0x000000010c0c7824 */ /* 0x000fc600018e0615 */
[----:B------:R1:W-:Y:S04]  /*35510*/  LDGSTS.E [R2+-0x71800], [R8.64], P1 ;  /* 0x8e80000008027fae */ /* 0x0003e80008921844 */
[----:B------:R3:W-:Y:S01]  /*35520*/  STL [R1+0x7ec], R16 ;  /* 0x0007ec1001007387 */ /* 0x0007e20000100800 */
[----:B------:R3:W-:Y:S02]  /*35530*/  STL [R1+0x7fc], R14 ;  /* 0x0007fc0e01007387 */ /* 0x0007e40000100800 */
[----:B------:R3:W-:Y:S02]  /*35540*/  STL [R1+0x80c], R12 ;  /* 0x00080c0c01007387 */ /* 0x0007e40000100800 */
[----:B------:R3:W-:Y:S02]  /*35550*/  STL [R1+0x404], R20 ;  /* 0x0004041401007387 */ /* 0x0007e40000100800 */
[----:B-1----:R-:W-:Y:S01]  /*35560*/  IMAD.MOV.U32 R8, RZ, RZ, R11 ;  /* 0x000000ffff087224 */ /* 0x002fe200078e000b */
[----:B--2---:R-:W-:-:S04]  /*35570*/  SHF.R.S32.HI R11, RZ, 0x1f, R29 ;  /* 0x0000001fff0b7819 */ /* 0x004fc8000001141d */
[----:B------:R-:W-:-:S04]  /*35580*/  LEA.HI R11, R11, R29, RZ, 0x7 ;  /* 0x0000001d0b0b7211 */ /* 0x000fc800078f38ff */
[----:B------:R-:W-:-:S04]  /*35590*/  SHF.R.S32.HI R11, RZ, 0x7, R11 ;  /* 0x00000007ff0b7819 */ /* 0x000fc8000001140b */
[----:B------:R-:W-:Y:S01]  /*355a0*/  ISETP.NE.U32.AND P0, PT, R20, R11, PT ;  /* 0x0000000b1400720c */ /* 0x000fe20003f05070 */
[----:B------:R-:W-:-:S05]  /*355b0*/  IMAD.MOV.U32 R9, RZ, RZ, R12 ;  /* 0x000000ffff097224 */ /* 0x000fca00078e000c */
[----:B------:R3:W-:Y:S01]  /*355c0*/  LDGSTS.E [R0+-0x70800], [R8.64], P1 ;  /* 0x8f80000008007fae */ /* 0x0007e20008921844 */
[----:B------:R-:W0:Y:S06]  /*355d0*/  LDGDEPBAR ;  /* 0x00000000000079af */ /* 0x000e2c0000000000 */
[----:B------:R-:W-:Y:S01]  /*355e0*/  @!P0 CALL.REL.NOINC `(.L_x_0) ;  /* 0x0000001000008944 */ /* 0x000fe20003c00000 */
[----:B------:R-:W-:Y:S05]  /*355f0*/  BRA `(.L_x_1) ;  /* 0xfffda28000007947 */ /* 0x000fea000383ffff */
.L_x_0:
[----:B-1-3-5:R-:W2:Y:S01]  /*35600*/  LDL R9, [R1+0x400] ;  /* 0x0004000001097983 */ /* 0x02aea20000100800 */
[----:B------:R-:W-:-:S04]  /*35610*/  DEPBAR.LE SB0, 0x0 ;  /* 0x000080000000791a */ /* 0x000fc80000000000 */
[----:B------:R-:W3:Y:S04]  /*35620*/  LDL R10, [R1+0x930] ;  /* 0x00093000010a7983 */ /* 0x000ee80000100800 */
[----:B------:R-:W1:Y:S04]  /*35630*/  S2R R11, SR_TID.X ;  /* 0x00000000000b7919 */ /* 0x000e680000002100 */
[----:B------:R-:W4:Y:S04]  /*35640*/  LDL.LU R16, [R1+0x200] ;  /* 0x0002000001107983 */ /* 0x000f280000300800 */
[----:B------:R-:W4:Y:S04]  /*35650*/  LDL.LU R17, [R1+0x204] ;  /* 0x0002040001117983 */ /* 0x000f280000300800 */
[----:B------:R-:W4:Y:S04]  /*35660*/  LDL.LU R18, [R1+0x1f0] ;  /* 0x0001f00001127983 */ /* 0x000f280000300800 */
[----:B------:R-:W4:Y:S04]  /*35670*/  LDL.LU R19, [R1+0x1f4] ;  /* 0x0001f40001137983 */ /* 0x000f280000300800 */
[----:B------:R-:W4:Y:S01]  /*35680*/  LDL.LU R12, [R1+0x208] ;  /* 0x00020800010c7983 */ /* 0x000f220000300800 */
[----:B-1----:R-:W-:-:S03]  /*35690*/  IMAD.SHL.U32 R0, R11, 0x800, RZ ;  /* 0x000008000b007824 */ /* 0x002fc600078e00ff */
[----:B------:R-:W4:Y:S01]  /*356a0*/  LDL.LU R13, [R1+0x20c] ;  /* 0x00020c00010d7983 */ /* 0x000f220000300800 */
[C---:B------:R-:W-:Y:S01]  /*356b0*/  IMAD.SHL.U32 R2, R11.reuse, 0x20, RZ ;  /* 0x000000200b027824 */ /* 0x040fe200078e00ff */
[----:B------:R-:W-:Y:S01]  /*356c0*/  LOP3.LUT R0, R0, 0xc000, RZ, 0xc0, !PT ;  /* 0x0000c00000007812 */ /* 0x000fe200078ec0ff */
[C---:B------:R-:W-:Y:S01]  /*356d0*/  IMAD.SHL.U32 R8, R11.reuse, 0x4, RZ ;  /* 0x000000040b087824 */ /* 0x040fe200078e00ff */
[----:B------:R-:W4:Y:S01]  /*356e0*/  LDL.LU R14, [R1+0x1f8] ;  /* 0x0001f800010e7983 */ /* 0x000f220000300800 */
[C---:B------:R-:W-:Y:S01]  /*356f0*/  IMAD.SHL.U32 R3, R11.reuse, 0x100, RZ ;  /* 0x000001000b037824 */ /* 0x040fe200078e00ff */
[----:B------:R-:W-:Y:S01]  /*35700*/  LOP3.LUT R0, R0, 0x60, R2, 0xf8, !PT ;  /* 0x0000006000007812 */ /* 0x000fe200078ef802 */
[----:B------:R-:W-:Y:S01]  /*35710*/  IMAD.SHL.U32 R28, R11, 0x2000, RZ ;  /* 0x000020000b1c7824 */ /* 0x000fe200078e00ff */
[----:B------:R-:W4:Y:S02]  /*35720*/  LDL.LU R15, [R1+0x1fc] ;  /* 0x0001fc00010f7983 */ /* 0x000f240000300800 */
[----:B------:R-:W-:-:S02]  /*35730*/  LOP3.LUT R0, R0, 0x770, R8, 0x78, !PT ;  /* 0x0000077000007812 */ /* 0x000fc400078e7808 */
[----:B------:R-:W-:-:S05]  /*35740*/  LOP3.LUT R3, R3, 0x2000, RZ, 0xc0, !PT ;  /* 0x0000200003037812 */ /* 0x000fca00078ec0ff */
[----:B------:R-:W-:Y:S01]  /*35750*/  IMAD.IADD R3, R3, 0x1, R0 ;  /* 0x0000000103037824 */ /* 0x000fe200078e0200 */
[----:B------:R-:W-:Y:S01]  /*35760*/  LOP3.LUT R11, R11, 0x1ff, RZ, 0xc0, !PT ;  /* 0x000001ff0b0b7812 */ /* 0x000fe200078ec0ff */
[----:B------:R-:W-:Y:S01]  /*35770*/  BAR.SYNC.DEFER_BLOCKING 0x0 ;  /* 0x0000000000007b1d */ /* 0x000fe20000010000 */
[----:B------:R-:W-:-:S05]  /*35780*/  LOP3.LUT R28, R28, 0xc000, RZ, 0xc0, !PT ;  /* 0x0000c0001c1c7812 */ /* 0x000fca00078ec0ff */
[----:B------:R-:W-:Y:S01]  /*35790*/  IMAD R28, R11, 0x10, R28 ;  /* 0x000000100b1c7824 */ /* 0x000fe200078e021c */
[C---:B--2---:R-:W-:Y:S02]  /*357a0*/  IADD3 R0, R9.reuse, 0x1, RZ ;  /* 0x0000000109007810 */ /* 0x044fe40007ffe0ff */
[C---:B------:R-:W-:Y:S02]  /*357b0*/  IADD3 R2, R9.reuse, 0x2, RZ ;  /* 0x0000000209027810 */ /* 0x040fe40007ffe0ff */
[C---:B------:R-:W-:Y:S02]  /*357c0*/  IADD3 R8, R9.reuse, 0x3, RZ ;  /* 0x0000000309087810 */ /* 0x040fe40007ffe0ff */
[----:B---3--:R-:W-:Y:S02]  /*357d0*/  ISETP.GE.AND P0, PT, R10, c[0x0][0x178], PT ;  /* 0x00005e000a007a0c */ /* 0x008fe40003f06270 */
[----:B------:R-:W-:Y:S02]  /*357e0*/  IADD3 R9, R9, 0x4, RZ ;  /* 0x0000000409097810 */ /* 0x000fe40007ffe0ff */
[----:B------:R-:W-:-:S02]  /*357f0*/  ISETP.LT.AND P4, PT, R8, c[0x0][0x17c], !P0 ;  /* 0x00005f0008007a0c */ /* 0x000fc40004781270 */
[----:B------:R-:W-:Y:S01]  /*35800*/  ISETP.LT.AND P3, PT, R9, c[0x0][0x17c], !P0 ;  /* 0x00005f0009007a0c */ /* 0x000fe20004761270 */
        /* <DEDUP_REMOVED lines=11> */
[----:B----4-:R1:W-:Y:S04]  /*358c0*/  STS.128 [R3], R16 ;  /* 0x0000001003007388 */ /* 0x0103e80000000c00 */
[----:B------:R-:W4:Y:S04]  /*358d0*/  LDL.LU R23, [R1+0x114] ;  /* 0x0001140001177983 */ /* 0x000f280000300800 */
[----:B------:R1:W-:Y:S04]  /*358e0*/  STS.128 [R3+0x80], R12 ;  /* 0x0000800c03007388 */ /* 0x0003e80000000c00 */
[----:B-1----:R-:W3:Y:S04]  /*358f0*/  LDL.LU R16, [R1+0x108] ;  /* 0x0001080001107983 */ /* 0x002ee80000300800 */
[----:B------:R-:W3:Y:S04]  /*35900*/  LDL.LU R17, [R1+0x10c] ;  /* 0x00010c0001117983 */ /* 0x000ee80000300800 */
[----:B------:R-:W3:Y:S04]  /*35910*/  LDL.LU R18, [R1+0x118] ;  /* 0x0001180001127983 */ /* 0x000ee80000300800 */
[----:B------:R-:W3:Y:S04]  /*35920*/  LDL.LU R19, [R1+0x11c] ;  /* 0x00011c0001137983 */ /* 0x000ee80000300800 */
[----:B------:R-:W4:Y:S04]  /*35930*/  LDL.LU R12, [R1+0xa0] ;  /* 0x0000a000010c7983 */ /* 0x000f280000300800 */
[----:B------:R-:W4:Y:S04]  /*35940*/  LDL.LU R13, [R1+0xa4] ;  /* 0x0000a400010d7983 */ /* 0x000f280000300800 */
[----:B------:R-:W4:Y:S04]  /*35950*/  LDL.LU R14, [R1+0xb0] ;  /* 0x0000b000010e7983 */ /* 0x000f280000300800 */
[----:B------:R-:W4:Y:S04]  /*35960*/  LDL.LU R15, [R1+0xb4] ;  /* 0x0000b400010f7983 */ /* 0x000f280000300800 */
[----:B--2---:R1:W-:Y:S04]  /*35970*/  STS.128 [R3+0x800], R8 ;  /* 0x0008000803007388 */ /* 0x0043e80000000c00 */
[----:B-1----:R-:W2:Y:S04]  /*35980*/  LDL.LU R8, [R1+0xa8] ;  /* 0x0000a80001087983 */ /* 0x002ea80000300800 */
[----:B------:R-:W2:Y:S04]  /*35990*/  LDL.LU R9, [R1+0xac] ;  /* 0x0000ac0001097983 */ /* 0x000ea80000300800 */
[----:B------:R-:W2:Y:S04]  /*359a0*/  LDL.LU R10, [R1+0xb8] ;  /* 0x0000b800010a7983 */ /* 0x000ea80000300800 */
[----:B------:R-:W2:Y:S04]  /*359b0*/  LDL.LU R11, [R1+0xbc] ;  /* 0x0000bc00010b7983 */ /* 0x000ea80000300800 */
[----:B---3--:R1:W-:Y:S04]  /*359c0*/  STS.128 [R3+0x1080], R16 ;  /* 0x0010801003007388 */ /* 0x0083e80000000c00 */
[----:B-1----:R-:W3:Y:S04]  /*359d0*/  LDL.LU R16, [R1+0x1e0] ;  /* 0x0001e00001107983 */ /* 0x002ee80000300800 */
[----:B------:R-:W3:Y:S04]  /*359e0*/  LDL.LU R17, [R1+0x1e4] ;  /* 0x0001e40001117983 */ /* 0x000ee80000300800 */
[----:B------:R-:W3:Y:S04]  /*359f0*/  LDL.LU R18, [R1+0x1d0] ;  /* 0x0001d00001127983 */ /* 0x000ee80000300800 */
[----:B----4-:R1:W-:Y:S04]  /*35a00*/  STS.128 [R3+0x1800], R12 ;  /* 0x0018000c03007388 */ /* 0x0103e80000000c00 */
[----:B------:R-:W3:Y:S04]  /*35a10*/  LDL.LU R19, [R1+0x1d4] ;  /* 0x0001d40001137983 */ /* 0x000ee80000300800 */
[----:B-1----:R-:W4:Y:S04]  /*35a20*/  LDL.LU R12, [R1+0x1e8] ;  /* 0x0001e800010c7983 */ /* 0x002f280000300800 */
[----:B------:R-:W4:Y:S04]  /*35a30*/  LDL.LU R13, [R1+0x1ec] ;  /* 0x0001ec00010d7983 */ /* 0x000f280000300800 */
[----:B------:R-:W4:Y:S04]  /*35a40*/  LDL.LU R14, [R1+0x1d8] ;  /* 0x0001d800010e7983 */ /* 0x000f280000300800 */
[----:B------:R-:W4:Y:S04]  /*35a50*/  LDL.LU R15, [R1+0x1dc] ;  /* 0x0001dc00010f7983 */ /* 0x000f280000300800 */
[----:B------:R-:W-:Y:S04]  /*35a60*/  STS.128 [R3+0x880], R24 ;  /* 0x0008801803007388 */ /* 0x000fe80000000c00 */
[----:B------:R-:W-:Y:S01]  /*35a70*/  STS.128 [R3+0x1000], R20 ;  /* 0x0010001403007388 */ /* 0x000fe20000000c00 */
[----:B------:R-:W-:-:S02]  /*35a80*/  LOP3.LUT R29, R28, 0x20, RZ, 0x3c, !PT ;  /* 0x000000201c1d7812 */ /* 0x000fc400078e3cff */
[----:B------:R-:W-:Y:S01]  /*35a90*/  ISETP.LT.AND P1, PT, R0, c[0x0][0x17c], !P0 ;  /* 0x00005f0000007a0c */ /* 0x000fe20004721270 */
[----:B--2---:R1:W-:Y:S04]  /*35aa0*/  STS.128 [R3+0x1880], R8 ;  /* 0x0018800803007388 */ /* 0x0043e80000000c00 */
[----:B------:R-:W-:Y:S06]  /*35ab0*/  BAR.SYNC.DEFER_BLOCKING 0x0 ;  /* 0x0000000000007b1d */ /* 0x000fec0000010000 */
[----:B-1----:R-:W4:Y:S04]  /*35ac0*/  LDL.LU R8, [R1+0x160] ;  /* 0x0001600001087983 */ /* 0x002f280000300800 */
[----:B------:R-:W4:Y:S04]  /*35ad0*/  LDL.LU R9, [R1+0x164] ;  /* 0x0001640001097983 */ /* 0x000f280000300800 */
[----:B------:R-:W4:Y:S04]  /*35ae0*/  LDL.LU R10, [R1+0x150] ;  /* 0x00015000010a7983 */ /* 0x000f280000300800 */
[----:B------:R-:W4:Y:S04]  /*35af0*/  LDL.LU R11, [R1+0x154] ;  /* 0x00015400010b7983 */ /* 0x000f280000300800 */
[----:B------:R-:W1:Y:S04]  /*35b00*/  LDS.128 R24, [R28] ;  /* 0x000000001c187984 */ /* 0x000e680000000c00 */
[----:B------:R-:W3:Y:S04]  /*35b10*/  LDS.128 R20, [R28+0x2000] ;  /* 0x002000001c147984 */ /* 0x000ee80000000c00 */
[----:B-1----:R-:W-:Y:S04]  /*35b20*/  STL.64 [R1+0x20], R24 ;  /* 0x0000201801007387 */ /* 0x002fe80000100a00 */
[----:B------:R-:W-:Y:S04]  /*35b30*/  STL.64 [R1+0x28], R26 ;  /* 0x0000281a01007387 */ /* 0x000fe80000100a00 */
[----:B------:R-:W1:Y:S04]  /*35b40*/  LDS.128 R24, [R29] ;  /* 0x000000001d187984 */ /* 0x000e680000000c00 */
[----:B---3--:R-:W-:Y:S04]  /*35b50*/  STL.64 [R1+0xa0], R20 ;  /* 0x0000a01401007387 */ /* 0x008fe80000100a00 */
[----:B------:R-:W-:Y:S04]  /*35b60*/  STL.64 [R1+0xa8], R22 ;  /* 0x0000a81601007387 */ /* 0x000fe80000100a00 */
[----:B------:R-:W3:Y:S01]  /*35b70*/  LDS.128 R20, [R29+0x2000] ;  /* 0x002000001d147984 */ /* 0x000ee20000000c00 */
[----:B------:R-:W-:-:S03]  /*35b80*/  LOP3.LUT R0, R28, 0x40, RZ, 0x3c, !PT ;  /* 0x000000401c007812 */ /* 0x000fc600078e3cff */
[----:B-1----:R-:W-:Y:S04]  /*35b90*/  STL.64 [R1+0x30], R24 ;  /* 0x0000301801007387 */ /* 0x002fe80000100a00 */
[----:B------:R-:W-:Y:S04]  /*35ba0*/  STL.64 [R1+0x38], R26 ;  /* 0x0000381a01007387 */ /* 0x000fe80000100a00 */
[----:B------:R-:W1:Y:S04]  /*35bb0*/  LDS.128 R24, [R0] ;  /* 0x0000000000187984 */ /* 0x000e680000000c00 */
[----:B---3--:R-:W-:Y:S04]  /*35bc0*/  STL.64 [R1+0xb0], R20 ;  /* 0x0000b01401007387 */ /* 0x008fe80000100a00 */
[----:B------:R-:W-:Y:S04]  /*35bd0*/  STL.64 [R1+0xb8], R22 ;  /* 0x0000b81601007387 */ /* 0x000fe80000100a00 */
[----:B------:R-:W3:Y:S01]  /*35be0*/  LDS.128 R20, [R0+0x2000] ;  /* 0x0020000000147984 */ /* 0x000ee20000000c00 */
[----:B------:R-:W-:-:S02]  /*35bf0*/  ISETP.LT.AND P2, PT, R2, c[0x0][0x17c], !P0 ;  /* 0x00005f0002007a0c */ /* 0x000fc40004741270 */
[----:B------:R-:W-:Y:S01]  /*35c00*/  LOP3.LUT R2, R28, 0x60, RZ, 0x3c, !PT ;  /* 0x000000601c027812 */ /* 0x000fe200078e3cff */
[----:B-1----:R-:W-:Y:S04]  /*35c10*/  STL.64 [R1+0x40], R24 ;  /* 0x0000401801007387 */ /* 0x002fe80000100a00 */
[----:B------:R-:W-:Y:S04]  /*35c20*/  STL.64 [R1+0x48], R26 ;  /* 0x0000481a01007387 */ /* 0x000fe80000100a00 */
[----:B------:R-:W1:Y:S04]  /*35c30*/  LDS.128 R24, [R2] ;  /* 0x0000000002187984 */ /* 0x000e680000000c00 */
[----:B---3--:R-:W-:Y:S04]  /*35c40*/  STL.64 [R1+0xc0], R20 ;  /* 0x0000c01401007387 */ /* 0x008fe80000100a00 */
[----:B------:R-:W-:Y:S04]  /*35c50*/  STL.64 [R1+0xc8], R22 ;  /* 0x0000c81601007387 */ /* 0x000fe80000100a00 */
[----:B------:R-:W3:Y:S04]  /*35c60*/  LDS.128 R20, [R2+0x2000] ;  /* 0x0020000002147984 */ /* 0x000ee80000000c00 */
[----:B------:R-:W-:Y:S06]  /*35c70*/  BAR.SYNC.DEFER_BLOCKING 0x0 ;  /* 0x0000000000007b1d */ /* 0x000fec0000010000 */
[----:B-1----:R-:W-:Y:S04]  /*35c80*/  STL.64 [R1+0x50], R24 ;  /* 0x0000501801007387 */ /* 0x002fe80000100a00 */
[----:B------:R-:W-:Y:S04]  /*35c90*/  STL.64 [R1+0x58], R26 ;  /* 0x0000581a01007387 */ /* 0x000fe80000100a00 */
[----:B---3--:R1:W-:Y:S04]  /*35ca0*/  STL.64 [R1+0xf0], R20 ;  /* 0x0000f01401007387 */ /* 0x0083e80000100a00 */
[----:B------:R3:W-:Y:S04]  /*35cb0*/  STL.64 [R1+0xf8], R22 ;  /* 0x0000f81601007387 */ /* 0x0007e80000100a00 */
[----:B------:R4:W-:Y:S04]  /*35cc0*/  STS.128 [R3], R16 ;  /* 0x0000001003007388 */ /* 0x0009e80000000c00 */
[----:B-1----:R-:W2:Y:S04]  /*35cd0*/  LDL.LU R20, [R1+0x168] ;  /* 0x0001680001147983 */ /* 0x002ea80000300800 */
[----:B------:R-:W2:Y:S04]  /*35ce0*/  LDL.LU R21, [R1+0x16c] ;  /* 0x00016c0001157983 */ /* 0x000ea80000300800 */
[----:B---3--:R-:W2:Y:S04]  /*35cf0*/  LDL.LU R22, [R1+0x158] ;  /* 0x0001580001167983 */ /* 0x008ea80000300800 */
[----:B------:R-:W2:Y:S04]  /*35d00*/  LDL.LU R23, [R1+0x15c] ;  /* 0x00015c0001177983 */ /* 0x000ea80000300800 */
[----:B----4-:R-:W3:Y:S04]  /*35d10*/  LDL.LU R16, [R1+0x140] ;  /* 0x0001400001107983 */ /* 0x010ee80000300800 */
[----:B------:R-:W3:Y:S04]  /*35d20*/  LDL.LU R17, [R1+0x144] ;  /* 0x0001440001117983 */ /* 0x000ee80000300800 */
[----:B------:R-:W3:Y:S04]  /*35d30*/  LDL.LU R18, [R1+0xd0] ;  /* 0x0000d00001127983 */ /* 0x000ee80000300800 */
[----:B------:R1:W-:Y:S04]  /*35d40*/  STS.128 [R3+0x80], R12 ;  /* 0x0000800c03007388 */ /* 0x0003e80000000c00 */
[----:B------:R-:W3:Y:S04]  /*35d50*/  LDL.LU R19, [R1+0xd4] ;  /* 0x0000d40001137983 */ /* 0x000ee80000300800 */
[----:B-1----:R-:W4:Y:S04]  /*35d60*/  LDL.LU R12, [R1+0x148] ;  /* 0x00014800010c7983 */ /* 0x002f280000300800 */
[----:B------:R-:W4:Y:S04]  /*35d70*/  LDL.LU R13, [R1+0x14c] ;  /* 0x00014c00010d7983 */ /* 0x000f280000300800 */
[----:B------:R-:W4:Y:S04]  /*35d80*/  LDL.LU R14, [R1+0xd8] ;  /* 0x0000d800010e7983 */ /* 0x000f280000300800 */
[----:B------:R-:W4:Y:S04]  /*35d90*/  LDL.LU R15, [R1+0xdc] ;  /* 0x0000dc00010f7983 */ /* 0x000f280000300800 */
[----:B------:R1:W-:Y:S04]  /*35da0*/  STS.128 [R3+0x800], R8 ;  /* 0x0008000803007388 */ /* 0x0003e80000000c00 */
[----:B-1----:R-:W2:Y:S01]  /*35db0*/  LDL.LU R8, [R1+0x70] ;  /* 0x0000700001087983 */ /* 0x002ea20000300800 */
[----:B------:R-:W-:-:S02]  /*35dc0*/  IMAD.MOV.U32 R10, RZ, RZ, R4 ;  /* 0x000000ffff0a7224 */ /* 0x000fc400078e0004 */
[----:B------:R-:W-:Y:S01]  /*35dd0*/  IMAD.MOV.U32 R11, RZ, RZ, R5 ;  /* 0x000000ffff0b7224 */ /* 0x000fe200078e0005 */
[----:B------:R-:W2:Y:S04]  /*35de0*/  LDL.LU R9, [R1+0x74] ;  /* 0x0000740001097983 */ /* 0x000ea80000300800 */
[----:B------:R-:W2:Y:S04]  /*35df0*/  LDL.LU R4, [R1+0x78] ;  /* 0x0000780001047983 */ /* 0x000ea80000300800 */
[----:B------:R-:W2:Y:S04]  /*35e00*/  LDL.LU R5, [R1+0x7c] ;  /* 0x00007c0001057983 */ /* 0x000ea80000300800 */
[----:B----4-:R1:W-:Y:S04]  /*35e10*/  STS.128 [R3+0x1080], R12 ;  /* 0x0010800c03007388 */ /* 0x0103e80000000c00 */
[----:B-1----:R-:W4:Y:S04]  /*35e20*/  LDL.LU R12, [R1+0x2e0] ;  /* 0x0002e000010c7983 */ /* 0x002f280000300800 */
        /* <DEDUP_REMOVED lines=8> */
[----:B------:R1:W-:Y:S04]  /*35eb0*/  STS.128 [R3+0x1800], R8 ;  /* 0x0018000803007388 */ /* 0x0003e80000000c00 */
[----:B------:R-:W-:Y:S04]  /*35ec0*/  STS.128 [R3+0x880], R20 ;  /* 0x0008801403007388 */ /* 0x000fe80000000c00 */
[----:B---3--:R-:W-:Y:S04]  /*35ed0*/  STS.128 [R3+0x1000], R16 ;  /* 0x0010001003007388 */ /* 0x008fe80000000c00 */
[----:B------:R-:W-:Y:S06]  /*35ee0*/  BAR.SYNC.DEFER_BLOCKING 0x0 ;  /* 0x0000000000007b1d */ /* 0x000fec0000010000 */
[----:B-1----:R-:W2:Y:S04]  /*35ef0*/  LDL.LU R8, [R1+0x2c0] ;  /* 0x0002c00001087983 */ /* 0x002ea80000300800 */
[----:B------:R-:W2:Y:S04]  /*35f00*/  LDL.LU R9, [R1+0x2c4] ;  /* 0x0002c40001097983 */ /* 0x000ea80000300800 */
[----:B------:R-:W2:Y:S04]  /*35f10*/  LDL.LU R10, [R1+0x2b0] ;  /* 0x0002b000010a7983 */ /* 0x000ea80000300800 */
[----:B------:R-:W2:Y:S04]  /*35f20*/  LDL.LU R11, [R1+0x2b4] ;  /* 0x0002b400010b7983 */ /* 0x000ea80000300800 */
[----:B------:R-:W1:Y:S04]  /*35f30*/  LDS.128 R20, [R28] ;  /* 0x000000001c147984 */ /* 0x000e680000000c00 */
[----:B------:R-:W1:Y:S04]  /*35f40*/  LDS.128 R16, [R28+0x2000] ;  /* 0x002000001c107984 */ /* 0x000e680000000c00 */
[----:B------:R-:W1:Y:S04]  /*35f50*/  LDS.128 R24, [R29] ;  /* 0x000000001d187984 */ /* 0x000e680000000c00 */
[----:B-1----:R-:W-:Y:S04]  /*35f60*/  STL.64 [R1+0x70], R20 ;  /* 0x0000701401007387 */ /* 0x002fe80000100a00 */
[----:B------:R-:W-:Y:S04]  /*35f70*/  STL.64 [R1+0x78], R22 ;  /* 0x0000781601007387 */ /* 0x000fe80000100a00 */
[----:B------:R-:W1:Y:S04]  /*35f80*/  LDS.128 R20, [R29+0x2000] ;  /* 0x002000001d147984 */ /* 0x000e680000000c00 */
[----:B------:R-:W-:Y:S04]  /*35f90*/  STL.64 [R1+0x120], R16 ;  /* 0x0001201001007387 */ /* 0x000fe80000100a00 */
[----:B------:R-:W-:Y:S04]  /*35fa0*/  STL.64 [R1+0x128], R18 ;  /* 0x0001281201007387 */ /* 0x000fe80000100a00 */
[----:B------:R-:W1:Y:S04]  /*35fb0*/  LDS.128 R16, [R0] ;  /* 0x0000000000107984 */ /* 0x000e680000000c00 */
[----:B------:R-:W-:Y:S04]  /*35fc0*/  STL.64 [R1+0xd0], R24 ;  /* 0x0000d01801007387 */ /* 0x000fe80000100a00 */
[----:B------:R-:W-:Y:S04]  /*35fd0*/  STL.64 [R1+0xd8], R26 ;  /* 0x0000d81a01007387 */ /* 0x000fe80000100a00 */
[----:B------:R-:W1:Y:S04]  /*35fe0*/  LDS.128 R24, [R0+0x2000] ;  /* 0x0020000000187984 */ /* 0x000e680000000c00 */
[----:B-1----:R-:W-:Y:S04]  /*35ff0*/  STL.64 [R1+0x130], R20 ;  /* 0x0001301401007387 */ /* 0x002fe80000100a00 */
[----:B------:R-:W-:Y:S04]  /*36000*/  STL.64 [R1+0x138], R22 ;  /* 0x0001381601007387 */ /* 0x000fe80000100a00 */
[----:B------:R-:W1:Y:S04]  /*36010*/  LDS.128 R20, [R2] ;  /* 0x0000000002147984 */ /* 0x000e680000000c00 */
[----:B------:R-:W-:Y:S04]  /*36020*/  STL.64 [R1+0x100], R16 ;  /* 0x0001001001007387 */ /* 0x000fe80000100a00 */
[----:B------:R-:W-:Y:S04]  /*36030*/  STL.64 [R1+0x108], R18 ;  /* 0x0001081201007387 */ /* 0x000fe80000100a00 */
[----:B------:R-:W1:Y:S04]  /*36040*/  LDS.128 R16, [R2+0x2000] ;  /* 0x0020000002107984 */ /* 0x000e680000000c00 */
[----:B------:R-:W-:Y:S06]  /*36050*/  BAR.SYNC.DEFER_BLOCKING 0x0 ;  /* 0x0000000000007b1d */ /* 0x000fec0000010000 */
[----:B------:R-:W-:Y:S04]  /*36060*/  STL.64 [R1+0x140], R24 ;  /* 0x0001401801007387 */ /* 0x000fe80000100a00 */
[----:B------:R-:W-:Y:S04]  /*36070*/  STL.64 [R1+0x148], R26 ;  /* 0x0001481a01007387 */ /* 0x000fe80000100a00 */
[----:B-1----:R1:W-:Y:S04]  /*36080*/  STL.64 [R1+0x110], R20 ;  /* 0x0001101401007387 */ /* 0x0023e80000100a00 */
[----:B------:R1:W-:Y:S04]  /*36090*/  STL.64 [R1+0x118], R22 ;  /* 0x0001181601007387 */ /* 0x0003e80000100a00 */
[----:B------:R-:W-:Y:S04]  /*360a0*/  STL.64 [R1+0x150], R16 ;  /* 0x0001501001007387 */ /* 0x000fe80000100a00 */
[----:B------:R-:W-:Y:S04]  /*360b0*/  STL.64 [R1+0x158], R18 ;  /* 0x0001581201007387 */ /* 0x000fe80000100a00 */
[----:B-1----:R-:W3:Y:S04]  /*360c0*/  LDL.LU R20, [R1+0x2c8] ;  /* 0x0002c80001147983 */ /* 0x002ee80000300800 */
[----:B------:R-:W3:Y:S04]  /*360d0*/  LDL.LU R21, [R1+0x2cc] ;  /* 0x0002cc0001157983 */ /* 0x000ee80000300800 */
[----:B------:R-:W3:Y:S04]  /*360e0*/  LDL.LU R22, [R1+0x2b8] ;  /* 0x0002b80001167983 */ /* 0x000ee80000300800 */
[----:B------:R-:W3:Y:S04]  /*360f0*/  LDL.LU R23, [R1+0x2bc] ;  /* 0x0002bc0001177983 */ /* 0x000ee80000300800 */
[----:B----4-:R1:W-:Y:S04]  /*36100*/  STS.128 [R3], R12 ;  /* 0x0000000c03007388 */ /* 0x0103e80000000c00 */
        /* <DEDUP_REMOVED lines=10> */
[----:B-1----:R-:W3:Y:S04]  /*361b0*/  LDL.LU R8, [R1+0xe0] ;  /* 0x0000e00001087983 */ /* 0x002ee80000300800 */
        /* <DEDUP_REMOVED lines=18> */
[----:B----4-:R-:W-:Y:S04]  /*362e0*/  STS.128 [R3+0x1000], R12 ;  /* 0x0010000c03007388 */ /* 0x010fe80000000c00 */
[----:B------:R-:W-:Y:S04]  /*362f0*/  STS.128 [R3+0x1800], R8 ;  /* 0x0018000803007388 */ /* 0x000fe80000000c00 */
[----:B------:R-:W-:Y:S04]  /*36300*/  STS.128 [R3+0x1880], R16 ;  /* 0x0018801003007388 */ /* 0x000fe80000000c00 */
[----:B------:R-:W-:Y:S06]  /*36310*/  BAR.SYNC.DEFER_BLOCKING 0x0 ;  /* 0x0000000000007b1d */ /* 0x000fec0000010000 */
[----:B------:R-:W3:Y:S04]  /*36320*/  LDS.128 R12, [R28] ;  /* 0x000000001c0c7984 */ /* 0x000ee80000000c00 */
[----:B------:R-:W4:Y:S04]  /*36330*/  LDS.128 R8, [R28+0x2000] ;  /* 0x002000001c087984 */ /* 0x000f280000000c00 */
[----:B-1----:R-:W1:Y:S04]  /*36340*/  S2R R22, SR_TID.X ;  /* 0x0000000000167919 */ /* 0x002e680000002100 */
[----:B------:R-:W1:Y:S04]  /*36350*/  LDS.128 R16, [R29] ;  /* 0x000000001d107984 */ /* 0x000e680000000c00 */
[----:B---3--:R-:W-:Y:S04]  /*36360*/  STL.64 [R1+0xe0], R12 ;  /* 0x0000e00c01007387 */ /* 0x008fe80000100a00 */
[----:B------:R1:W-:Y:S04]  /*36370*/  STL.64 [R1+0xe8], R14 ;  /* 0x0000e80e01007387 */ /* 0x0003e80000100a00 */
[----:B------:R-:W-:Y:S04]  /*36380*/  STL [R1+0x940], R28 ;  /* 0x0009401c01007387 */ /* 0x000fe80000100800 */
[----:B----4-:R-:W-:Y:S04]  /*36390*/  STL.64 [R1+0x90], R8 ;  /* 0x0000900801007387 */ /* 0x010fe80000100a00 */
[----:B------:R-:W-:Y:S04]  /*363a0*/  STL.64 [R1+0x98], R10 ;  /* 0x0000980a01007387 */ /* 0x000fe80000100a00 */
[----:B------:R-:W3:Y:S01]  /*363b0*/  LDS.128 R8, [R29+0x2000] ;  /* 0x002000001d087984 */ /* 0x000ee20000000c00 */
[C---:B-1----:R-:W-:Y:S01]  /*363c0*/  IMAD.SHL.U32 R15, R22.reuse, 0x2000, RZ ;  /* 0x00002000160f7824 */ /* 0x042fe200078e00ff */
[----:B------:R-:W-:-:S04]  /*363d0*/  LOP3.LUT R23, R22, 0x1ff, RZ, 0xc0, !PT ;  /* 0x000001ff16177812 */ /* 0x000fc800078ec0ff */
[----:B------:R-:W-:-:S05]  /*363e0*/  LOP3.LUT R15, R15, 0xc000, RZ, 0xc0, !PT ;  /* 0x0000c0000f0f7812 */ /* 0x000fca00078ec0ff */
[----:B------:R-:W-:Y:S01]  /*363f0*/  IMAD R15, R23, 0x10, R15 ;  /* 0x00000010170f7824 */ /* 0x000fe200078e020f */
[----:B------:R-:W-:Y:S04]  /*36400*/  STL [R1+0x944], R29 ;  /* 0x0009441d01007387 */ /* 0x000fe80000100800 */
[----:B------:R-:W-:Y:S01]  /*36410*/  LOP3.LUT R15, R15, 0x40, RZ, 0x3c, !PT ;  /* 0x000000400f0f7812 */ /* 0x000fe200078e3cff */
[----:B------:R-:W-:Y:S04]  /*36420*/  STL.64 [R1+0x10], R16 ;  /* 0x0000101001007387 */ /* 0x000fe80000100a00 */
[----:B------:R-:W-:Y:S04]  /*36430*/  STL.64 [R1+0x18], R18 ;  /* 0x0000181201007387 */ /* 0x000fe80000100a00 */
[----:B------:R-:W1:Y:S04]  /*36440*/  LDS.128 R16, [R15+0x2000] ;  /* 0x002000000f107984 */ /* 0x000e680000000c00 */
[----:B------:R-:W-:Y:S04]  /*36450*/  LDS.128 R20, [R15] ;  /* 0x000000000f147984 */ /* 0x000fe80000000c00 */
[----:B------:R-:W-:Y:S04]  /*36460*/  LDS.128 R12, [R2] ;  /* 0x00000000020c7984 */ /* 0x000fe80000000c00 */
[----:B---3--:R-:W-:Y:S04]  /*36470*/  STL.64 [R1], R8 ;  /* 0x0000000801007387 */ /* 0x008fe80000100a00 */
[----:B------:R-:W-:Y:S04]  /*36480*/  STL.64 [R1+0x8], R10 ;  /* 0x0000080a01007387 */ /* 0x000fe80000100a00 */
[----:B------:R-:W3:Y:S04]  /*36490*/  LDS.128 R8, [R2+0x2000] ;  /* 0x0020000002087984 */ /* 0x000ee80000000c00 */
[----:B------:R-:W-:Y:S06]  /*364a0*/  BAR.SYNC.DEFER_BLOCKING 0x0 ;  /* 0x0000000000007b1d */ /* 0x000fec0000010000 */
[----:B-1----:R-:W-:Y:S04]  /*364b0*/  STL.64 [R1+0x160], R16 ;  /* 0x0001601001007387 */ /* 0x002fe80000100a00 */
[----:B------:R-:W-:Y:S04]  /*364c0*/  STL.64 [R1+0x168], R18 ;  /* 0x0001681201007387 */ /* 0x000fe80000100a00 */
[----:B------:R1:W-:Y:S04]  /*364d0*/  STS.128 [R3], R24 ;  /* 0x0000001803007388 */ /* 0x0003e80000000c00 */
[----:B---3--:R3:W-:Y:S01]  /*364e0*/  STL.64 [R1+0x178], R10 ;  /* 0x0001780a01007387 */ /* 0x0087e20000100a00 */
[----:B------:R-:W-:-:S02]  /*364f0*/  IMAD.MOV.U32 R29, RZ, RZ, R8 ;  /* 0x000000ffff1d7224 */ /* 0x000fc400078e0008 */
[----:B------:R-:W-:Y:S01]  /*36500*/  IMAD.MOV.U32 R28, RZ, RZ, R9 ;  /* 0x000000ffff1c7224 */ /* 0x000fe200078e0009 */
[----:B-1----:R-:W4:Y:S04]  /*36510*/  LDL R24, [R1+0x400] ;  /* 0x0004000001187983 */ /* 0x002f280000100800 */
[----:B------:R-:W4:Y:S04]  /*36520*/  LDL.LU R8, [R1+0x340] ;  /* 0x0003400001087983 */ /* 0x000f280000300800 */
[----:B------:R-:W4:Y:S04]  /*36530*/  LDL.LU R9, [R1+0x344] ;  /* 0x0003440001097983 */ /* 0x000f280000300800 */
[----:B---3--:R-:W4:Y:S04]  /*36540*/  LDL.LU R10, [R1+0x310] ;  /* 0x00031000010a7983 */ /* 0x008f280000300800 */
[----:B------:R-:W4:Y:S04]  /*36550*/  LDL.LU R11, [R1+0x314] ;  /* 0x00031400010b7983 */ /* 0x000f280000300800 */
[----:B------:R-:W3:Y:S04]  /*36560*/  LDL.LU R16, [R1+0x348] ;  /* 0x0003480001107983 */ /* 0x000ee80000300800 */
[----:B------:R-:W3:Y:S04]  /*36570*/  LDL.LU R17, [R1+0x34c] ;  /* 0x00034c0001117983 */ /* 0x000ee80000300800 */
[----:B------:R-:W3:Y:S04]  /*36580*/  LDL.LU R18, [R1+0x318] ;  /* 0x0003180001127983 */ /* 0x000ee80000300800 */
[----:B------:R-:W3:Y:S04]  /*36590*/  LDL.LU R19, [R1+0x31c] ;  /* 0x00031c0001137983 */ /* 0x000ee80000300800 */
[----:B------:R-:W3:Y:S04]  /*365a0*/  LDL.LU R27, [R1+0x24] ;  /* 0x00002400011b7983 */ /* 0x000ee80000300800 */
[----:B--2---:R1:W-:Y:S04]  /*365b0*/  STS.128 [R3+0x80], R4 ;  /* 0x0000800403007388 */ /* 0x0043e80000000c00 */
[----:B-1----:R-:W2:Y:S04]  /*365c0*/  LDL.LU R4, [R1+0x330] ;  /* 0x0003300001047983 */ /* 0x002ea80000300800 */
[----:B------:R-:W2:Y:S04]  /*365d0*/  LDL.LU R5, [R1+0x334] ;  /* 0x0003340001057983 */ /* 0x000ea80000300800 */
[----:B------:R-:W2:Y:S04]  /*365e0*/  LDL.LU R6, [R1+0x300] ;  /* 0x0003000001067983 */ /* 0x000ea80000300800 */
[----:B------:R-:W2:Y:S04]  /*365f0*/  LDL.LU R7, [R1+0x304] ;  /* 0x0003040001077983 */ /* 0x000ea80000300800 */
[----:B----4-:R-:W-:Y:S04]  /*36600*/  STS.128 [R3+0x800], R8 ;  /* 0x0008000803007388 */ /* 0x010fe80000000c00 */
[----:B---3--:R-:W-:Y:S04]  /*36610*/  STS.128 [R3+0x880], R16 ;  /* 0x0008801003007388 */ /* 0x008fe80000000c00 */
[----:B--2---:R1:W-:Y:S04]  /*36620*/  STS.128 [R3+0x1000], R4 ;  /* 0x0010000403007388 */ /* 0x0043e80000000c00 */
        /* <DEDUP_REMOVED lines=14> */
[----:B---3--:R1:W-:Y:S04]  /*36710*/  STS.128 [R3+0x1800], R8 ;  /* 0x0018000803007388 */ /* 0x0083e80000000c00 */
[----:B----4-:R3:W-:Y:S04]  /*36720*/  STS.128 [R3+0x1880], R16 ;  /* 0x0018801003007388 */ /* 0x0107e80000000c00 */
[----:B-1----:R-:W4:Y:S04]  /*36730*/  LDL.LU R10, [R1+0x44] ;  /* 0x00004400010a7983 */ /* 0x002f280000300800 */
[----:B---3--:R-:W3:Y:S04]  /*36740*/  LDL.LU R16, [R1+0x30] ;  /* 0x0000300001107983 */ /* 0x008ee80000300800 */
[----:B------:R-:W4:Y:S04]  /*36750*/  LDL.LU R17, [R1+0x34] ;  /* 0x0000340001117983 */ /* 0x000f280000300800 */
[----:B------:R-:W4:Y:S04]  /*36760*/  LDL.LU R19, [R1+0x40] ;  /* 0x0000400001137983 */ /* 0x000f280000300800 */
[----:B------:R-:W4:Y:S01]  /*36770*/  LDL R18, [R1+0x400] ;  /* 0x0004000001127983 */ /* 0x000f220000100800 */
[----:B------:R-:W-:-:S02]  /*36780*/  IMAD R2, R0, c[0x0][0x194], RZ ;  /* 0x0000650000027a24 */ /* 0x000fc400078e02ff */
[----:B------:R-:W-:Y:S01]  /*36790*/  IMAD R25, R24, c[0x0][0x198], RZ ;  /* 0x0000660018197a24 */ /* 0x000fe200078e02ff */
[----:B------:R-:W-:Y:S02]  /*367a0*/  BAR.SYNC.DEFER_BLOCKING 0x0 ;  /* 0x0000000000007b1d */ /* 0x000fe40000010000 */
[----:B------:R-:W-:Y:S02]  /*367b0*/  LEA R0, P6, R2, c[0x0][0x170], 0x2 ;  /* 0x00005c0002007a11 */ /* 0x000fe400078c10ff */
[----:B------:R-:W-:Y:S02]  /*367c0*/  ISETP.LT.AND P5, PT, R24, c[0x0][0x17c], !P0 ;  /* 0x00005f0018007a0c */ /* 0x000fe400047a1270 */
[----:B------:R-:W-:Y:S01]  /*367d0*/  LEA.HI.X.SX32 R2, R2, c[0x0][0x174], 0x2, P6 ;  /* 0x00005d0002027a11 */ /* 0x000fe200030f16ff */
[----:B------:R-:W4:Y:S01]  /*367e0*/  LDL.LU R11, [R1+0x50] ;  /* 0x00005000010b7983 */ /* 0x000f220000300800 */
[C---:B------:R-:W-:Y:S02]  /*367f0*/  LEA R24, P6, R25.reuse, R0, 0x2 ;  /* 0x0000000019187211 */ /* 0x040fe400078c10ff */
[----:B------:R-:W-:-:S02]  /*36800*/  IADD3 R26, R25, c[0x0][0x198], RZ ;  /* 0x00006600191a7a10 */ /* 0x000fc40007ffe0ff */
[----:B------:R-:W-:Y:S02]  /*36810*/  LEA.HI.X.SX32 R25, R25, R2, 0x2, P6 ;  /* 0x0000000219197211 */ /* 0x000fe400030f16ff */
[----:B------:R-:W-:-:S04]  /*36820*/  LEA R4, P6, R26, R0, 0x2 ;  /* 0x000000001a047211 */ /* 0x000fc800078c10ff */
[C---:B------:R-:W-:Y:S02]  /*36830*/  LEA.HI.X.SX32 R5, R26.reuse, R2, 0x2, P6 ;  /* 0x000000021a057211 */ /* 0x040fe400030f16ff */
[----:B------:R-:W-:-:S04]  /*36840*/  IADD3 R3, R26, c[0x0][0x198], RZ ;  /* 0x000066001a037a10 */ /* 0x000fc80007ffe0ff */
[----:B------:R-:W-:-:S04]  /*36850*/  IADD3 R8, R3, c[0x0][0x198], RZ ;  /* 0x0000660003087a10 */ /* 0x000fc80007ffe0ff */
[-C--:B------:R-:W-:Y:S01]  /*36860*/  LEA R6, P6, R8, R0.reuse, 0x2 ;  /* 0x0000000008067211 */ /* 0x080fe200078c10ff */
[----:B--2---:R-:W-:Y:S04]  /*36870*/  @P5 STG.E [R24.64], R7 ;  /* 0x0000000718005986 */ /* 0x004fe8000c101904 */
[----:B------:R1:W-:Y:S04]  /*36880*/  @P1 STG.E [R4.64], R27 ;  /* 0x0000001b04001986 */ /* 0x0003e8000c101904 */
[----:B-1----:R-:W2:Y:S01]  /*36890*/  LDL.LU R27, [R1+0x54] ;  /* 0x00005400011b7983 */ /* 0x002ea20000300800 */
[----:B------:R-:W-:-:S04]  /*368a0*/  LEA R4, P1, R3, R0, 0x2 ;  /* 0x0000000003047211 */ /* 0x000fc800078210ff */
[----:B------:R-:W-:Y:S02]  /*368b0*/  LEA.HI.X.SX32 R5, R3, R2, 0x2, P1 ;  /* 0x0000000203057211 */ /* 0x000fe400008f16ff */
[----:B------:R-:W-:-:S03]  /*368c0*/  IADD3 R3, R8, c[0x0][0x198], RZ ;  /* 0x0000660008037a10 */ /* 0x000fc60007ffe0ff */
[----:B---3--:R1:W-:Y:S01]  /*368d0*/  @P2 STG.E [R4.64], R16 ;  /* 0x0000001004002986 */ /* 0x0083e2000c101904 */
[----:B----4-:R-:W-:-:S03]  /*368e0*/  IADD3 R7, R18, 0x5, RZ ;  /* 0x0000000512077810 */ /* 0x010fc60007ffe0ff */
[----:B-1----:R-:W3:Y:S01]  /*368f0*/  LDL.LU R16, [R1+0xa0] ;  /* 0x0000a00001107983 */ /* 0x002ee20000300800 */
[----:B------:R-:W-:Y:S02]  /*36900*/  ISETP.LT.AND P5, PT, R7, c[0x0][0x17c], !P0 ;  /* 0x00005f0007007a0c */ /* 0x000fe400047a1270 */
[----:B------:R-:W-:-:S05]  /*36910*/  LEA.HI.X.SX32 R7, R8, R2, 0x2, P6 ;  /* 0x0000000208077211 */ /* 0x000fca00030f16ff */
[----:B------:R1:W-:Y:S04]  /*36920*/  @P4 STG.E [R6.64], R17 ;  /* 0x0000001106004986 */ /* 0x0003e8000c101904 */
[----:B-1----:R-:W4:Y:S01]  /*36930*/  LDL.LU R17, [R1+0xa4] ;  /* 0x0000a40001117983 */ /* 0x002f220000300800 */
[----:B------:R-:W-:-:S04]  /*36940*/  LEA R6, P2, R3, R0, 0x2 ;  /* 0x0000000003067211 */ /* 0x000fc800078410ff */
[----:B------:R-:W-:-:S05]  /*36950*/  LEA.HI.X.SX32 R7, R3, R2, 0x2, P2 ;  /* 0x0000000203077211 */ /* 0x000fca00010f16ff */
[----:B------:R1:W-:Y:S04]  /*36960*/  @P3 STG.E [R6.64], R19 ;  /* 0x0000001306003986 */ /* 0x0003e8000c101904 */
[----:B-1----:R-:W4:Y:S01]  /*36970*/  LDL.LU R19, [R1+0xb0] ;  /* 0x0000b00001137983 */ /* 0x002f220000300800 */
[----:B------:R-:W-:Y:S02]  /*36980*/  IADD3 R5, R3, c[0x0][0x198], RZ ;  /* 0x0000660003057a10 */ /* 0x000fe40007ffe0ff */
[----:B------:R-:W-:Y:S02]  /*36990*/  IADD3 R9, R18, 0x6, RZ ;  /* 0x0000000612097810 */ /* 0x000fe40007ffe0ff */
[C---:B------:R-:W-:Y:S02]  /*369a0*/  LEA R4, P6, R5.reuse, R0, 0x2 ;  /* 0x0000000005047211 */ /* 0x040fe400078c10ff */
[----:B------:R-:W-:-:S02]  /*369b0*/  IADD3 R3, R5, c[0x0][0x198], RZ ;  /* 0x0000660005037a10 */ /* 0x000fc40007ffe0ff */
[----:B------:R-:W-:Y:S02]  /*369c0*/  LEA.HI.X.SX32 R5, R5, R2, 0x2, P6 ;  /* 0x0000000205057211 */ /* 0x000fe400030f16ff */
[----:B------:R-:W-:Y:S02]  /*369d0*/  ISETP.LT.AND P1, PT, R9, c[0x0][0x17c], !P0 ;  /* 0x00005f0009007a0c */ /* 0x000fe40004721270 */
[C---:B------:R-:W-:Y:S02]  /*369e0*/  IADD3 R8, R18.reuse, 0x8, RZ ;  /* 0x0000000812087810 */ /* 0x040fe40007ffe0ff */
[----:B------:R-:W-:Y:S01]  /*369f0*/  IADD3 R9, R18, 0x7, RZ ;  /* 0x0000000712097810 */ /* 0x000fe20007ffe0ff */
[----:B------:R1:W-:Y:S01]  /*36a00*/  @P5 STG.E [R4.64], R10 ;  /* 0x0000000a04005986 */ /* 0x0003e2000c101904 */
[----:B------:R-:W-:Y:S02]  /*36a10*/  ISETP.LT.AND P2, PT, R8, c[0x0][0x17c], !P0 ;  /* 0x00005f0008007a0c */ /* 0x000fe40004741270 */
[----:B------:R-:W-:-:S02]  /*36a20*/  ISETP.LT.AND P4, PT, R9, c[0x0][0x17c], !P0 ;  /* 0x00005f0009007a0c */ /* 0x000fc40004781270 */
[C---:B------:R-:W-:Y:S02]  /*36a30*/  IADD3 R8, R3.reuse, c[0x0][0x198], RZ ;  /* 0x0000660003087a10 */ /* 0x040fe40007ffe0ff */
[----:B------:R-:W-:Y:S01]  /*36a40*/  IADD3 R7, R18, 0x9, RZ ;  /* 0x0000000912077810 */ /* 0x000fe20007ffe0ff */
[----:B-1----:R-:W4:Y:S01]  /*36a50*/  LDL.LU R10, [R1+0xb4] ;  /* 0x0000b400010a7983 */ /* 0x002f220000300800 */
[CC--:B------:R-:W-:Y:S02]  /*36a60*/  LEA R4, P3, R3.reuse, R0.reuse, 0x2 ;  /* 0x0000000003047211 */ /* 0x0c0fe400078610ff */
[----:B------:R-:W-:Y:S02]  /*36a70*/  LEA R6, P6, R8, R0, 0x2 ;  /* 0x0000000008067211 */ /* 0x000fe400078c10ff */
[----:B------:R-:W-:Y:S02]  /*36a80*/  LEA.HI.X.SX32 R5, R3, R2, 0x2, P3 ;  /* 0x0000000203057211 */ /* 0x000fe400018f16ff */
[----:B------:R-:W-:-:S02]  /*36a90*/  ISETP.LT.AND P5, PT, R7, c[0x0][0x17c], !P0 ;  /* 0x00005f0007007a0c */ /* 0x000fc400047a1270 */
[C---:B------:R-:W-:Y:S01]  /*36aa0*/  LEA.HI.X.SX32 R7, R8.reuse, R2, 0x2, P6 ;  /* 0x0000000208077211 */ /* 0x040fe200030f16ff */
[----:B------:R1:W-:Y:S04]  /*36ab0*/  @P1 STG.E [R4.64], R11 ;  /* 0x0000000b04001986 */ /* 0x0003e8000c101904 */
[----:B-1----:R-:W4:Y:S01]  /*36ac0*/  LDL.LU R11, [R1+0xc0] ;  /* 0x0000c000010b7983 */ /* 0x002f220000300800 */
[----:B------:R-:W-:-:S04]  /*36ad0*/  IADD3 R3, R8, c[0x0][0x198], RZ ;  /* 0x0000660008037a10 */ /* 0x000fc80007ffe0ff */
[----:B------:R-:W-:Y:S02]  /*36ae0*/  IADD3 R5, R3, c[0x0][0x198], RZ ;  /* 0x0000660003057a10 */ /* 0x000fe40007ffe0ff */
[----:B------:R-:W-:Y:S02]  /*36af0*/  IADD3 R9, R18, 0xa, RZ ;  /* 0x0000000a12097810 */ /* 0x000fe40007ffe0ff */
[-C--:B------:R-:W-:Y:S02]  /*36b00*/  LEA R4, P6, R5, R0.reuse, 0x2 ;  /* 0x0000000005047211 */ /* 0x080fe400078c10ff */
[----:B------:R-:W-:Y:S01]  /*36b10*/  ISETP.LT.AND P3, PT, R9, c[0x0][0x17c], !P0 ;  /* 0x00005f0009007a0c */ /* 0x000fe20004761270 */
[----:B--2---:R1:W-:Y:S04]  /*36b20*/  @P4 STG.E [R6.64], R27 ;  /* 0x0000001b06004986 */ /* 0x0043e8000c101904 */
[----:B-1----:R-:W2:Y:S01]  /*36b30*/  LDL.LU R27, [R1+0xc4] ;  /* 0x0000c400011b7983 */ /* 0x002ea20000300800 */
[----:B------:R-:W-:-:S04]  /*36b40*/  LEA R6, P1, R3, R0, 0x2 ;  /* 0x0000000003067211 */ /* 0x000fc800078210ff */
[-C--:B------:R-:W-:Y:S02]  /*36b50*/  LEA.HI.X.SX32 R7, R3, R2.reuse, 0x2, P1 ;  /* 0x0000000203077211 */ /* 0x080fe400008f16ff */
[C---:B------:R-:W-:Y:S02]  /*36b60*/  IADD3 R3, R5.reuse, c[0x0][0x198], RZ ;  /* 0x0000660005037a10 */ /* 0x040fe40007ffe0ff */
[----:B------:R-:W-:Y:S01]  /*36b70*/  LEA.HI.X.SX32 R5, R5, R2, 0x2, P6 ;  /* 0x0000000205057211 */ /* 0x000fe200030f16ff */
[----:B---3--:R1:W-:Y:S04]  /*36b80*/  @P2 STG.E [R6.64], R16 ;  /* 0x0000001006002986 */ /* 0x0083e8000c101904 */
[----:B-1----:R-:W3:Y:S04]  /*36b90*/  LDL.LU R16, [R1+0xf0] ;  /* 0x0000f00001107983 */ /* 0x002ee80000300800 */
[----:B----4-:R1:W-:Y:S04]  /*36ba0*/  @P5 STG.E [R4.64], R17 ;  /* 0x0000001104005986 */ /* 0x0103e8000c101904 */
[----:B-1----:R-:W4:Y:S01]  /*36bb0*/  LDL.LU R17, [R1+0xf4] ;  /* 0x0000f40001117983 */ /* 0x002f220000300800 */
[----:B------:R-:W-:-:S04]  /*36bc0*/  LEA R4, P2, R3, R0, 0x2 ;  /* 0x0000000003047211 */ /* 0x000fc800078410ff */
[----:B------:R-:W-:-:S05]  /*36bd0*/  LEA.HI.X.SX32 R5, R3, R2, 0x2, P2 ;  /* 0x0000000203057211 */ /* 0x000fca00010f16ff */
[----:B------:R1:W-:Y:S04]  /*36be0*/  @P3 STG.E [R4.64], R19 ;  /* 0x0000001304003986 */ /* 0x0003e8000c101904 */
[----:B-1----:R-:W4:Y:S01]  /*36bf0*/  LDL.LU R19, [R1+0x28] ;  /* 0x0000280001137983 */ /* 0x002f220000300800 */
[C---:B------:R-:W-:Y:S02]  /*36c00*/  IADD3 R8, R18.reuse, 0xc, RZ ;  /* 0x0000000c12087810 */ /* 0x040fe40007ffe0ff */
[----:B------:R-:W-:Y:S02]  /*36c10*/  IADD3 R9, R18, 0xb, RZ ;  /* 0x0000000b12097810 */ /* 0x000fe40007ffe0ff */
[----:B------:R-:W-:Y:S02]  /*36c20*/  ISETP.LT.AND P1, PT, R8, c[0x0][0x17c], !P0 ;  /* 0x00005f0008007a0c */ /* 0x000fe40004721270 */
[----:B------:R-:W-:-:S02]  /*36c30*/  ISETP.LT.AND P4, PT, R9, c[0x0][0x17c], !P0 ;  /* 0x00005f0009007a0c */ /* 0x000fc40004781270 */
[----:B------:R-:W-:Y:S02]  /*36c40*/  IADD3 R8, R3, c[0x0][0x198], RZ ;  /* 0x0000660003087a10 */ /* 0x000fe40007ffe0ff */
[----:B------:R-:W-:Y:S02]  /*36c50*/  IADD3 R7, R18, 0xd, RZ ;  /* 0x0000000d12077810 */ /* 0x000fe40007ffe0ff */
[C---:B------:R-:W-:Y:S02]  /*36c60*/  LEA R6, P6, R8.reuse, R0, 0x2 ;  /* 0x0000000008067211 */ /* 0x040fe400078c10ff */
[----:B------:R-:W-:Y:S02]  /*36c70*/  ISETP.LT.AND P5, PT, R7, c[0x0][0x17c], !P0 ;  /* 0x00005f0007007a0c */ /* 0x000fe400047a1270 */
[C---:B------:R-:W-:Y:S02]  /*36c80*/  LEA.HI.X.SX32 R7, R8.reuse, R2, 0x2, P6 ;  /* 0x0000000208077211 */ /* 0x040fe400030f16ff */
[----:B------:R-:W-:-:S03]  /*36c90*/  IADD3 R3, R8, c[0x0][0x198], RZ ;  /* 0x0000660008037a10 */ /* 0x000fc60007ffe0ff */
[----:B------:R1:W-:Y:S01]  /*36ca0*/  @P4 STG.E [R6.64], R10 ;  /* 0x0000000a06004986 */ /* 0x0003e2000c101904 */
[----:B------:R-:W-:-:S04]  /*36cb0*/  IADD3 R5, R3, c[0x0][0x198], RZ ;  /* 0x0000660003057a10 */ /* 0x000fc80007ffe0ff */
[-C--:B------:R-:W-:Y:S01]  /*36cc0*/  LEA R4, P6, R5, R0.reuse, 0x2 ;  /* 0x0000000005047211 */ /* 0x080fe200078c10ff */
[----:B-1----:R-:W4:Y:S01]  /*36cd0*/  LDL.LU R10, [R1+0x2c] ;  /* 0x00002c00010a7983 */ /* 0x002f220000300800 */
[----:B------:R-:W-:-:S04]  /*36ce0*/  LEA R6, P3, R3, R0, 0x2 ;  /* 0x0000000003067211 */ /* 0x000fc800078610ff */
[-C--:B------:R-:W-:Y:S02]  /*36cf0*/  LEA.HI.X.SX32 R7, R3, R2.reuse, 0x2, P3 ;  /* 0x0000000203077211 */ /* 0x080fe400018f16ff */
[C---:B------:R-:W-:Y:S02]  /*36d00*/  IADD3 R3, R5.reuse, c[0x0][0x198], RZ ;  /* 0x0000660005037a10 */ /* 0x040fe40007ffe0ff */
[----:B------:R-:W-:Y:S01]  /*36d10*/  LEA.HI.X.SX32 R5, R5, R2, 0x2, P6 ;  /* 0x0000000205057211 */ /* 0x000fe200030f16ff */
[----:B------:R1:W-:Y:S01]  /*36d20*/  @P1 STG.E [R6.64], R11 ;  /* 0x0000000b06001986 */ /* 0x0003e2000c101904 */
[----:B------:R-:W-:-:S03]  /*36d30*/  IADD3 R9, R18, 0xe, RZ ;  /* 0x0000000e12097810 */ /* 0x000fc60007ffe0ff */
[----:B-1----:R-:W4:Y:S01]  /*36d40*/  LDL.LU R11, [R1+0x38] ;  /* 0x00003800010b7983 */ /* 0x002f220000300800 */
[----:B------:R-:W-:Y:S02]  /*36d50*/  ISETP.LT.AND P2, PT, R9, c[0x0][0x17c], !P0 ;  /* 0x00005f0009007a0c */ /* 0x000fe40004741270 */
[C---:B------:R-:W-:Y:S02]  /*36d60*/  IADD3 R8, R18.reuse, 0x10, RZ ;  /* 0x0000001012087810 */ /* 0x040fe40007ffe0ff */
[----:B------:R-:W-:Y:S02]  /*36d70*/  IADD3 R9, R18, 0xf, RZ ;  /* 0x0000000f12097810 */ /* 0x000fe40007ffe0ff */
[----:B------:R-:W-:Y:S02]  /*36d80*/  ISETP.LT.AND P3, PT, R8, c[0x0][0x17c], !P0 ;  /* 0x00005f0008007a0c */ /* 0x000fe40004761270 */
[----:B------:R-:W-:Y:S02]  /*36d90*/  ISETP.LT.AND P4, PT, R9, c[0x0][0x17c], !P0 ;  /* 0x00005f0009007a0c */ /* 0x000fe40004781270 */
[----:B------:R-:W-:-:S02]  /*36da0*/  IADD3 R8, R3, c[0x0][0x198], RZ ;  /* 0x0000660003087a10 */ /* 0x000fc40007ffe0ff */
[----:B------:R-:W-:Y:S02]  /*36db0*/  IADD3 R7, R18, 0x11, RZ ;  /* 0x0000001112077810 */ /* 0x000fe40007ffe0ff */
[-C--:B------:R-:W-:Y:S01]  /*36dc0*/  LEA R6, P6, R8, R0.reuse, 0x2 ;  /* 0x0000000008067211 */ /* 0x080fe200078c10ff */
[----:B--2---:R1:W-:Y:S04]  /*36dd0*/  @P5 STG.E [R4.64], R27 ;  /* 0x0000001b04005986 */ /* 0x0043e8000c101904 */
[----:B-1----:R-:W2:Y:S01]  /*36de0*/  LDL.LU R27, [R1+0x3c] ;  /* 0x00003c00011b7983 */ /* 0x002ea20000300800 */
[----:B------:R-:W-:Y:S02]  /*36df0*/  LEA R4, P1, R3, R0, 0x2 ;  /* 0x0000000003047211 */ /* 0x000fe400078210ff */
[----:B------:R-:W-:-:S02]  /*36e00*/  ISETP.LT.AND P5, PT, R7, c[0x0][0x17c], !P0 ;  /* 0x00005f0007007a0c */ /* 0x000fc400047a1270 */
[-C--:B------:R-:W-:Y:S02]  /*36e10*/  LEA.HI.X.SX32 R5, R3, R2.reuse, 0x2, P1 ;  /* 0x0000000203057211 */ /* 0x080fe400008f16ff */
[C---:B------:R-:W-:Y:S02]  /*36e20*/  LEA.HI.X.SX32 R7, R8.reuse, R2, 0x2, P6 ;  /* 0x0000000208077211 */ /* 0x040fe400030f16ff */
[----:B------:R-:W-:Y:S01]  /*36e30*/  IADD3 R3, R8, c[0x0][0x198], RZ ;  /* 0x0000660008037a10 */ /* 0x000fe20007ffe0ff */
[----:B---3--:R1:W-:Y:S04]  /*36e40*/  @P2 STG.E [R4.64], R16 ;  /* 0x0000001004002986 */ /* 0x0083e8000c101904 */
[----:B-1----:R-:W3:Y:S01]  /*36e50*/  LDL.LU R16, [R1+0x48] ;  /* 0x0000480001107983 */ /* 0x002ee20000300800 */
[----:B------:R-:W-:-:S04]  /*36e60*/  LEA R4, P2, R3, R0, 0x2 ;  /* 0x0000000003047211 */ /* 0x000fc800078410ff */
[C---:B------:R-:W-:Y:S01]  /*36e70*/  LEA.HI.X.SX32 R5, R3.reuse, R2, 0x2, P2 ;  /* 0x0000000203057211 */ /* 0x040fe200010f16ff */
[----:B----4-:R1:W-:Y:S04]  /*36e80*/  @P4 STG.E [R6.64], R17 ;  /* 0x0000001106004986 */ /* 0x0103e8000c101904 */
[----:B-1----:R-:W4:Y:S04]  /*36e90*/  LDL.LU R17, [R1+0x4c] ;  /* 0x00004c0001117983 */ /* 0x002f280000300800 */
[----:B------:R1:W-:Y:S04]  /*36ea0*/  @P3 STG.E [R4.64], R19 ;  /* 0x0000001304003986 */ /* 0x0003e8000c101904 */
[----:B-1----:R-:W4:Y:S01]  /*36eb0*/  LDL.LU R19, [R1+0x58] ;  /* 0x0000580001137983 */ /* 0x002f220000300800 */
[----:B------:R-:W-:-:S02]  /*36ec0*/  IADD3 R7, R3, c[0x0][0x198], RZ ;  /* 0x0000660003077a10 */ /* 0x000fc40007ffe0ff */
[C---:B------:R-:W-:Y:S02]  /*36ed0*/  IADD3 R9, R18.reuse, 0x12, RZ ;  /* 0x0000001212097810 */ /* 0x040fe40007ffe0ff */
[C---:B------:R-:W-:Y:S02]  /*36ee0*/  LEA R6, P6, R7.reuse, R0, 0x2 ;  /* 0x0000000007067211 */ /* 0x040fe400078c10ff */
[C---:B------:R-:W-:Y:S02]  /*36ef0*/  IADD3 R3, R7.reuse, c[0x0][0x198], RZ ;  /* 0x0000660007037a10 */ /* 0x040fe40007ffe0ff */
[----:B------:R-:W-:Y:S02]  /*36f00*/  LEA.HI.X.SX32 R7, R7, R2, 0x2, P6 ;  /* 0x0000000207077211 */ /* 0x000fe400030f16ff */
[----:B------:R-:W-:Y:S02]  /*36f10*/  ISETP.LT.AND P1, PT, R9, c[0x0][0x17c], !P0 ;  /* 0x00005f0009007a0c */ /* 0x000fe40004721270 */
[----:B------:R-:W-:-:S02]  /*36f20*/  IADD3 R8, R18, 0x14, RZ ;  /* 0x0000001412087810 */ /* 0x000fc40007ffe0ff */
[----:B------:R-:W-:Y:S02]  /*36f30*/  IADD3 R9, R18, 0x13, RZ ;  /* 0x0000001312097810 */ /* 0x000fe40007ffe0ff */
[----:B------:R-:W-:Y:S02]  /*36f40*/  ISETP.LT.AND P2, PT, R8, c[0x0][0x17c], !P0 ;  /* 0x00005f0008007a0c */ /* 0x000fe40004741270 */
[----:B------:R-:W-:Y:S02]  /*36f50*/  ISETP.LT.AND P4, PT, R9, c[0x0][0x17c], !P0 ;  /* 0x00005f0009007a0c */ /* 0x000fe40004781270 */
[C---:B------:R-:W-:Y:S01]  /*36f60*/  IADD3 R8, R3.reuse, c[0x0][0x198], RZ ;  /* 0x0000660003087a10 */ /* 0x040fe20007ffe0ff */
[----:B------:R1:W-:Y:S01]  /*36f70*/  @P5 STG.E [R6.64], R10 ;  /* 0x0000000a06005986 */ /* 0x0003e2000c101904 */
[----:B------:R-:W-:-:S04]  /*36f80*/  LEA R4, P3, R3, R0, 0x2 ;  /* 0x0000000003047211 */ /* 0x000fc800078610ff */
[----:B------:R-:W-:Y:S01]  /*36f90*/  LEA.HI.X.SX32 R5, R3, R2, 0x2, P3 ;  /* 0x0000000203057211 */ /* 0x000fe200018f16ff */
[----:B-1----:R-:W4:Y:S01]  /*36fa0*/  LDL.LU R10, [R1+0x5c] ;  /* 0x00005c00010a7983 */ /* 0x002f220000300800 */
[----:B------:R-:W-:Y:S02]  /*36fb0*/  IADD3 R7, R18, 0x15, RZ ;  /* 0x0000001512077810 */ /* 0x000fe40007ffe0ff */
[C---:B------:R-:W-:Y:S02]  /*36fc0*/  LEA R6, P6, R8.reuse, R0, 0x2 ;  /* 0x0000000008067211 */ /* 0x040fe400078c10ff */
[----:B------:R-:W-:Y:S02]  /*36fd0*/  ISETP.LT.AND P5, PT, R7, c[0x0][0x17c], !P0 ;  /* 0x00005f0007007a0c */ /* 0x000fe400047a1270 */
[C---:B------:R-:W-:Y:S01]  /*36fe0*/  LEA.HI.X.SX32 R7, R8.reuse, R2, 0x2, P6 ;  /* 0x0000000208077211 */ /* 0x040fe200030f16ff */
[----:B------:R1:W-:Y:S04]  /*36ff0*/  @P1 STG.E [R4.64], R11 ;  /* 0x0000000b04001986 */ /* 0x0003e8000c101904 */
[----:B-1----:R-:W4:Y:S01]  /*37000*/  LDL.LU R11, [R1+0xa8] ;  /* 0x0000a800010b7983 */ /* 0x002f220000300800 */
[----:B------:R-:W-:-:S04]  /*37010*/  IADD3 R3, R8, c[0x0][0x198], RZ ;  /* 0x0000660008037a10 */ /* 0x000fc80007ffe0ff */
[C---:B------:R-:W-:Y:S02]  /*37020*/  LEA R4, P1, R3.reuse, R0, 0x2 ;  /* 0x0000000003047211 */ /* 0x040fe400078210ff */
[----:B------:R-:W-:Y:S02]  /*37030*/  IADD3 R9, R18, 0x16, RZ ;  /* 0x0000001612097810 */ /* 0x000fe40007ffe0ff */
[----:B------:R-:W-:Y:S02]  /*37040*/  LEA.HI.X.SX32 R5, R3, R2, 0x2, P1 ;  /* 0x0000000203057211 */ /* 0x000fe400008f16ff */
[----:B------:R-:W-:Y:S01]  /*37050*/  ISETP.LT.AND P3, PT, R9, c[0x0][0x17c], !P0 ;  /* 0x00005f0009007a0c */ /* 0x000fe20004761270 */
[----:B--2---:R1:W-:Y:S04]  /*37060*/  @P4 STG.E [R6.64], R27 ;  /* 0x0000001b06004986 */ /* 0x0043e8000c101904 */
[----:B-1----:R-:W2:Y:S01]  /*37070*/  LDL.LU R27, [R1+0xac] ;  /* 0x0000ac00011b7983 */ /* 0x002ea20000300800 */
[----:B------:R-:W-:-:S04]  /*37080*/  IADD3 R7, R3, c[0x0][0x198], RZ ;  /* 0x0000660003077a10 */ /* 0x000fc80007ffe0ff */
[C---:B------:R-:W-:Y:S02]  /*37090*/  LEA R6, P6, R7.reuse, R0, 0x2 ;  /* 0x0000000007067211 */ /* 0x040fe400078c10ff */
[C---:B------:R-:W-:Y:S02]  /*370a0*/  IADD3 R3, R7.reuse, c[0x0][0x198], RZ ;  /* 0x0000660007037a10 */ /* 0x040fe40007ffe0ff */
[----:B------:R-:W-:Y:S01]  /*370b0*/  LEA.HI.X.SX32 R7, R7, R2, 0x2, P6 ;  /* 0x0000000207077211 */ /* 0x000fe200030f16ff */
[----:B---3--:R1:W-:Y:S04]  /*370c0*/  @P2 STG.E [R4.64], R16 ;  /* 0x0000001004002986 */ /* 0x0083e8000c101904 */
[----:B-1----:R-:W3:Y:S01]  /*370d0*/  LDL.LU R16, [R1+0xb8] ;  /* 0x0000b80001107983 */ /* 0x002ee20000300800 */
[----:B------:R-:W-:-:S04]  /*370e0*/  LEA R4, P2, R3, R0, 0x2 ;  /* 0x0000000003047211 */ /* 0x000fc800078410ff */
[----:B------:R-:W-:Y:S01]  /*370f0*/  LEA.HI.X.SX32 R5, R3, R2, 0x2, P2 ;  /* 0x0000000203057211 */ /* 0x000fe200010f16ff */
[----:B----4-:R1:W-:Y:S04]  /*37100*/  @P5 STG.E [R6.64], R17 ;  /* 0x0000001106005986 */ /* 0x0103e8000c101904 */
[----:B-1----:R-:W4:Y:S04]  /*37110*/  LDL.LU R17, [R1+0xbc] ;  /* 0x0000bc0001117983 */ /* 0x002f280000300800 */
[----:B------:R1:W-:Y:S04]  /*37120*/  @P3 STG.E [R4.64], R19 ;  /* 0x0000001304003986 */ /* 0x0003e8000c101904 */
[----:B-1----:R-:W4:Y:S01]  /*37130*/  LDL.LU R19, [R1+0xc8] ;  /* 0x0000c80001137983 */ /* 0x002f220000300800 */
[----:B------:R-:W-:-:S02]  /*37140*/  IADD3 R8, R18, 0x18, RZ ;  /* 0x0000001812087810 */ /* 0x000fc40007ffe0ff */
[----:B------:R-:W-:Y:S02]  /*37150*/  IADD3 R9, R18, 0x17, RZ ;  /* 0x0000001712097810 */ /* 0x000fe40007ffe0ff */
[----:B------:R-:W-:Y:S02]  /*37160*/  ISETP.LT.AND P1, PT, R8, c[0x0][0x17c], !P0 ;  /* 0x00005f0008007a0c */ /* 0x000fe40004721270 */
[----:B------:R-:W-:Y:S02]  /*37170*/  ISETP.LT.AND P4, PT, R9, c[0x0][0x17c], !P0 ;  /* 0x00005f0009007a0c */ /* 0x000fe40004781270 */
[----:B------:R-:W-:Y:S02]  /*37180*/  IADD3 R8, R3, c[0x0][0x198], RZ ;  /* 0x0000660003087a10 */ /* 0x000fe40007ffe0ff */
[----:B------:R-:W-:Y:S02]  /*37190*/  IADD3 R7, R18, 0x19, RZ ;  /* 0x0000001912077810 */ /* 0x000fe40007ffe0ff */
[----:B------:R-:W-:-:S02]  /*371a0*/  LEA R6, P6, R8, R0, 0x2 ;  /* 0x0000000008067211 */ /* 0x000fc400078c10ff */
[----:B------:R-:W-:Y:S02]  /*371b0*/  ISETP.LT.AND P5, PT, R7, c[0x0][0x17c], !P0 ;  /* 0x00005f0007007a0c */ /* 0x000fe400047a1270 */
[C---:B------:R-:W-:Y:S02]  /*371c0*/  LEA.HI.X.SX32 R7, R8.reuse, R2, 0x2, P6 ;  /* 0x0000000208077211 */ /* 0x040fe400030f16ff */
[----:B------:R-:W-:-:S03]  /*371d0*/  IADD3 R3, R8, c[0x0][0x198], RZ ;  /* 0x0000660008037a10 */ /* 0x000fc60007ffe0ff */
[----:B------:R1:W-:Y:S01]  /*371e0*/  @P4 STG.E [R6.64], R10 ;  /* 0x0000000a06004986 */ /* 0x0003e2000c101904 */
[----:B------:R-:W-:-:S04]  /*371f0*/  LEA R4, P3, R3, R0, 0x2 ;  /* 0x0000000003047211 */ /* 0x000fc800078610ff */
[C---:B------:R-:W-:Y:S01]  /*37200*/  LEA.HI.X.SX32 R5, R3.reuse, R2, 0x2, P3 ;  /* 0x0000000203057211 */ /* 0x040fe200018f16ff */
[----:B-1----:R-:W4:Y:S01]  /*37210*/  LDL.LU R10, [R1+0xcc] ;  /* 0x0000cc00010a7983 */ /* 0x002f220000300800 */
[----:B------:R-:W-:-:S04]  /*37220*/  IADD3 R7, R3, c[0x0][0x198], RZ ;  /* 0x0000660003077a10 */ /* 0x000fc80007ffe0ff */
[C---:B------:R-:W-:Y:S02]  /*37230*/  LEA R6, P6, R7.reuse, R0, 0x2 ;  /* 0x0000000007067211 */ /* 0x040fe400078c10ff */
        /* <DEDUP_REMOVED lines=11> */
[----:B------:R-:W-:-:S04]  /*372f0*/  LEA R4, P1, R3, R0, 0x2 ;  /* 0x0000000003047211 */ /* 0x000fc800078210ff */
[----:B------:R-:W-:Y:S02]  /*37300*/  LEA.HI.X.SX32 R5, R3, R2, 0x2, P1 ;  /* 0x0000000203057211 */ /* 0x000fe400008f16ff */
[----:B------:R-:W-:Y:S01]  /*37310*/  IADD3 R3, R8, c[0x0][0x198], RZ ;  /* 0x0000660008037a10 */ /* 0x000fe20007ffe0ff */
[----:B--2---:R1:W-:Y:S04]  /*37320*/  @P5 STG.E [R6.64], R27 ;  /* 0x0000001b06005986 */ /* 0x0043e8000c101904 */
[----:B-1----:R-:W2:Y:S01]  /*37330*/  LDL.LU R27, [R1+0xfc] ;  /* 0x0000fc00011b7983 */ /* 0x002ea20000300800 */
[----:B------:R-:W-:Y:S02]  /*37340*/  IADD3 R7, R18, 0x1d, RZ ;  /* 0x0000001d12077810 */ /* 0x000fe40007ffe0ff */
[----:B------:R-:W-:-:S02]  /*37350*/  LEA R6, P6, R8, R0, 0x2 ;  /* 0x0000000008067211 */ /* 0x000fc400078c10ff */
[----:B------:R-:W-:Y:S02]  /*37360*/  ISETP.LT.AND P5, PT, R7, c[0x0][0x17c], !P0 ;  /* 0x00005f0007007a0c */ /* 0x000fe400047a1270 */
[----:B------:R-:W-:Y:S01]  /*37370*/  LEA.HI.X.SX32 R7, R8, R2, 0x2, P6 ;  /* 0x0000000208077211 */ /* 0x000fe200030f16ff */
        /* <DEDUP_REMOVED lines=99> */
[----:B------:R-:W-:Y:S02]  /*379b0*/  IADD3 R9, R18, 0x2b, RZ ;  /* 0x0000002b12097810 */ /* 0x000fe40007ffe0ff */
[----:B------:R-:W-:Y:S02]  /*379c0*/  ISETP.LT.AND P2, PT, R8, c[0x0][0x17c], !P0 ;  /* 0x00005f0008007a0c */ /* 0x000fe40004741270 */
[----:B------:R-:W-:-:S02]  /*379d0*/  ISETP.LT.AND P4, PT, R9, c[0x0][0x17c], !P0 ;  /* 0x00005f0009007a0c */ /* 0x000fc40004781270 */
[----:B------:R-:W-:Y:S01]  /*379e0*/  IADD3 R8, R3, c[0x0][0x198], RZ ;  /* 0x0000660003087a10 */ /* 0x000fe20007ffe0ff */
[----:B------:R1:W-:Y:S01]  /*379f0*/  @P5 STG.E [R4.64], R10 ;  /* 0x0000000a04005986 */ /* 0x0003e2000c101904 */
[----:B------:R-:W-:Y:S02]  /*37a00*/  IADD3 R7, R18, 0x2d, RZ ;  /* 0x0000002d12077810 */ /* 0x000fe40007ffe0ff */
[CC--:B------:R-:W-:Y:S02]  /*37a10*/  LEA R6, P6, R8.reuse, R0.reuse, 0x2 ;  /* 0x0000000008067211 */ /* 0x0c0fe400078c10ff */
[----:B------:R-:W-:Y:S01]  /*37a20*/  ISETP.LT.AND P5, PT, R7, c[0x0][0x17c], !P0 ;  /* 0x00005f0007007a0c */ /* 0x000fe200047a1270 */
[----:B-1----:R-:W4:Y:S01]  /*37a30*/  LDL.LU R10, [R1+0x154] ;  /* 0x00015400010a7983 */ /* 0x002f220000300800 */
[----:B------:R-:W-:Y:S02]  /*37a40*/  LEA R4, P3, R3, R0, 0x2 ;  /* 0x0000000003047211 */ /* 0x000fe400078610ff */
[----:B------:R-:W-:-:S02]  /*37a50*/  LEA.HI.X.SX32 R7, R8, R2, 0x2, P6 ;  /* 0x0000000208077211 */ /* 0x000fc400030f16ff */
[----:B------:R-:W-:-:S05]  /*37a60*/  LEA.HI.X.SX32 R5, R3, R2, 0x2, P3 ;  /* 0x0000000203057211 */ /* 0x000fca00018f16ff */
        /* <DEDUP_REMOVED lines=15> */
[----:B----4-:R1:W-:Y:S02]  /*37b60*/  @P5 STG.E [R4.64], R17 ;  /* 0x0000001104005986 */ /* 0x0103e4000c101904 */
[----:B-1----:R-:W-:-:S02]  /*37b70*/  LEA R4, P2, R3, R0, 0x2 ;  /* 0x0000000003047211 */ /* 0x002fc400078410ff */
[----:B------:R-:W4:Y:S02]  /*37b80*/  LDL.LU R17, [R1+0xdc] ;  /* 0x0000dc0001117983 */ /* 0x000f240000300800 */
        /* <DEDUP_REMOVED lines=21> */
[----:B------:R1:W-:Y:S04]  /*37ce0*/  @P1 STG.E [R4.64], R11 ;  /* 0x0000000b04001986 */ /* 0x0003e8000c101904 */
[----:B-1----:R-:W4:Y:S01]  /*37cf0*/  LDL.LU R11, [R1+0x118] ;  /* 0x00011800010b7983 */ /* 0x002f220000300800 */
[----:B------:R-:W-:-:S02]  /*37d00*/  IADD3 R9, R18, 0x32, RZ ;  /* 0x0000003212097810 */ /* 0x000fc40007ffe0ff */
[C---:B------:R-:W-:Y:S02]  /*37d10*/  IADD3 R8, R18.reuse, 0x34, RZ ;  /* 0x0000003412087810 */ /* 0x040fe40007ffe0ff */
[----:B------:R-:W-:Y:S02]  /*37d20*/  ISETP.LT.AND P2, PT, R9, c[0x0][0x17c], !P0 ;  /* 0x00005f0009007a0c */ /* 0x000fe40004741270 */
[C---:B------:R-:W-:Y:S02]  /*37d30*/  LEA R4, P1, R3.reuse, R0, 0x2 ;  /* 0x0000000003047211 */ /* 0x040fe400078210ff */
[----:B------:R-:W-:Y:S02]  /*37d40*/  IADD3 R9, R18, 0x33, RZ ;  /* 0x0000003312097810 */ /* 0x000fe40007ffe0ff */
[----:B------:R-:W-:Y:S02]  /*37d50*/  ISETP.LT.AND P3, PT, R8, c[0x0][0x17c], !P0 ;  /* 0x00005f0008007a0c */ /* 0x000fe40004761270 */
[----:B------:R-:W-:-:S02]  /*37d60*/  IADD3 R8, R3, c[0x0][0x198], RZ ;  /* 0x0000660003087a10 */ /* 0x000fc40007ffe0ff */
[----:B------:R-:W-:Y:S02]  /*37d70*/  LEA.HI.X.SX32 R5, R3, R2, 0x2, P1 ;  /* 0x0000000203057211 */ /* 0x000fe400008f16ff */
[----:B------:R-:W-:Y:S02]  /*37d80*/  ISETP.LT.AND P4, PT, R9, c[0x0][0x17c], !P0 ;  /* 0x00005f0009007a0c */ /* 0x000fe40004781270 */
[----:B------:R-:W-:Y:S01]  /*37d90*/  IADD3 R3, R8, c[0x0][0x198], RZ ;  /* 0x0000660008037a10 */ /* 0x000fe20007ffe0ff */
[----:B--2---:R1:W-:Y:S04]  /*37da0*/  @P5 STG.E [R6.64], R27 ;  /* 0x0000001b06005986 */ /* 0x0043e8000c101904 */
[----:B-1----:R-:W2:Y:S01]  /*37db0*/  LDL.LU R27, [R1+0x11c] ;  /* 0x00011c00011b7983 */ /* 0x002ea20000300800 */
[----:B------:R-:W-:-:S02]  /*37dc0*/  IADD3 R7, R18, 0x35, RZ ;  /* 0x0000003512077810 */ /* 0x000fc40007ffe0ff */
[C---:B------:R-:W-:Y:S02]  /*37dd0*/  LEA R6, P6, R8.reuse, R0, 0x2 ;  /* 0x0000000008067211 */ /* 0x040fe400078c10ff */
        /* <DEDUP_REMOVED lines=31> */
[----:B------:R-:W-:-:S02]  /*37fd0*/  IADD3 R3, R8, c[0x0][0x198], RZ ;  /* 0x0000660008037a10 */ /* 0x000fc40007ffe0ff */
[----:B------:R-:W-:Y:S02]  /*37fe0*/  IADD3 R9, R18, 0x3a, RZ ;  /* 0x0000003a12097810 */ /* 0x000fe40007ffe0ff */
[----:B------:R-:W-:Y:S02]  /*37ff0*/  LEA R4, P1, R3, R0, 0x2 ;  /* 0x0000000003047211 */ /* 0x000fe400078210ff */
[----:B------:R-:W-:Y:S02]  /*38000*/  ISETP.LT.AND P3, PT, R9, c[0x0][0x17c], !P0 ;  /* 0x00005f0009007a0c */ /* 0x000fe40004761270 */
[C---:B------:R-:W-:Y:S01]  /*38010*/  LEA.HI.X.SX32 R5, R3.reuse, R2, 0x2, P1 ;  /* 0x0000000203057211 */ /* 0x040fe200008f16ff */
[----:B--2---:R1:W-:Y:S04]  /*38020*/  @P4 STG.E [R6.64], R27 ;  /* 0x0000001b06004986 */ /* 0x0043e8000c101904 */
[----:B-1----:R-:W2:Y:S01]  /*38030*/  LDL.LU R27, [R1+0x14c] ;  /* 0x00014c00011b7983 */ /* 0x002ea20000300800 */
[----:B------:R-:W-:-:S04]  /*38040*/  IADD3 R7, R3, c[0x0][0x198], RZ ;  /* 0x0000660003077a10 */ /* 0x000fc80007ffe0ff */
[C---:B------:R-:W-:Y:S02]  /*38050*/  IADD3 R3, R7.reuse, c[0x0][0x198], RZ ;  /* 0x0000660007037a10 */ /* 0x040fe40007ffe0ff */
[----:B------:R-:W-:-:S04]  /*38060*/  LEA R6, P6, R7, R0, 0x2 ;  /* 0x0000000007067211 */ /* 0x000fc800078c10ff */
        /* <DEDUP_REMOVED lines=21> */
[C---:B------:R-:W-:Y:S02]  /*381c0*/  LEA.HI.X.SX32 R5, R3.reuse, R2, 0x2, P3 ;  /* 0x0000000203057211 */ /* 0x040fe400018f16ff */
[----:B-1----:R-:W-:Y:S01]  /*381d0*/  IADD3 R7, R3, c[0x0][0x198], RZ ;  /* 0x0000660003077a10 */ /* 0x002fe20007ffe0ff */
[----:B------:R-:W4:Y:S03]  /*381e0*/  LDL.LU R10, [R1+0xe4] ;  /* 0x0000e400010a7983 */ /* 0x000f260000300800 */
        /* <DEDUP_REMOVED lines=21> */
[----:B---3--:R1:W-:Y:S02]  /*38340*/  @P2 STG.E [R4.64], R16 ;  /* 0x0000001004002986 */ /* 0x0083e4000c101904 */
[C---:B-1----:R-:W-:Y:S02]  /*38350*/  LEA R4, P2, R3.reuse, R0, 0x2 ;  /* 0x0000000003047211 */ /* 0x042fe400078410ff */
[----:B------:R-:W3:Y:S02]  /*38360*/  LDL.LU R16, [R1+0x90] ;  /* 0x0000900001107983 */ /* 0x000ee40000300800 */
[----:B------:R-:W-:-:S02]  /*38370*/  LEA.HI.X.SX32 R5, R3, R2, 0x2, P2 ;  /* 0x0000000203057211 */ /* 0x000fc400010f16ff */
[----:B----4-:R1:W-:Y:S04]  /*38380*/  @P4 STG.E [R6.64], R17 ;  /* 0x0000001106004986 */ /* 0x0103e8000c101904 */
[----:B-1----:R-:W4:Y:S04]  /*38390*/  LDL.LU R17, [R1+0x94] ;  /* 0x0000940001117983 */ /* 0x002f280000300800 */
[----:B------:R1:W-:Y:S04]  /*383a0*/  @P3 STG.E [R4.64], R19 ;  /* 0x0000001304003986 */ /* 0x0003e8000c101904 */
[----:B-1----:R-:W4:Y:S01]  /*383b0*/  LDL.LU R19, [R1] ;  /* 0x0000000001137983 */ /* 0x002f220000300800 */
[----:B------:R-:W-:-:S02]  /*383c0*/  IADD3 R7, R3, c[0x0][0x198], RZ ;  /* 0x0000660003077a10 */ /* 0x000fc40007ffe0ff */
[C---:B------:R-:W-:Y:S02]  /*383d0*/  IADD3 R9, R18.reuse, 0x42, RZ ;  /* 0x0000004212097810 */ /* 0x040fe40007ffe0ff */
[----:B------:R-:W-:Y:S02]  /*383e0*/  LEA R6, P6, R7, R0, 0x2 ;  /* 0x0000000007067211 */ /* 0x000fe400078c10ff */
[----:B------:R-:W-:Y:S02]  /*383f0*/  ISETP.LT.AND P1, PT, R9, c[0x0][0x17c], !P0 ;  /* 0x00005f0009007a0c */ /* 0x000fe40004721270 */
[C---:B------:R-:W-:Y:S02]  /*38400*/  IADD3 R8, R18.reuse, 0x44, RZ ;  /* 0x0000004412087810 */ /* 0x040fe40007ffe0ff */
[----:B------:R-:W-:Y:S02]  /*38410*/  IADD3 R9, R18, 0x43, RZ ;  /* 0x0000004312097810 */ /* 0x000fe40007ffe0ff */
[----:B------:R-:W-:-:S02]  /*38420*/  IADD3 R3, R7, c[0x0][0x198], RZ ;  /* 0x0000660007037a10 */ /* 0x000fc40007ffe0ff */
[----:B------:R-:W-:Y:S02]  /*38430*/  LEA.HI.X.SX32 R7, R7, R2, 0x2, P6 ;  /* 0x0000000207077211 */ /* 0x000fe400030f16ff */
[----:B------:R-:W-:Y:S02]  /*38440*/  ISETP.LT.AND P2, PT, R8, c[0x0][0x17c], !P0 ;  /* 0x00005f0008007a0c */ /* 0x000fe40004741270 */
[----:B------:R-:W-:Y:S02]  /*38450*/  ISETP.LT.AND P4, PT, R9, c[0x0][0x17c], !P0 ;  /* 0x00005f0009007a0c */ /* 0x000fe40004781270 */
[C---:B------:R-:W-:Y:S01]  /*38460*/  IADD3 R8, R3.reuse, c[0x0][0x198], RZ ;  /* 0x0000660003087a10 */ /* 0x040fe20007ffe0ff */
[----:B------:R1:W-:Y:S01]  /*38470*/  @P5 STG.E [R6.64], R10 ;  /* 0x0000000a06005986 */ /* 0x0003e2000c101904 */
[----:B------:R-:W-:-:S04]  /*38480*/  LEA R4, P3, R3, R0, 0x2 ;  /* 0x0000000003047211 */ /* 0x000fc800078610ff */
[----:B------:R-:W-:Y:S02]  /*38490*/  LEA.HI.X.SX32 R5, R3, R2, 0x2, P3 ;  /* 0x0000000203057211 */ /* 0x000fe400018f16ff */
[----:B-1----:R-:W-:Y:S01]  /*384a0*/  IADD3 R7, R18, 0x45, RZ ;  /* 0x0000004512077810 */ /* 0x002fe20007ffe0ff */
[----:B------:R-:W4:Y:S01]  /*384b0*/  LDL.LU R10, [R1+0x4] ;  /* 0x00000400010a7983 */ /* 0x000f220000300800 */
[C---:B------:R-:W-:Y:S02]  /*384c0*/  LEA R6, P6, R8.reuse, R0, 0x2 ;  /* 0x0000000008067211 */ /* 0x040fe400078c10ff */
[----:B------:R-:W-:Y:S02]  /*384d0*/  ISETP.LT.AND P5, PT, R7, c[0x0][0x17c], !P0 ;  /* 0x00005f0007007a0c */ /* 0x000fe400047a1270 */
[C---:B------:R-:W-:Y:S02]  /*384e0*/  LEA.HI.X.SX32 R7, R8.reuse, R2, 0x2, P6 ;  /* 0x0000000208077211 */ /* 0x040fe400030f16ff */
[----:B------:R-:W-:Y:S01]  /*384f0*/  IADD3 R3, R8, c[0x0][0x198], RZ ;  /* 0x0000660008037a10 */ /* 0x000fe20007ffe0ff */
[----:B------:R1:W-:Y:S01]  /*38500*/  @P1 STG.E [R4.64], R11 ;  /* 0x0000000b04001986 */ /* 0x0003e2000c101904 */
[----:B------:R-:W-:-:S02]  /*38510*/  IADD3 R9, R18, 0x46, RZ ;  /* 0x0000004612097810 */ /* 0x000fc40007ffe0ff */
[C---:B------:R-:W-:Y:S02]  /*38520*/  IADD3 R8, R18.reuse, 0x48, RZ ;  /* 0x0000004812087810 */ /* 0x040fe40007ffe0ff */
[----:B------:R-:W-:Y:S02]  /*38530*/  ISETP.LT.AND P3, PT, R9, c[0x0][0x17c], !P0 ;  /* 0x00005f0009007a0c */ /* 0x000fe40004761270 */
[----:B------:R-:W-:Y:S02]  /*38540*/  IADD3 R9, R18, 0x47, RZ ;  /* 0x0000004712097810 */ /* 0x000fe40007ffe0ff */
[C---:B-1----:R-:W-:Y:S01]  /*38550*/  LEA R4, P1, R3.reuse, R0, 0x2 ;  /* 0x0000000003047211 */ /* 0x042fe200078210ff */
[----:B------:R-:W4:Y:S03]  /*38560*/  LDL.LU R11, [R1+0x160] ;  /* 0x00016000010b7983 */ /* 0x000f260000300800 */
[----:B------:R-:W-:-:S02]  /*38570*/  LEA.HI.X.SX32 R5, R3, R2, 0x2, P1 ;  /* 0x0000000203057211 */ /* 0x000fc400008f16ff */
[----:B------:R-:W-:Y:S01]  /*38580*/  ISETP.LT.AND P1, PT, R8, c[0x0][0x17c], !P0 ;  /* 0x00005f0008007a0c */ /* 0x000fe20004721270 */
[----:B--2---:R1:W-:Y:S01]  /*38590*/  @P4 STG.E [R6.64], R27 ;  /* 0x0000001b06004986 */ /* 0x0043e2000c101904 */
[----:B------:R-:W-:Y:S02]  /*385a0*/  ISETP.LT.AND P4, PT, R9, c[0x0][0x17c], !P0 ;  /* 0x00005f0009007a0c */ /* 0x000fe40004781270 */
[----:B-1----:R-:W-:Y:S01]  /*385b0*/  IADD3 R7, R3, c[0x0][0x198], RZ ;  /* 0x0000660003077a10 */ /* 0x002fe20007ffe0ff */
[----:B------:R-:W2:Y:S03]  /*385c0*/  LDL.LU R27, [R1+0x164] ;  /* 0x00016400011b7983 */ /* 0x000ea60000300800 */
[C---:B------:R-:W-:Y:S02]  /*385d0*/  LEA R6, P6, R7.reuse, R0, 0x2 ;  /* 0x0000000007067211 */ /* 0x040fe400078c10ff */
[----:B------:R-:W-:-:S02]  /*385e0*/  IADD3 R3, R7, c[0x0][0x198], RZ ;  /* 0x0000660007037a10 */ /* 0x000fc40007ffe0ff */
[----:B------:R-:W-:Y:S01]  /*385f0*/  LEA.HI.X.SX32 R7, R7, R2, 0x2, P6 ;  /* 0x0000000207077211 */ /* 0x000fe200030f16ff */
[----:B------:R1:W-:Y:S01]  /*38600*/  @P2 STG.E [R4.64], R20 ;  /* 0x0000001404002986 */ /* 0x0003e2000c101904 */
[----:B------:R-:W-:-:S03]  /*38610*/  IADD3 R8, R3, c[0x0][0x198], RZ ;  /* 0x0000660003087a10 */ /* 0x000fc60007ffe0ff */
[----:B------:R3:W-:Y:S01]  /*38620*/  @P5 STG.E [R6.64], R21 ;  /* 0x0000001506005986 */ /* 0x0007e2000c101904 */
[CC--:B-1----:R-:W-:Y:S02]  /*38630*/  LEA R4, P2, R3.reuse, R0.reuse, 0x2 ;  /* 0x0000000003047211 */ /* 0x0c2fe400078410ff */
[----:B---3--:R-:W-:Y:S02]  /*38640*/  IADD3 R7, R18, 0x49, RZ ;  /* 0x0000004912077810 */ /* 0x008fe40007ffe0ff */
[C---:B------:R-:W-:Y:S02]  /*38650*/  LEA R6, P6, R8.reuse, R0, 0x2 ;  /* 0x0000000008067211 */ /* 0x040fe400078c10ff */
[-C--:B------:R-:W-:Y:S02]  /*38660*/  LEA.HI.X.SX32 R5, R3, R2.reuse, 0x2, P2 ;  /* 0x0000000203057211 */ /* 0x080fe400010f16ff */
[----:B------:R-:W-:Y:S02]  /*38670*/  ISETP.LT.AND P5, PT, R7, c[0x0][0x17c], !P0 ;  /* 0x00005f0007007a0c */ /* 0x000fe400047a1270 */
[----:B------:R-:W-:-:S02]  /*38680*/  LEA.HI.X.SX32 R7, R8, R2, 0x2, P6 ;  /* 0x0000000208077211 */ /* 0x000fc400030f16ff */
[----:B------:R-:W-:Y:S01]  /*38690*/  IADD3 R3, R8, c[0x0][0x198], RZ ;  /* 0x0000660008037a10 */ /* 0x000fe20007ffe0ff */
[----:B------:R1:W-:Y:S01]  /*386a0*/  @P3 STG.E [R4.64], R12 ;  /* 0x0000000c04003986 */ /* 0x0003e2000c101904 */
[----:B------:R-:W-:-:S03]  /*386b0*/  IADD3 R9, R18, 0x4a, RZ ;  /* 0x0000004a12097810 */ /* 0x000fc60007ffe0ff */
[----:B------:R3:W-:Y:S01]  /*386c0*/  @P4 STG.E [R6.64], R13 ;  /* 0x0000000d06004986 */ /* 0x0007e2000c101904 */
[----:B------:R-:W-:Y:S02]  /*386d0*/  ISETP.LT.AND P2, PT, R9, c[0x0][0x17c], !P0 ;  /* 0x00005f0009007a0c */ /* 0x000fe40004741270 */
[C---:B-1----:R-:W-:Y:S02]  /*386e0*/  LEA R4, P3, R3.reuse, R0, 0x2 ;  /* 0x0000000003047211 */ /* 0x042fe400078610ff */
[C---:B---3--:R-:W-:Y:S02]  /*386f0*/  IADD3 R7, R3.reuse, c[0x0][0x198], RZ ;  /* 0x0000660003077a10 */ /* 0x048fe40007ffe0ff */
[----:B------:R-:W-:Y:S02]  /*38700*/  LEA.HI.X.SX32 R5, R3, R2, 0x2, P3 ;  /* 0x0000000203057211 */ /* 0x000fe400018f16ff */
[C---:B------:R-:W-:Y:S02]  /*38710*/  IADD3 R3, R7.reuse, c[0x0][0x198], RZ ;  /* 0x0000660007037a10 */ /* 0x040fe40007ffe0ff */
[C---:B------:R-:W-:Y:S01]  /*38720*/  LEA R6, P6, R7.reuse, R0, 0x2 ;  /* 0x0000000007067211 */ /* 0x040fe200078c10ff */
[----:B------:R1:W-:Y:S03]  /*38730*/  @P1 STG.E [R4.64], R16 ;  /* 0x0000001004001986 */ /* 0x0003e6000c101904 */
[----:B------:R-:W-:-:S02]  /*38740*/  LEA.HI.X.SX32 R7, R7, R2, 0x2, P6 ;  /* 0x0000000207077211 */ /* 0x000fc400030f16ff */
[----:B-1----:R-:W-:-:S04]  /*38750*/  LEA R4, P1, R3, R0, 0x2 ;  /* 0x0000000003047211 */ /* 0x002fc800078210ff */
[----:B------:R-:W-:Y:S01]  /*38760*/  LEA.HI.X.SX32 R5, R3, R2, 0x2, P1 ;  /* 0x0000000203057211 */ /* 0x000fe200008f16ff */
[----:B----4-:R-:W-:Y:S04]  /*38770*/  @P5 STG.E [R6.64], R17 ;  /* 0x0000001106005986 */ /* 0x010fe8000c101904 */
[----:B------:R1:W-:Y:S04]  /*38780*/  @P2 STG.E [R4.64], R19 ;  /* 0x0000001304002986 */ /* 0x0003e8000c101904 */
[----:B-1----:R-:W3:Y:S01]  /*38790*/  LDL.LU R19, [R1+0xe8] ;  /* 0x0000e80001137983 */ /* 0x002ee20000300800 */
        /* <DEDUP_REMOVED lines=24> */
[C---:B------:R-:W-:Y:S02]  /*38920*/  LEA R4, P3, R3.reuse, R0, 0x2 ;  /* 0x0000000003047211 */ /* 0x040fe400078610ff */
[----:B------:R-:W-:Y:S02]  /*38930*/  ISETP.LT.AND P2, PT, R8, c[0x0][0x17c], !P0 ;  /* 0x00005f0008007a0c */ /* 0x000fe40004741270 */
[----:B------:R-:W-:-:S02]  /*38940*/  IADD3 R8, R3, c[0x0][0x198], RZ ;  /* 0x0000660003087a10 */ /* 0x000fc40007ffe0ff */
[----:B------:R-:W-:Y:S02]  /*38950*/  ISETP.LT.AND P4, PT, R9, c[0x0][0x17c], !P0 ;  /* 0x00005f0009007a0c */ /* 0x000fe40004781270 */
[----:B------:R-:W-:Y:S02]  /*38960*/  LEA.HI.X.SX32 R5, R3, R2, 0x2, P3 ;  /* 0x0000000203057211 */ /* 0x000fe400018f16ff */
[----:B------:R-:W-:Y:S01]  /*38970*/  IADD3 R3, R8, c[0x0][0x198], RZ ;  /* 0x0000660008037a10 */ /* 0x000fe20007ffe0ff */
[----:B--2---:R1:W-:Y:S04]  /*38980*/  @P5 STG.E [R6.64], R27 ;  /* 0x0000001b06005986 */ /* 0x0043e8000c101904 */
[----:B-1----:R-:W2:Y:S01]  /*38990*/  LDL.LU R27, [R1+0x1c] ;  /* 0x00001c00011b7983 */ /* 0x002ea20000300800 */
[----:B------:R-:W-:-:S02]  /*389a0*/  IADD3 R7, R18, 0x51, RZ ;  /* 0x0000005112077810 */ /* 0x000fc40007ffe0ff */
[C---:B------:R-:W-:Y:S01]  /*389b0*/  LEA R6, P6, R8.reuse, R0, 0x2 ;  /* 0x0000000008067211 */ /* 0x040fe200078c10ff */
[----:B------:R1:W-:Y:S01]  /*389c0*/  @P1 STG.E [R4.64], R29 ;  /* 0x0000001d04001986 */ /* 0x0003e2000c101904 */
[----:B------:R-:W-:Y:S02]  /*389d0*/  ISETP.LT.AND P5, PT, R7, c[0x0][0x17c], !P0 ;  /* 0x00005f0007007a0c */ /* 0x000fe400047a1270 */
[----:B------:R-:W-:Y:S02]  /*389e0*/  LEA.HI.X.SX32 R7, R8, R2, 0x2, P6 ;  /* 0x0000000208077211 */ /* 0x000fe400030f16ff */
[C---:B-1----:R-:W-:Y:S01]  /*389f0*/  LEA R4, P1, R3.reuse, R0, 0x2 ;  /* 0x0000000003047211 */ /* 0x042fe200078210ff */
[----:B------:R-:W2:Y:S03]  /*38a00*/  LDL.LU R29, [R1+0x944] ;  /* 0x00094400011d7983 */ /* 0x000ea60000300800 */
[C---:B------:R-:W-:Y:S01]  /*38a10*/  LEA.HI.X.SX32 R5, R3.reuse, R2, 0x2, P1 ;  /* 0x0000000203057211 */ /* 0x040fe200008f16ff */
[----:B------:R1:W-:Y:S04]  /*38a20*/  @P4 STG.E [R6.64], R28 ;  /* 0x0000001c06004986 */ /* 0x0003e8000c101904 */
[----:B-1----:R-:W2:Y:S04]  /*38a30*/  LDL.LU R28, [R1+0x940] ;  /* 0x00094000011c7983 */ /* 0x002ea80000300800 */
[----:B------:R-:W2:Y:S04]  /*38a40*/  LDL.LU R16, [R1+0x98] ;  /* 0x0000980001107983 */ /* 0x000ea80000300800 */
[----:B---3--:R1:W-:Y:S04]  /*38a50*/  @P2 STG.E [R4.64], R19 ;  /* 0x0000001304002986 */ /* 0x0083e8000c101904 */
[----:B-1----:R-:W3:Y:S01]  /*38a60*/  LDL.LU R19, [R1+0x9c] ;  /* 0x00009c0001137983 */ /* 0x002ee20000300800 */
[----:B------:R-:W-:-:S02]  /*38a70*/  IADD3 R7, R3, c[0x0][0x198], RZ ;  /* 0x0000660003077a10 */ /* 0x000fc40007ffe0ff */
[C---:B------:R-:W-:Y:S01]  /*38a80*/  IADD3 R9, R18.reuse, 0x52, RZ ;  /* 0x0000005212097810 */ /* 0x040fe20007ffe0ff */
[----:B------:R-:W3:Y:S01]  /*38a90*/  LDL.LU R24, [R1+0x8] ;  /* 0x0000080001187983 */ /* 0x000ee20000300800 */
[C---:B------:R-:W-:Y:S02]  /*38aa0*/  LEA R6, P6, R7.reuse, R0, 0x2 ;  /* 0x0000000007067211 */ /* 0x040fe400078c10ff */
[C---:B------:R-:W-:Y:S01]  /*38ab0*/  IADD3 R8, R18.reuse, 0x54, RZ ;  /* 0x0000005412087810 */ /* 0x040fe20007ffe0ff */
[----:B------:R-:W3:Y:S01]  /*38ac0*/  LDL.LU R25, [R1+0xc] ;  /* 0x00000c0001197983 */ /* 0x000ee20000300800 */
[----:B------:R-:W-:Y:S02]  /*38ad0*/  IADD3 R3, R7, c[0x0][0x198], RZ ;  /* 0x0000660007037a10 */ /* 0x000fe40007ffe0ff */
[----:B------:R-:W-:Y:S01]  /*38ae0*/  ISETP.LT.AND P3, PT, R9, c[0x0][0x17c], !P0 ;  /* 0x00005f0009007a0c */ /* 0x000fe20004761270 */
[----:B------:R-:W3:Y:S01]  /*38af0*/  LDL.LU R26, [R1+0x168] ;  /* 0x00016800011a7983 */ /* 0x000ee20000300800 */
[----:B------:R-:W-:-:S02]  /*38b00*/  IADD3 R9, R18, 0x53, RZ ;  /* 0x0000005312097810 */ /* 0x000fc40007ffe0ff */
[----:B------:R-:W-:Y:S02]  /*38b10*/  LEA.HI.X.SX32 R7, R7, R2, 0x2, P6 ;  /* 0x0000000207077211 */ /* 0x000fe400030f16ff */
[----:B------:R-:W-:Y:S02]  /*38b20*/  ISETP.LT.AND P1, PT, R8, c[0x0][0x17c], !P0 ;  /* 0x00005f0008007a0c */ /* 0x000fe40004721270 */
[----:B------:R-:W-:Y:S02]  /*38b30*/  IADD3 R8, R3, c[0x0][0x198], RZ ;  /* 0x0000660003087a10 */ /* 0x000fe40007ffe0ff */
[----:B------:R-:W-:Y:S01]  /*38b40*/  ISETP.LT.AND P4, PT, R9, c[0x0][0x17c], !P0 ;  /* 0x00005f0009007a0c */ /* 0x000fe20004781270 */
[----:B----4-:R1:W-:Y:S01]  /*38b50*/  @P5 STG.E [R6.64], R10 ;  /* 0x0000000a06005986 */ /* 0x0103e2000c101904 */
[----:B------:R-:W-:-:S04]  /*38b60*/  LEA R4, P2, R3, R0, 0x2 ;  /* 0x0000000003047211 */ /* 0x000fc800078410ff */
[----:B------:R-:W-:Y:S02]  /*38b70*/  LEA.HI.X.SX32 R5, R3, R2, 0x2, P2 ;  /* 0x0000000203057211 */ /* 0x000fe400010f16ff */
[----:B-1----:R-:W-:Y:S02]  /*38b80*/  LEA R6, P6, R8, R0, 0x2 ;  /* 0x0000000008067211 */ /* 0x002fe400078c10ff */
[----:B------:R-:W-:Y:S02]  /*38b90*/  IADD3 R10, R18, 0x55, RZ ;  /* 0x00000055120a7810 */ /* 0x000fe40007ffe0ff */
[C---:B------:R-:W-:Y:S02]  /*38ba0*/  LEA.HI.X.SX32 R7, R8.reuse, R2, 0x2, P6 ;  /* 0x0000000208077211 */ /* 0x040fe400030f16ff */
[----:B------:R-:W-:Y:S01]  /*38bb0*/  IADD3 R8, R8, c[0x0][0x198], RZ ;  /* 0x0000660008087a10 */ /* 0x000fe20007ffe0ff */
[----:B------:R1:W-:Y:S01]  /*38bc0*/  @P3 STG.E [R4.64], R11 ;  /* 0x0000000b04003986 */ /* 0x0003e2000c101904 */
[----:B------:R-:W-:-:S02]  /*38bd0*/  IADD3 R3, R18, 0x57, RZ ;  /* 0x0000005712037810 */ /* 0x000fc40007ffe0ff */
[----:B------:R-:W-:Y:S02]  /*38be0*/  ISETP.LT.AND P5, PT, R10, c[0x0][0x17c], !P0 ;  /* 0x00005f000a007a0c */ /* 0x000fe400047a1270 */
[----:B------:R-:W-:Y:S02]  /*38bf0*/  IADD3 R9, R18, 0x56, RZ ;  /* 0x0000005612097810 */ /* 0x000fe40007ffe0ff */
[C---:B-1----:R-:W-:Y:S02]  /*38c00*/  IADD3 R11, R8.reuse, c[0x0][0x198], RZ ;  /* 0x00006600080b7a10 */ /* 0x042fe40007ffe0ff */
[C---:B------:R-:W-:Y:S02]  /*38c10*/  LEA R4, P3, R8.reuse, R0, 0x2 ;  /* 0x0000000008047211 */ /* 0x040fe400078610ff */
[----:B------:R-:W-:Y:S02]  /*38c20*/  ISETP.LT.AND P2, PT, R9, c[0x0][0x17c], !P0 ;  /* 0x00005f0009007a0c */ /* 0x000fe40004741270 */
[----:B------:R-:W-:-:S02]  /*38c30*/  LEA.HI.X.SX32 R5, R8, R2, 0x2, P3 ;  /* 0x0000000208057211 */ /* 0x000fc400018f16ff */
[----:B------:R-:W-:-:S04]  /*38c40*/  IADD3 R9, R18, 0x58, RZ ;  /* 0x0000005812097810 */ /* 0x000fc80007ffe0ff */
[----:B------:R-:W-:Y:S01]  /*38c50*/  ISETP.LT.AND P3, PT, R9, c[0x0][0x17c], !P0 ;  /* 0x00005f0009007a0c */ /* 0x000fe20004761270 */
[----:B--2---:R1:W-:Y:S01]  /*38c60*/  @P4 STG.E [R6.64], R27 ;  /* 0x0000001b06004986 */ /* 0x0043e2000c101904 */
[----:B------:R-:W-:Y:S02]  /*38c70*/  ISETP.LT.AND P4, PT, R3, c[0x0][0x17c], !P0 ;  /* 0x00005f0003007a0c */ /* 0x000fe40004781270 */
[----:B------:R-:W-:-:S04]  /*38c80*/  IADD3 R3, R11, c[0x0][0x198], RZ ;  /* 0x000066000b037a10 */ /* 0x000fc80007ffe0ff */
[----:B------:R-:W-:Y:S02]  /*38c90*/  IADD3 R13, R3, c[0x0][0x198], RZ ;  /* 0x00006600030d7a10 */ /* 0x000fe40007ffe0ff */
[C---:B-1----:R-:W-:Y:S01]  /*38ca0*/  LEA R6, P6, R11.reuse, R0, 0x2 ;  /* 0x000000000b067211 */ /* 0x042fe200078c10ff */
[----:B------:R-:W2:Y:S03]  /*38cb0*/  LDL.LU R27, [R1+0x16c] ;  /* 0x00016c00011b7983 */ /* 0x000ea60000300800 */
[----:B------:R-:W-:Y:S02]  /*38cc0*/  LEA.HI.X.SX32 R7, R11, R2, 0x2, P6 ;  /* 0x000000020b077211 */ /* 0x000fe400030f16ff */
[----:B------:R-:W-:Y:S01]  /*38cd0*/  IADD3 R11, R18, 0x59, RZ ;  /* 0x00000059120b7810 */ /* 0x000fe20007ffe0ff */
[----:B------:R-:W-:Y:S01]  /*38ce0*/  @P1 STG.E [R4.64], R22 ;  /* 0x0000001604001986 */ /* 0x000fe2000c101904 */
[----:B------:R-:W-:-:S02]  /*38cf0*/  LEA R10, P6, R13, R0, 0x2 ;  /* 0x000000000d0a7211 */ /* 0x000fc400078c10ff */
[----:B------:R-:W-:Y:S01]  /*38d00*/  LEA R8, P1, R3, R0, 0x2 ;  /* 0x0000000003087211 */ /* 0x000fe200078210ff */
[----:B------:R1:W-:Y:S01]  /*38d10*/  @P5 STG.E [R6.64], R23 ;  /* 0x0000001706005986 */ /* 0x0003e2000c101904 */
[----:B------:R-:W-:Y:S02]  /*38d20*/  ISETP.LT.AND P5, PT, R11, c[0x0][0x17c], !P0 ;  /* 0x00005f000b007a0c */ /* 0x000fe400047a1270 */
[CC--:B------:R-:W-:Y:S02]  /*38d30*/  LEA.HI.X.SX32 R11, R13.reuse, R2.reuse, 0x2, P6 ;  /* 0x000000020d0b7211 */ /* 0x0c0fe400030f16ff */
[----:B------:R-:W-:Y:S02]  /*38d40*/  IADD3 R13, R13, c[0x0][0x198], RZ ;  /* 0x000066000d0d7a10 */ /* 0x000fe40007ffe0ff */
[----:B------:R-:W-:Y:S02]  /*38d50*/  LEA.HI.X.SX32 R9, R3, R2, 0x2, P1 ;  /* 0x0000000203097211 */ /* 0x000fe400008f16ff */
[----:B------:R-:W-:Y:S01]  /*38d60*/  IADD3 R17, R13, c[0x0][0x198], RZ ;  /* 0x000066000d117a10 */ /* 0x000fe20007ffe0ff */
[----:B------:R-:W4:Y:S01]  /*38d70*/  LDS.128 R20, [R28] ;  /* 0x000000001c147984 */ /* 0x000f220000000c00 */
[----:B-1----:R-:W-:-:S03]  /*38d80*/  IADD3 R7, R18, 0x5b, RZ ;  /* 0x0000005b12077810 */ /* 0x002fc60007ffe0ff */
[----:B------:R-:W-:Y:S01]  /*38d90*/  @P2 STG.E [R8.64], R14 ;  /* 0x0000000e08002986 */ /* 0x000fe2000c101904 */
[-C--:B------:R-:W-:Y:S02]  /*38da0*/  LEA R4, P2, R13, R0.reuse, 0x2 ;  /* 0x000000000d047211 */ /* 0x080fe400078410ff */
[----:B------:R-:W-:Y:S01]  /*38db0*/  LEA R6, P6, R17, R0, 0x2 ;  /* 0x0000000011067211 */ /* 0x000fe200078c10ff */
[----:B------:R-:W-:Y:S01]  /*38dc0*/  @P4 STG.E [R10.64], R15 ;  /* 0x0000000f0a004986 */ /* 0x000fe2000c101904 */
[-C--:B------:R-:W-:Y:S02]  /*38dd0*/  LEA.HI.X.SX32 R5, R13, R2.reuse, 0x2, P2 ;  /* 0x000000020d057211 */ /* 0x080fe400010f16ff */
[----:B------:R-:W-:Y:S02]  /*38de0*/  ISETP.LT.AND P4, PT, R7, c[0x0][0x17c], !P0 ;  /* 0x00005f0007007a0c */ /* 0x000fe40004781270 */
[----:B------:R-:W-:Y:S01]  /*38df0*/  LEA.HI.X.SX32 R7, R17, R2, 0x2, P6 ;  /* 0x0000000211077211 */ /* 0x000fe200030f16ff */
[----:B------:R-:W-:Y:S04]  /*38e00*/  @P3 STG.E [R4.64], R16 ;  /* 0x0000001004003986 */ /* 0x000fe8000c101904 */
[----:B---3--:R1:W-:Y:S04]  /*38e10*/  @P5 STG.E [R6.64], R19 ;  /* 0x0000001306005986 */ /* 0x0083e8000c101904 */
[----:B-1----:R-:W3:Y:S04]  /*38e20*/  LDL.LU R19, [R1+0x178] ;  /* 0x0001780001137983 */ /* 0x002ee80000300800 */
[----:B------:R-:W3:Y:S01]  /*38e30*/  LDL.LU R16, [R1+0x17c] ;  /* 0x00017c0001107983 */ /* 0x000ee20000300800 */
[----:B------:R-:W-:-:S02]  /*38e40*/  IADD3 R12, R18, 0x5a, RZ ;  /* 0x0000005a120c7810 */ /* 0x000fc40007ffe0ff */
[----:B------:R-:W-:Y:S02]  /*38e50*/  IADD3 R13, R17, c[0x0][0x198], RZ ;  /* 0x00006600110d7a10 */ /* 0x000fe40007ffe0ff */
[----:B------:R-:W-:Y:S02]  /*38e60*/  ISETP.LT.AND P1, PT, R12, c[0x0][0x17c], !P0 ;  /* 0x00005f000c007a0c */ /* 0x000fe40004721270 */
[C---:B------:R-:W-:Y:S02]  /*38e70*/  IADD3 R9, R13.reuse, c[0x0][0x198], RZ ;  /* 0x000066000d097a10 */ /* 0x040fe40007ffe0ff */
[-C--:B------:R-:W-:Y:S02]  /*38e80*/  LEA R12, P3, R13, R0.reuse, 0x2 ;  /* 0x000000000d0c7211 */ /* 0x080fe400078610ff */
[----:B------:R-:W-:Y:S02]  /*38e90*/  LEA R14, P6, R9, R0, 0x2 ;  /* 0x00000000090e7211 */ /* 0x000fe400078c10ff */
[----:B------:R-:W-:-:S02]  /*38ea0*/  LEA.HI.X.SX32 R13, R13, R2, 0x2, P3 ;  /* 0x000000020d0d7211 */ /* 0x000fc400018f16ff */
[----:B------:R-:W-:Y:S01]  /*38eb0*/  LEA.HI.X.SX32 R15, R9, R2, 0x2, P6 ;  /* 0x00000002090f7211 */ /* 0x000fe200030f16ff */
[----:B----4-:R-:W-:Y:S04]  /*38ec0*/  STL.64 [R1+0x18], R22 ;  /* 0x0000181601007387 */ /* 0x010fe80000100a00 */
[----:B------:R-:W-:Y:S04]  /*38ed0*/  @P1 STG.E [R12.64], R24 ;  /* 0x000000180c001986 */ /* 0x000fe8000c101904 */
[----:B------:R1:W-:Y:S01]  /*38ee0*/  @P4 STG.E [R14.64], R25 ;  /* 0x000000190e004986 */ /* 0x0003e2000c101904 */
[----:B------:R-:W-:Y:S01]  /*38ef0*/  IADD3 R3, R18, 0x5c, RZ ;  /* 0x0000005c12037810 */ /* 0x000fe20007ffe0ff */
[----:B-1----:R-:W-:-:S02]  /*38f00*/  IMAD.MOV.U32 R15, RZ, RZ, R20 ;  /* 0x000000ffff0f7224 */ /* 0x002fc400078e0014 */
[----:B------:R-:W-:Y:S02]  /*38f10*/  IMAD.MOV.U32 R14, RZ, RZ, R21 ;  /* 0x000000ffff0e7224 */ /* 0x000fe400078e0015 */
[----:B------:R-:W1:Y:S01]  /*38f20*/  LDS.128 R20, [R28+0x2000] ;  /* 0x002000001c147984 */ /* 0x000e620000000c00 */
[----:B------:R-:W-:Y:S02]  /*38f30*/  ISETP.LT.AND P2, PT, R3, c[0x0][0x17c], !P0 ;  /* 0x00005f0003007a0c */ /* 0x000fe40004741270 */
[C---:B------:R-:W-:Y:S02]  /*38f40*/  IADD3 R3, R18.reuse, 0x5e, RZ ;  /* 0x0000005e12037810 */ /* 0x040fe40007ffe0ff */
[----:B------:R-:W-:Y:S02]  /*38f50*/  IADD3 R9, R9, c[0x0][0x198], RZ ;  /* 0x0000660009097a10 */ /* 0x000fe40007ffe0ff */
[----:B------:R-:W-:Y:S02]  /*38f60*/  IADD3 R8, R18, 0x5d, RZ ;  /* 0x0000005d12087810 */ /* 0x000fe40007ffe0ff */
[----:B------:R-:W-:-:S02]  /*38f70*/  ISETP.LT.AND P3, PT, R3, c[0x0][0x17c], !P0 ;  /* 0x00005f0003007a0c */ /* 0x000fc40004761270 */
[C---:B------:R-:W-:Y:S02]  /*38f80*/  LEA R10, P1, R9.reuse, R0, 0x2 ;  /* 0x00000000090a7211 */ /* 0x040fe400078210ff */
[----:B------:R-:W-:Y:S02]  /*38f90*/  IADD3 R3, R18, 0x60, RZ ;  /* 0x0000006012037810 */ /* 0x000fe40007ffe0ff */
[C---:B------:R-:W-:Y:S02]  /*38fa0*/  IADD3 R5, R9.reuse, c[0x0][0x198], RZ ;  /* 0x0000660009057a10 */ /* 0x040fe40007ffe0ff */
[----:B------:R-:W-:Y:S02]  /*38fb0*/  ISETP.LT.AND P5, PT, R8, c[0x0][0x17c], !P0 ;  /* 0x00005f0008007a0c */ /* 0x000fe400047a1270 */
[----:B------:R-:W-:Y:S02]  /*38fc0*/  LEA.HI.X.SX32 R11, R9, R2, 0x2, P1 ;  /* 0x00000002090b7211 */ /* 0x000fe400008f16ff */
[----:B------:R-:W-:-:S02]  /*38fd0*/  IADD3 R4, R18, 0x5f, RZ ;  /* 0x0000005f12047810 */ /* 0x000fc40007ffe0ff */
[----:B------:R-:W-:Y:S02]  /*38fe0*/  ISETP.LT.AND P1, PT, R3, c[0x0][0x17c], !P0 ;  /* 0x00005f0003007a0c */ /* 0x000fe40004721270 */
[C---:B------:R-:W-:Y:S01]  /*38ff0*/  IADD3 R3, R5.reuse, c[0x0][0x198], RZ ;  /* 0x0000660005037a10 */ /* 0x040fe20007ffe0ff */
[----:B------:R-:W-:Y:S01]  /*39000*/  @P2 STG.E [R10.64], R26 ;  /* 0x0000001a0a002986 */ /* 0x000fe2000c101904 */
[-C--:B------:R-:W-:Y:S02]  /*39010*/  LEA R8, P6, R5, R0.reuse, 0x2 ;  /* 0x0000000005087211 */ /* 0x080fe400078c10ff */
[----:B------:R-:W-:Y:S02]  /*39020*/  ISETP.LT.AND P4, PT, R4, c[0x0][0x17c], !P0 ;  /* 0x00005f0004007a0c */ /* 0x000fe40004781270 */
[C---:B------:R-:W-:Y:S02]  /*39030*/  LEA R4, P2, R3.reuse, R0, 0x2 ;  /* 0x0000000003047211 */ /* 0x040fe400078410ff */
[----:B------:R-:W-:-:S02]  /*39040*/  IADD3 R13, R3, c[0x0][0x198], RZ ;  /* 0x00006600030d7a10 */ /* 0x000fc40007ffe0ff */
[-C--:B------:R-:W-:Y:S02]  /*39050*/  LEA.HI.X.SX32 R9, R5, R2.reuse, 0x2, P6 ;  /* 0x0000000205097211 */ /* 0x080fe400030f16ff */
[----:B------:R-:W-:Y:S02]  /*39060*/  IADD3 R7, R18, 0x61, RZ ;  /* 0x0000006112077810 */ /* 0x000fe40007ffe0ff */
[----:B------:R-:W-:Y:S02]  /*39070*/  LEA.HI.X.SX32 R5, R3, R2, 0x2, P2 ;  /* 0x0000000203057211 */ /* 0x000fe400010f16ff */
[----:B------:R-:W-:Y:S01]  /*39080*/  LEA R6, P6, R13, R0, 0x2 ;  /* 0x000000000d067211 */ /* 0x000fe200078c10ff */
[----:B-1----:R-:W-:Y:S04]  /*39090*/  STL.64 [R1+0x8], R22 ;  /* 0x0000081601007387 */ /* 0x002fe80000100a00 */
[----:B--2---:R-:W-:Y:S01]  /*390a0*/  @P5 STG.E [R8.64], R27 ;  /* 0x0000001b08005986 */ /* 0x004fe2000c101904 */
[----:B------:R-:W-:-:S02]  /*390b0*/  ISETP.LT.AND P5, PT, R7, c[0x0][0x17c], !P0 ;  /* 0x00005f0007007a0c */ /* 0x000fc400047a1270 */
[----:B------:R-:W-:Y:S01]  /*390c0*/  LEA.HI.X.SX32 R7, R13, R2, 0x2, P6 ;  /* 0x000000020d077211 */ /* 0x000fe200030f16ff */
[----:B------:R-:W1:Y:S04]  /*390d0*/  LDS.128 R24, [R29] ;  /* 0x000000001d187984 */ /* 0x000e680000000c00 */
[----:B---3--:R2:W-:Y:S04]  /*390e0*/  @P3 STG.E [R4.64], R19 ;  /* 0x0000001304003986 */ /* 0x0085e8000c101904 */
[----:B------:R-:W-:Y:S01]  /*390f0*/  @P4 STG.E [R6.64], R16 ;  /* 0x0000001006004986 */ /* 0x000fe2000c101904 */
[----:B--2---:R-:W-:-:S05]  /*39100*/  LOP3.LUT R19, R28, 0x40, RZ, 0x3c, !PT ;  /* 0x000000401c137812 */ /* 0x004fca00078e3cff */
[----:B------:R2:W3:Y:S02]  /*39110*/  LDS.128 R4, [R19] ;  /* 0x0000000013047984 */ /* 0x0004e40000000c00 */
[----:B--2---:R-:W-:Y:S02]  /*39120*/  LOP3.LUT R19, R28, 0x60, RZ, 0x3c, !PT ;  /* 0x000000601c137812 */ /* 0x004fe400078e3cff */
[----:B------:R-:W2:Y:S01]  /*39130*/  LDL.LU R28, [R1+0x400] ;  /* 0x00040000011c7983 */ /* 0x000ea20000300800 */
[----:B------:R-:W-:Y:S02]  /*39140*/  IADD3 R3, R13, c[0x0][0x198], RZ ;  /* 0x000066000d037a10 */ /* 0x000fe40007ffe0ff */
[----:B------:R-:W-:Y:S02]  /*39150*/  IADD3 R12, R18, 0x62, RZ ;  /* 0x00000062120c7810 */ /* 0x000fe40007ffe0ff */
[C---:B------:R-:W-:Y:S02]  /*39160*/  LEA R8, P3, R3.reuse, R0, 0x2 ;  /* 0x0000000003087211 */ /* 0x040fe400078610ff */
[----:B------:R-:W-:-:S02]  /*39170*/  IADD3 R13, R3, c[0x0][0x198], RZ ;  /* 0x00006600030d7a10 */ /* 0x000fc40007ffe0ff */
[----:B------:R-:W-:Y:S02]  /*39180*/  ISETP.LT.AND P2, PT, R12, c[0x0][0x17c], !P0 ;  /* 0x00005f000c007a0c */ /* 0x000fe40004741270 */
[----:B------:R-:W-:Y:S02]  /*39190*/  LEA.HI.X.SX32 R9, R3, R2, 0x2, P3 ;  /* 0x0000000203097211 */ /* 0x000fe400018f16ff */
[C---:B------:R-:W-:Y:S02]  /*391a0*/  IADD3 R12, R18.reuse, 0x64, RZ ;  /* 0x00000064120c7810 */ /* 0x040fe40007ffe0ff */
[C---:B------:R-:W-:Y:S01]  /*391b0*/  IADD3 R3, R13.reuse, c[0x0][0x198], RZ ;  /* 0x000066000d037a10 */ /* 0x040fe20007ffe0ff */
[----:B------:R-:W-:Y:S01]  /*391c0*/  @P1 STG.E [R8.64], R15 ;  /* 0x0000000f08001986 */ /* 0x000fe2000c101904 */
[----:B------:R-:W-:Y:S02]  /*391d0*/  IADD3 R11, R18, 0x63, RZ ;  /* 0x00000063120b7810 */ /* 0x000fe40007ffe0ff */
[----:B------:R-:W-:-:S02]  /*391e0*/  LEA R10, P6, R13, R0, 0x2 ;  /* 0x000000000d0a7211 */ /* 0x000fc400078c10ff */
[----:B------:R-:W-:Y:S02]  /*391f0*/  ISETP.LT.AND P3, PT, R12, c[0x0][0x17c], !P0 ;  /* 0x00005f000c007a0c */ /* 0x000fe40004761270 */
[----:B------:R-:W-:Y:S02]  /*39200*/  LEA R12, P1, R3, R0, 0x2 ;  /* 0x00000000030c7211 */ /* 0x000fe400078210ff */
[----:B------:R-:W-:Y:S02]  /*39210*/  ISETP.LT.AND P4, PT, R11, c[0x0][0x17c], !P0 ;  /* 0x00005f000b007a0c */ /* 0x000fe40004781270 */
[-C--:B------:R-:W-:Y:S02]  /*39220*/  LEA.HI.X.SX32 R11, R13, R2.reuse, 0x2, P6 ;  /* 0x000000020d0b7211 */ /* 0x080fe400030f16ff */
[----:B------:R-:W-:-:S03]  /*39230*/  LEA.HI.X.SX32 R13, R3, R2, 0x2, P1 ;  /* 0x00000002030d7211 */ /* 0x000fc600008f16ff */
[----:B------:R-:W-:Y:S04]  /*39240*/  @P5 STG.E [R10.64], R14 ;  /* 0x0000000e0a005986 */ /* 0x000fe8000c101904 */
[----:B-1----:R1:W-:Y:S01]  /*39250*/  @P2 STG.E [R12.64], R24 ;  /* 0x000000180c002986 */ /* 0x0023e2000c101904 */
[----:B------:R-:W-:-:S03]  /*39260*/  IADD3 R17, R3, c[0x0][0x198], RZ ;  /* 0x0000660003117a10 */ /* 0x000fc60007ffe0ff */
[----:B------:R-:W4:Y:S04]  /*39270*/  LDS.128 R8, [R19] ;  /* 0x0000000013087984 */ /* 0x000f280000000c00 */
[----:B-1----:R-:W1:Y:S01]  /*39280*/  S2R R24, SR_TID.X ;  /* 0x0000000000187919 */ /* 0x002e620000002100 */
[C---:B------:R-:W-:Y:S02]  /*39290*/  IADD3 R15, R18.reuse, 0x65, RZ ;  /* 0x00000065120f7810 */ /* 0x040fe40007ffe0ff */
[----:B------:R-:W-:Y:S02]  /*392a0*/  LEA R14, P6, R17, R0, 0x2 ;  /* 0x00000000110e7211 */ /* 0x000fe400078c10ff */
[----:B------:R-:W-:Y:S02]  /*392b0*/  IADD3 R16, R18, 0x66, RZ ;  /* 0x0000006612107810 */ /* 0x000fe40007ffe0ff */
[----:B------:R-:W-:-:S02]  /*392c0*/  ISETP.LT.AND P5, PT, R15, c[0x0][0x17c], !P0 ;  /* 0x00005f000f007a0c */ /* 0x000fc400047a1270 */
[C---:B------:R-:W-:Y:S02]  /*392d0*/  IADD3 R3, R17.reuse, c[0x0][0x198], RZ ;  /* 0x0000660011037a10 */ /* 0x040fe40007ffe0ff */
[----:B------:R-:W-:Y:S02]  /*392e0*/  LEA.HI.X.SX32 R15, R17, R2, 0x2, P6 ;  /* 0x00000002110f7211 */ /* 0x000fe400030f16ff */
[----:B------:R-:W-:Y:S02]  /*392f0*/  ISETP.LT.AND P1, PT, R16, c[0x0][0x17c], !P0 ;  /* 0x00005f0010007a0c */ /* 0x000fe40004721270 */
[C---:B------:R-:W-:Y:S01]  /*39300*/  IADD3 R16, R3.reuse, c[0x0][0x198], RZ ;  /* 0x0000660003107a10 */ /* 0x040fe20007ffe0ff */
[----:B------:R1:W-:Y:S01]  /*39310*/  @P4 STG.E [R14.64], R25 ;  /* 0x000000190e004986 */ /* 0x0003e2000c101904 */
[----:B------:R-:W-:-:S04]  /*39320*/  LEA R12, P2, R3, R0, 0x2 ;  /* 0x00000000030c7211 */ /* 0x000fc800078410ff */
[----:B------:R-:W-:Y:S02]  /*39330*/  LEA.HI.X.SX32 R13, R3, R2, 0x2, P2 ;  /* 0x00000002030d7211 */ /* 0x000fe400010f16ff */
[CC--:B-1----:R-:W-:Y:S02]  /*39340*/  LEA R14, P6, R16.reuse, R0.reuse, 0x2 ;  /* 0x00000000100e7211 */ /* 0x0c2fe400078c10ff */
[----:B------:R-:W-:Y:S01]  /*39350*/  IADD3 R3, R16, c[0x0][0x198], RZ ;  /* 0x0000660010037a10 */ /* 0x000fe20007ffe0ff */
[----:B---3--:R1:W-:Y:S01]  /*39360*/  @P3 STG.E [R12.64], R4 ;  /* 0x000000040c003986 */ /* 0x0083e2000c101904 */
[----:B------:R-:W-:Y:S02]  /*39370*/  IMAD.MOV.U32 R18, RZ, RZ, R20 ;  /* 0x000000ffff127224 */ /* 0x000fe400078e0014 */
[----:B------:R-:W-:Y:S02]  /*39380*/  IMAD.MOV.U32 R25, RZ, RZ, R21 ;  /* 0x000000ffff197224 */ /* 0x000fe400078e0015 */
[----:B------:R3:W2:Y:S01]  /*39390*/  LDS.128 R20, [R29+0x2000] ;  /* 0x002000001d147984 */ /* 0x0006a20000000c00 */
[----:B-1----:R-:W-:-:S03]  /*393a0*/  LEA R4, P3, R3, R0, 0x2 ;  /* 0x0000000003047211 */ /* 0x002fc600078610ff */
[----:B---3--:R-:W3:Y:S01]  /*393b0*/  LDL.LU R29, [R1+0x1c] ;  /* 0x00001c00011d7983 */ /* 0x008ee20000300800 */
[C---:B--2---:R-:W-:Y:S02]  /*393c0*/  IADD3 R17, R28.reuse, 0x68, RZ ;  /* 0x000000681c117810 */ /* 0x044fe40007ffe0ff */
[----:B------:R-:W-:Y:S02]  /*393d0*/  IADD3 R15, R28, 0x67, RZ ;  /* 0x000000671c0f7810 */ /* 0x000fe40007ffe0ff */
[----:B------:R-:W-:Y:S02]  /*393e0*/  ISETP.LT.AND P2, PT, R17, c[0x0][0x17c], !P0 ;  /* 0x00005f0011007a0c */ /* 0x000fe40004741270 */
[----:B------:R-:W-:Y:S02]  /*393f0*/  ISETP.LT.AND P4, PT, R15, c[0x0][0x17c], !P0 ;  /* 0x00005f000f007a0c */ /* 0x000fe40004781270 */
[C---:B------:R-:W-:Y:S01]  /*39400*/  LOP3.LUT R17, R24.reuse, 0x1ff, RZ, 0xc0, !PT ;  /* 0x000001ff18117812 */ /* 0x040fe200078ec0ff */
[----:B------:R-:W-:Y:S01]  /*39410*/  IMAD.SHL.U32 R24, R24, 0x2000, RZ ;  /* 0x0000200018187824 */ /* 0x000fe200078e00ff */
[----:B------:R-:W-:-:S04]  /*39420*/  LEA.HI.X.SX32 R15, R16, R2, 0x2, P6 ;  /* 0x00000002100f7211 */ /* 0x000fc800030f16ff */
[----:B------:R-:W-:Y:S01]  /*39430*/  LOP3.LUT R24, R24, 0xc000, RZ, 0xc0, !PT ;  /* 0x0000c00018187812 */ /* 0x000fe200078ec0ff */
[----:B------:R1:W-:Y:S01]  /*39440*/  @P5 STG.E [R14.64], R5 ;  /* 0x000000050e005986 */ /* 0x0003e2000c101904 */
[----:B------:R-:W-:-:S03]  /*39450*/  IADD3 R13, R28, 0x69, RZ ;  /* 0x000000691c0d7810 */ /* 0x000fc60007ffe0ff */
[----:B------:R-:W-:Y:S01]  /*39460*/  IMAD R24, R17, 0x10, R24 ;  /* 0x0000001011187824 */ /* 0x000fe200078e0218 */
[----:B------:R-:W-:Y:S02]  /*39470*/  ISETP.LT.AND P5, PT, R13, c[0x0][0x17c], !P0 ;  /* 0x00005f000d007a0c */ /* 0x000fe400047a1270 */
[----:B-1----:R-:W-:-:S04]  /*39480*/  IADD3 R14, R3, c[0x0][0x198], RZ ;  /* 0x00006600030e7a10 */ /* 0x002fc80007ffe0ff */
[----:B------:R-:W-:Y:S02]  /*39490*/  LEA R12, P6, R14, R0, 0x2 ;  /* 0x000000000e0c7211 */ /* 0x000fe400078c10ff */
[-C--:B------:R-:W-:Y:S02]  /*394a0*/  LEA.HI.X.SX32 R5, R3, R2.reuse, 0x2, P3 ;  /* 0x0000000203057211 */ /* 0x080fe400018f16ff */
[----:B------:R-:W-:Y:S02]  /*394b0*/  IADD3 R15, R28, 0x6a, RZ ;  /* 0x0000006a1c0f7810 */ /* 0x000fe40007ffe0ff */
[----:B------:R-:W-:Y:S02]  /*394c0*/  LEA.HI.X.SX32 R13, R14, R2, 0x2, P6 ;  /* 0x000000020e0d7211 */ /* 0x000fe400030f16ff */
[----:B------:R-:W-:Y:S02]  /*394d0*/  LOP3.LUT R24, R24, 0x40, RZ, 0x3c, !PT ;  /* 0x0000004018187812 */ /* 0x000fe400078e3cff */
[----:B------:R-:W-:Y:S01]  /*394e0*/  IADD3 R3, R14, c[0x0][0x198], RZ ;  /* 0x000066000e037a10 */ /* 0x000fe20007ffe0ff */
[----:B----4-:R1:W-:Y:S01]  /*394f0*/  @P1 STG.E [R4.64], R8 ;  /* 0x0000000804001986 */ /* 0x0103e2000c101904 */
[----:B------:R-:W-:-:S03]  /*39500*/  ISETP.LT.AND P3, PT, R15, c[0x0][0x17c], !P0 ;  /* 0x00005f000f007a0c */ /* 0x000fc60004761270 */
[----:B------:R2:W-:Y:S04]  /*39510*/  @P4 STG.E [R12.64], R9 ;  /* 0x000000090c004986 */ /* 0x0005e8000c101904 */
[----:B------:R4:W3:Y:S01]  /*39520*/  LDS.128 R12, [R24+0x2000] ;  /* 0x00200000180c7984 */ /* 0x0008e20000000c00 */
[C---:B-1----:R-:W-:Y:S02]  /*39530*/  LEA R8, P1, R3.reuse, R0, 0x2 ;  /* 0x0000000003087211 */ /* 0x042fe400078210ff */
[C---:B------:R-:W-:Y:S02]  /*39540*/  IADD3 R16, R28.reuse, 0x6b, RZ ;  /* 0x0000006b1c107810 */ /* 0x040fe40007ffe0ff */
[----:B------:R-:W-:Y:S02]  /*39550*/  IADD3 R17, R28, 0x6c, RZ ;  /* 0x0000006c1c117810 */ /* 0x000fe40007ffe0ff */
[----:B--2---:R-:W-:-:S02]  /*39560*/  LEA.HI.X.SX32 R9, R3, R2, 0x2, P1 ;  /* 0x0000000203097211 */ /* 0x004fc400008f16ff */
[----:B------:R-:W-:Y:S02]  /*39570*/  IADD3 R5, R3, c[0x0][0x198], RZ ;  /* 0x0000660003057a10 */ /* 0x000fe40007ffe0ff */
[----:B------:R-:W-:Y:S01]  /*39580*/  ISETP.LT.AND P4, PT, R16, c[0x0][0x17c], !P0 ;  /* 0x00005f0010007a0c */ /* 0x000fe20004781270 */
[----:B------:R1:W-:Y:S01]  /*39590*/  @P2 STG.E [R8.64], R18 ;  /* 0x0000001208002986 */ /* 0x0003e2000c101904 */
[----:B------:R-:W-:Y:S02]  /*395a0*/  ISETP.LT.AND P1, PT, R17, c[0x0][0x17c], !P0 ;  /* 0x00005f0011007a0c */ /* 0x000fe40004721270 */
[C---:B------:R-:W-:Y:S01]  /*395b0*/  LEA R4, P6, R5.reuse, R0, 0x2 ;  /* 0x0000000005047211 */ /* 0x040fe200078c10ff */
[----:B------:R-:W2:Y:S01]  /*395c0*/  LDS.128 R16, [R19+0x2000] ;  /* 0x0020000013107984 */ /* 0x000ea20000000c00 */
[C---:B----4-:R-:W-:Y:S02]  /*395d0*/  IADD3 R24, R5.reuse, c[0x0][0x198], RZ ;  /* 0x0000660005187a10 */ /* 0x050fe40007ffe0ff */
[----:B------:R-:W-:-:S02]  /*395e0*/  LEA.HI.X.SX32 R5, R5, R2, 0x2, P6 ;  /* 0x0000000205057211 */ /* 0x000fc400030f16ff */
[----:B------:R-:W-:-:S03]  /*395f0*/  IADD3 R3, R24, c[0x0][0x198], RZ ;  /* 0x0000660018037a10 */ /* 0x000fc60007ffe0ff */
[----:B------:R4:W-:Y:S01]  /*39600*/  @P5 STG.E [R4.64], R25 ;  /* 0x0000001904005986 */ /* 0x0009e2000c101904 */
[----:B-1----:R-:W-:-:S04]  /*39610*/  LEA R8, P2, R24, R0, 0x2 ;  /* 0x0000000018087211 */ /* 0x002fc800078410ff */
[----:B------:R-:W-:Y:S02]  /*39620*/  LEA.HI.X.SX32 R9, R24, R2, 0x2, P2 ;  /* 0x0000000218097211 */ /* 0x000fe400010f16ff */
[C---:B----4-:R-:W-:Y:S02]  /*39630*/  IADD3 R5, R28.reuse, 0x6d, RZ ;  /* 0x0000006d1c057810 */ /* 0x050fe40007ffe0ff */
[----:B------:R-:W-:Y:S02]  /*39640*/  LEA R4, P6, R3, R0, 0x2 ;  /* 0x0000000003047211 */ /* 0x000fe400078c10ff */
[----:B------:R-:W-:Y:S02]  /*39650*/  ISETP.LT.AND P5, PT, R5, c[0x0][0x17c], !P0 ;  /* 0x00005f0005007a0c */ /* 0x000fe400047a1270 */
[C---:B------:R-:W-:Y:S02]  /*39660*/  LEA.HI.X.SX32 R5, R3.reuse, R2, 0x2, P6 ;  /* 0x0000000203057211 */ /* 0x040fe400030f16ff */
[----:B------:R-:W-:Y:S01]  /*39670*/  IADD3 R3, R3, c[0x0][0x198], RZ ;  /* 0x0000660003037a10 */ /* 0x000fe20007ffe0ff */
[----:B------:R1:W-:Y:S01]  /*39680*/  @P3 STG.E [R8.64], R20 ;  /* 0x0000001408003986 */ /* 0x0003e2000c101904 */
[----:B------:R-:W-:-:S03]  /*39690*/  IADD3 R25, R28, 0x6e, RZ ;  /* 0x0000006e1c197810 */ /* 0x000fc60007ffe0ff */
[----:B------:R4:W-:Y:S01]  /*396a0*/  @P4 STG.E [R4.64], R21 ;  /* 0x0000001504004986 */ /* 0x0009e2000c101904 */
[----:B------:R-:W-:Y:S02]  /*396b0*/  ISETP.LT.AND P2, PT, R25, c[0x0][0x17c], !P0 ;  /* 0x00005f0019007a0c */ /* 0x000fe40004741270 */
[C---:B-1----:R-:W-:Y:S02]  /*396c0*/  IADD3 R9, R3.reuse, c[0x0][0x198], RZ ;  /* 0x0000660003097a10 */ /* 0x042fe40007ffe0ff */
[----:B----4-:R-:W-:-:S04]  /*396d0*/  LEA R4, P3, R3, R0, 0x2 ;  /* 0x0000000003047211 */ /* 0x010fc800078610ff */
[----:B------:R-:W-:Y:S02]  /*396e0*/  LEA.HI.X.SX32 R5, R3, R2, 0x2, P3 ;  /* 0x0000000203057211 */ /* 0x000fe400018f16ff */
[C---:B------:R-:W-:Y:S02]  /*396f0*/  IADD3 R3, R9.reuse, c[0x0][0x198], RZ ;  /* 0x0000660009037a10 */ /* 0x040fe40007ffe0ff */
[C---:B------:R-:W-:Y:S01]  /*39700*/  LEA R8, P6, R9.reuse, R0, 0x2 ;  /* 0x0000000009087211 */ /* 0x040fe200078c10ff */
[----:B---3--:R1:W-:Y:S03]  /*39710*/  @P1 STG.E [R4.64], R12 ;  /* 0x0000000c04001986 */ /* 0x0083e6000c101904 */
[----:B------:R-:W-:Y:S02]  /*39720*/  LEA.HI.X.SX32 R9, R9, R2, 0x2, P6 ;  /* 0x0000000209097211 */ /* 0x000fe400030f16ff */
[----:B-1----:R-:W-:-:S04]  /*39730*/  LEA R4, P1, R3, R0, 0x2 ;  /* 0x0000000003047211 */ /* 0x002fc800078210ff */
[----:B------:R-:W-:Y:S01]  /*39740*/  LEA.HI.X.SX32 R5, R3, R2, 0x2, P1 ;  /* 0x0000000203057211 */ /* 0x000fe200008f16ff */
[----:B------:R-:W-:Y:S04]  /*39750*/  @P5 STG.E [R8.64], R13 ;  /* 0x0000000d08005986 */ /* 0x000fe8000c101904 */
[----:B--2---:R1:W-:Y:S04]  /*39760*/  @P2 STG.E [R4.64], R16 ;  /* 0x0000001004002986 */ /* 0x0043e8000c101904 */
[----:B-1----:R-:W2:Y:S01]  /*39770*/  LDL.LU R5, [R1+0x18] ;  /* 0x0000180001057983 */ /* 0x002ea20000300800 */
[----:B------:R-:W-:-:S02]  /*39780*/  IADD3 R20, R28, 0x6f, RZ ;  /* 0x0000006f1c147810 */ /* 0x000fc40007ffe0ff */
[----:B------:R-:W-:Y:S02]  /*39790*/  IADD3 R21, R28, 0x70, RZ ;  /* 0x000000701c157810 */ /* 0x000fe40007ffe0ff */
[----:B------:R-:W-:Y:S02]  /*397a0*/  IADD3 R12, R3, c[0x0][0x198], RZ ;  /* 0x00006600030c7a10 */ /* 0x000fe40007ffe0ff */
[----:B------:R-:W-:Y:S02]  /*397b0*/  ISETP.LT.AND P4, PT, R20, c[0x0][0x17c], !P0 ;  /* 0x00005f0014007a0c */ /* 0x000fe40004781270 */
[----:B------:R-:W-:Y:S02]  /*397c0*/  ISETP.LT.AND P3, PT, R21, c[0x0][0x17c], !P0 ;  /* 0x00005f0015007a0c */ /* 0x000fe40004761270 */
[----:B------:R-:W-:Y:S02]  /*397d0*/  IADD3 R21, R28, 0x71, RZ ;  /* 0x000000711c157810 */ /* 0x000fe40007ffe0ff */
[----:B------:R-:W-:-:S02]  /*397e0*/  IADD3 R3, R12, c[0x0][0x198], RZ ;  /* 0x000066000c037a10 */ /* 0x000fc40007ffe0ff */
[----:B------:R-:W-:Y:S02]  /*397f0*/  LEA R8, P6, R12, R0, 0x2 ;  /* 0x000000000c087211 */ /* 0x000fe400078c10ff */
[----:B------:R-:W-:Y:S02]  /*39800*/  IADD3 R20, R28, 0x72, RZ ;  /* 0x000000721c147810 */ /* 0x000fe40007ffe0ff */
[----:B------:R-:W-:Y:S02]  /*39810*/  ISETP.LT.AND P5, PT, R21, c[0x0][0x17c], !P0 ;  /* 0x00005f0015007a0c */ /* 0x000fe400047a1270 */
[----:B------:R-:W-:Y:S02]  /*39820*/  IADD3 R25, R3, c[0x0][0x198], RZ ;  /* 0x0000660003197a10 */ /* 0x000fe40007ffe0ff */
[----:B------:R-:W-:Y:S02]  /*39830*/  LEA.HI.X.SX32 R9, R12, R2, 0x2, P6 ;  /* 0x000000020c097211 */ /* 0x000fe400030f16ff */
[----:B------:R-:W-:-:S02]  /*39840*/  ISETP.LT.AND P1, PT, R20, c[0x0][0x17c], !P0 ;  /* 0x00005f0014007a0c */ /* 0x000fc40004721270 */
[-C--:B------:R-:W-:Y:S02]  /*39850*/  LEA R20, P2, R3, R0.reuse, 0x2 ;  /* 0x0000000003147211 */ /* 0x080fe400078410ff */
[C---:B------:R-:W-:Y:S02]  /*39860*/  IADD3 R13, R28.reuse, 0x73, RZ ;  /* 0x000000731c0d7810 */ /* 0x040fe40007ffe0ff */
[----:B------:R-:W-:Y:S01]  /*39870*/  LEA R12, P6, R25, R0, 0x2 ;  /* 0x00000000190c7211 */ /* 0x000fe200078c10ff */
[----:B------:R-:W-:Y:S01]  /*39880*/  @P4 STG.E [R8.64], R17 ;  /* 0x0000001108004986 */ /* 0x000fe2000c101904 */
[----:B------:R-:W-:Y:S02]  /*39890*/  IADD3 R24, R28, 0x74, RZ ;  /* 0x000000741c187810 */ /* 0x000fe40007ffe0ff */
[----:B------:R-:W-:Y:S02]  /*398a0*/  LEA.HI.X.SX32 R21, R3, R2, 0x2, P2 ;  /* 0x0000000203157211 */ /* 0x000fe400010f16ff */
[----:B------:R-:W-:-:S02]  /*398b0*/  ISETP.LT.AND P4, PT, R13, c[0x0][0x17c], !P0 ;  /* 0x00005f000d007a0c */ /* 0x000fc40004781270 */
[C---:B------:R-:W-:Y:S02]  /*398c0*/  LEA.HI.X.SX32 R13, R25.reuse, R2, 0x2, P6 ;  /* 0x00000002190d7211 */ /* 0x040fe400030f16ff */
[----:B------:R-:W-:Y:S02]  /*398d0*/  ISETP.LT.AND P2, PT, R24, c[0x0][0x17c], !P0 ;  /* 0x00005f0018007a0c */ /* 0x000fe40004741270 */
[----:B------:R-:W3:Y:S01]  /*398e0*/  LDL.LU R24, [R1+0x8] ;  /* 0x0000080001187983 */ /* 0x000ee20000300800 */
[----:B------:R-:W-:-:S03]  /*398f0*/  IADD3 R3, R25, c[0x0][0x198], RZ ;  /* 0x0000660019037a10 */ /* 0x000fc60007ffe0ff */
[----:B--2---:R-:W-:Y:S04]  /*39900*/  @P3 STG.E [R20.64], R5 ;  /* 0x0000000514003986 */ /* 0x004fe8000c101904 */
[----:B------:R1:W-:Y:S04]  /*39910*/  @P5 STG.E [R12.64], R29 ;  /* 0x0000001d0c005986 */ /* 0x0003e8000c101904 */
[----:B-1----:R-:W2:Y:S01]  /*39920*/  LDL.LU R29, [R1+0xc] ;  /* 0x00000c00011d7983 */ /* 0x002ea20000300800 */
[C---:B------:R-:W-:Y:S02]  /*39930*/  LEA R4, P3, R3.reuse, R0, 0x2 ;  /* 0x0000000003047211 */ /* 0x040fe400078610ff */
[----:B------:R-:W-:-:S02]  /*39940*/  IADD3 R17, R3, c[0x0][0x198], RZ ;  /* 0x0000660003117a10 */ /* 0x000fc40007ffe0ff */
[----:B------:R-:W-:Y:S02]  /*39950*/  LEA.HI.X.SX32 R5, R3, R2, 0x2, P3 ;  /* 0x0000000203057211 */ /* 0x000fe400018f16ff */
[C---:B------:R-:W-:Y:S02]  /*39960*/  IADD3 R9, R28.reuse, 0x75, RZ ;  /* 0x000000751c097810 */ /* 0x040fe40007ffe0ff */
[C---:B------:R-:W-:Y:S02]  /*39970*/  IADD3 R21, R17.reuse, c[0x0][0x198], RZ ;  /* 0x0000660011157a10 */ /* 0x040fe40007ffe0ff */
[----:B------:R-:W-:Y:S01]  /*39980*/  LEA R8, P6, R17, R0, 0x2 ;  /* 0x0000000011087211 */ /* 0x000fe200078c10ff */
[----:B------:R1:W-:Y:S01]  /*39990*/  @P1 STG.E [R4.64], R26 ;  /* 0x0000001a04001986 */ /* 0x0003e2000c101904 */
[----:B------:R-:W-:Y:S02]  /*399a0*/  IADD3 R16, R28, 0x76, RZ ;  /* 0x000000761c107810 */ /* 0x000fe40007ffe0ff */
[----:B------:R-:W-:-:S02]  /*399b0*/  ISETP.LT.AND P5, PT, R9, c[0x0][0x17c], !P0 ;  /* 0x00005f0009007a0c */ /* 0x000fc400047a1270 */
[----:B------:R-:W-:Y:S02]  /*399c0*/  IADD3 R25, R21, c[0x0][0x198], RZ ;  /* 0x0000660015197a10 */ /* 0x000fe40007ffe0ff */
[----:B------:R-:W-:Y:S02]  /*399d0*/  LEA.HI.X.SX32 R9, R17, R2, 0x2, P6 ;  /* 0x0000000211097211 */ /* 0x000fe400030f16ff */
[-C--:B------:R-:W-:Y:S02]  /*399e0*/  LEA R12, P1, R21, R0.reuse, 0x2 ;  /* 0x00000000150c7211 */ /* 0x080fe400078210ff */
[----:B------:R-:W-:Y:S02]  /*399f0*/  ISETP.LT.AND P3, PT, R16, c[0x0][0x17c], !P0 ;  /* 0x00005f0010007a0c */ /* 0x000fe40004761270 */
[----:B------:R-:W-:Y:S02]  /*39a00*/  IADD3 R17, R28, 0x77, RZ ;  /* 0x000000771c117810 */ /* 0x000fe40007ffe0ff */
[----:B------:R-:W-:Y:S01]  /*39a10*/  LEA R16, P6, R25, R0, 0x2 ;  /* 0x0000000019107211 */ /* 0x000fe200078c10ff */
[----:B------:R4:W-:Y:S01]  /*39a20*/  @P4 STG.E [R8.64], R27 ;  /* 0x0000001b08004986 */ /* 0x0009e2000c101904 */
[----:B------:R-:W-:-:S02]  /*39a30*/  LEA.HI.X.SX32 R13, R21, R2, 0x2, P1 ;  /* 0x00000002150d7211 */ /* 0x000fc400008f16ff */
[----:B------:R-:W-:Y:S02]  /*39a40*/  IADD3 R21, R25, c[0x0][0x198], RZ ;  /* 0x0000660019157a10 */ /* 0x000fe40007ffe0ff */
[----:B------:R-:W-:Y:S02]  /*39a50*/  ISETP.LT.AND P4, PT, R17, c[0x0][0x17c], !P0 ;  /* 0x00005f0011007a0c */ /* 0x000fe40004781270 */
[----:B------:R-:W-:Y:S01]  /*39a60*/  LEA.HI.X.SX32 R17, R25, R2, 0x2, P6 ;  /* 0x0000000219117211 */ /* 0x000fe200030f16ff */
[----:B------:R-:W-:Y:S01]  /*39a70*/  @P2 STG.E [R12.64], R6 ;  /* 0x000000060c002986 */ /* 0x000fe2000c101904 */
[C---:B------:R-:W-:Y:S02]  /*39a80*/  IADD3 R25, R21.reuse, c[0x0][0x198], RZ ;  /* 0x0000660015197a10 */ /* 0x040fe40007ffe0ff */
[----:B-1----:R-:W-:Y:S01]  /*39a90*/  IADD3 R5, R28, 0x79, RZ ;  /* 0x000000791c057810 */ /* 0x002fe20007ffe0ff */
[----:B------:R1:W-:Y:S01]  /*39aa0*/  @P5 STG.E [R16.64], R7 ;  /* 0x0000000710005986 */ /* 0x0003e2000c101904 */
[----:B----4-:R-:W-:-:S02]  /*39ab0*/  LEA R8, P2, R21, R0, 0x2 ;  /* 0x0000000015087211 */ /* 0x010fc400078410ff */
[----:B------:R-:W-:Y:S02]  /*39ac0*/  LEA R4, P5, R25, R0, 0x2 ;  /* 0x0000000019047211 */ /* 0x000fe400078a10ff */
[-C--:B------:R-:W-:Y:S02]  /*39ad0*/  LEA.HI.X.SX32 R9, R21, R2.reuse, 0x2, P2 ;  /* 0x0000000215097211 */ /* 0x080fe400010f16ff */
[----:B------:R-:W-:Y:S02]  /*39ae0*/  ISETP.LT.AND P2, PT, R5, c[0x0][0x17c], !P0 ;  /* 0x00005f0005007a0c */ /* 0x000fe40004741270 */
[C---:B------:R-:W-:Y:S02]  /*39af0*/  LEA.HI.X.SX32 R5, R25.reuse, R2, 0x2, P5 ;  /* 0x0000000219057211 */ /* 0x040fe400028f16ff */
[----:B------:R-:W-:Y:S02]  /*39b00*/  IADD3 R25, R25, c[0x0][0x198], RZ ;  /* 0x0000660019197a10 */ /* 0x000fe40007ffe0ff */
[----:B------:R-:W-:-:S02]  /*39b10*/  IADD3 R3, R28, 0x78, RZ ;  /* 0x000000781c037810 */ /* 0x000fc40007ffe0ff */
[----:B-1----:R-:W-:Y:S02]  /*39b20*/  IADD3 R7, R25, c[0x0][0x198], RZ ;  /* 0x0000660019077a10 */ /* 0x002fe40007ffe0ff */
[----:B------:R-:W-:Y:S02]  /*39b30*/  ISETP.LT.AND P1, PT, R3, c[0x0][0x17c], !P0 ;  /* 0x00005f0003007a0c */ /* 0x000fe40004721270 */
[----:B------:R-:W-:Y:S01]  /*39b40*/  IADD3 R3, R28, 0x7a, RZ ;  /* 0x0000007a1c037810 */ /* 0x000fe20007ffe0ff */
[----:B------:R1:W-:Y:S01]  /*39b50*/  @P3 STG.E [R8.64], R10 ;  /* 0x0000000a08003986 */ /* 0x0003e2000c101904 */
[-C--:B------:R-:W-:Y:S02]  /*39b60*/  LEA R12, P6, R7, R0.reuse, 0x2 ;  /* 0x00000000070c7211 */ /* 0x080fe400078c10ff */
[----:B------:R-:W-:Y:S02]  /*39b70*/  LEA R16, P3, R25, R0, 0x2 ;  /* 0x0000000019107211 */ /* 0x000fe400078610ff */
[----:B------:R-:W-:-:S02]  /*39b80*/  IADD3 R21, R7, c[0x0][0x198], RZ ;  /* 0x0000660007157a10 */ /* 0x000fc40007ffe0ff */
[----:B------:R-:W-:Y:S02]  /*39b90*/  ISETP.LT.AND P5, PT, R3, c[0x0][0x17c], !P0 ;  /* 0x00005f0003007a0c */ /* 0x000fe400047a1270 */
[C---:B------:R-:W-:Y:S02]  /*39ba0*/  IADD3 R3, R28.reuse, 0x7c, RZ ;  /* 0x0000007c1c037810 */ /* 0x040fe40007ffe0ff */
[-C--:B------:R-:W-:Y:S02]  /*39bb0*/  LEA.HI.X.SX32 R13, R7, R2.reuse, 0x2, P6 ;  /* 0x00000002070d7211 */ /* 0x080fe400030f16ff */
[----:B------:R-:W-:Y:S02]  /*39bc0*/  LEA.HI.X.SX32 R17, R25, R2, 0x2, P3 ;  /* 0x0000000219117211 */ /* 0x000fe400018f16ff */
[----:B------:R-:W-:Y:S02]  /*39bd0*/  IADD3 R7, R21, c[0x0][0x198], RZ ;  /* 0x0000660015077a10 */ /* 0x000fe40007ffe0ff */
[----:B------:R-:W-:-:S02]  /*39be0*/  IADD3 R6, R28, 0x7b, RZ ;  /* 0x0000007b1c067810 */ /* 0x000fc40007ffe0ff */
[----:B------:R-:W-:Y:S01]  /*39bf0*/  ISETP.LT.AND P3, PT, R3, c[0x0][0x17c], !P0 ;  /* 0x00005f0003007a0c */ /* 0x000fe20004761270 */
[----:B------:R4:W-:Y:S01]  /*39c00*/  @P4 STG.E [R4.64], R11 ;  /* 0x0000000b04004986 */ /* 0x0009e2000c101904 */
[----:B------:R-:W-:Y:S02]  /*39c10*/  IADD3 R3, R28, 0x7d, RZ ;  /* 0x0000007d1c037810 */ /* 0x000fe40007ffe0ff */
[C---:B-1----:R-:W-:Y:S01]  /*39c20*/  IADD3 R9, R7.reuse, c[0x0][0x198], RZ ;  /* 0x0000660007097a10 */ /* 0x042fe20007ffe0ff */
[----:B---3--:R1:W-:Y:S01]  /*39c30*/  @P1 STG.E [R16.64], R24 ;  /* 0x0000001810001986 */ /* 0x0083e2000c101904 */
[----:B------:R-:W-:Y:S02]  /*39c40*/  ISETP.LT.AND P4, PT, R6, c[0x0][0x17c], !P0 ;  /* 0x00005f0006007a0c */ /* 0x000fe40004781270 */
[----:B------:R-:W-:-:S04]  /*39c50*/  LEA R6, P6, R7, R0, 0x2 ;  /* 0x0000000007067211 */ /* 0x000fc800078c10ff */
[----:B------:R-:W-:Y:S02]  /*39c60*/  LEA.HI.X.SX32 R7, R7, R2, 0x2, P6 ;  /* 0x0000000207077211 */ /* 0x000fe400030f16ff */
[----:B----4-:R-:W-:-:S04]  /*39c70*/  LEA R4, P1, R21, R0, 0x2 ;  /* 0x0000000015047211 */ /* 0x010fc800078210ff */
[----:B------:R-:W-:Y:S02]  /*39c80*/  LEA.HI.X.SX32 R5, R21, R2, 0x2, P1 ;  /* 0x0000000215057211 */ /* 0x000fe400008f16ff */
[----:B------:R-:W-:Y:S02]  /*39c90*/  LEA R8, P1, R9, R0, 0x2 ;  /* 0x0000000009087211 */ /* 0x000fe400078210ff */
[----:B-1----:R-:W-:Y:S01]  /*39ca0*/  IADD3 R16, R28, 0x7e, RZ ;  /* 0x0000007e1c107810 */ /* 0x002fe20007ffe0ff */
[----:B--2---:R1:W-:Y:S01]  /*39cb0*/  @P2 STG.E [R12.64], R29 ;  /* 0x0000001d0c002986 */ /* 0x0043e2000c101904 */
[----:B------:R-:W-:Y:S02]  /*39cc0*/  ISETP.LT.AND P2, PT, R3, c[0x0][0x17c], !P0 ;  /* 0x00005f0003007a0c */ /* 0x000fe40004741270 */
[----:B------:R-:W-:-:S04]  /*39cd0*/  IADD3 R3, R9, c[0x0][0x198], RZ ;  /* 0x0000660009037a10 */ /* 0x000fc80007ffe0ff */
[----:B------:R-:W-:-:S04]  /*39ce0*/  LEA R10, P6, R3, R0, 0x2 ;  /* 0x00000000030a7211 */ /* 0x000fc800078c10ff */
[CC--:B------:R-:W-:Y:S02]  /*39cf0*/  LEA.HI.X.SX32 R11, R3.reuse, R2.reuse, 0x2, P6 ;  /* 0x00000002030b7211 */ /* 0x0c0fe400030f16ff */
[----:B-1----:R-:W-:Y:S02]  /*39d00*/  IADD3 R13, R3, c[0x0][0x198], RZ ;  /* 0x00006600030d7a10 */ /* 0x002fe40007ffe0ff */
[----:B------:R-:W-:Y:S02]  /*39d10*/  IADD3 R3, R28, 0x7f, RZ ;  /* 0x0000007f1c037810 */ /* 0x000fe40007ffe0ff */
[----:B------:R-:W-:Y:S02]  /*39d20*/  LEA.HI.X.SX32 R9, R9, R2, 0x2, P1 ;  /* 0x0000000209097211 */ /* 0x000fe400008f16ff */
[----:B------:R-:W-:Y:S02]  /*39d30*/  ISETP.LT.AND P1, PT, R16, c[0x0][0x17c], !P0 ;  /* 0x00005f0010007a0c */ /* 0x000fe40004721270 */
[----:B------:R-:W-:-:S02]  /*39d40*/  ISETP.LT.AND P0, PT, R3, c[0x0][0x17c], !P0 ;  /* 0x00005f0003007a0c */ /* 0x000fc40004701270 */
[C---:B------:R-:W-:Y:S02]  /*39d50*/  LEA R12, P6, R13.reuse, R0, 0x2 ;  /* 0x000000000d0c7211 */ /* 0x040fe400078c10ff */
[C---:B------:R-:W-:Y:S01]  /*39d60*/  IADD3 R17, R13.reuse, c[0x0][0x198], RZ ;  /* 0x000066000d117a10 */ /* 0x040fe20007ffe0ff */
[----:B------:R1:W-:Y:S01]  /*39d70*/  @P5 STG.E [R4.64], R22 ;  /* 0x0000001604005986 */ /* 0x0003e2000c101904 */
[----:B------:R-:W-:-:S03]  /*39d80*/  LEA.HI.X.SX32 R13, R13, R2, 0x2, P6 ;  /* 0x000000020d0d7211 */ /* 0x000fc600030f16ff */
[----:B------:R1:W-:Y:S01]  /*39d90*/  @P4 STG.E [R6.64], R23 ;  /* 0x0000001706004986 */ /* 0x0003e2000c101904 */
[----:B------:R-:W-:-:S03]  /*39da0*/  LEA R16, P6, R17, R0, 0x2 ;  /* 0x0000000011107211 */ /* 0x000fc600078c10ff */
[----:B------:R1:W-:Y:S04]  /*39db0*/  @P3 STG.E [R8.64], R14 ;  /* 0x0000000e08003986 */ /* 0x0003e8000c101904 */
[----:B------:R1:W-:Y:S01]  /*39dc0*/  @P2 STG.E [R10.64], R15 ;  /* 0x0000000f0a002986 */ /* 0x0003e2000c101904 */
[----:B------:R-:W-:-:S03]  /*39dd0*/  LEA.HI.X.SX32 R17, R17, R2, 0x2, P6 ;  /* 0x0000000211117211 */ /* 0x000fc600030f16ff */
[----:B------:R1:W-:Y:S01]  /*39de0*/  @P1 STG.E [R12.64], R18 ;  /* 0x000000120c001986 */ /* 0x0003e2000c101904 */
[----:B------:R-:W-:Y:S05]  /*39df0*/  @!P0 EXIT ;  /* 0x000000000000894d */ /* 0x000fea0003800000 */
[----:B------:R-:W-:Y:S01]  /*39e00*/  STG.E [R16.64], R19 ;  /* 0x0000001310007986 */ /* 0x000fe2000c101904 */
[----:B------:R-:W-:Y:S05]  /*39e10*/  EXIT ;  /* 0x000000000000794d */ /* 0x000fea0003800000 */
.L_x_2:
[----:B------:R-:W-:-:S00]  /*39e20*/  BRA `(.L_x_2) ;  /* 0xfffffff000007947 */ /* 0x000fc0000383ffff */
[----:B------:R-:W-:-:S00]  /*39e30*/  NOP ;  /* 0x0000000000007918 */ /* 0x000fc00000000000 */
        /* <DEDUP_REMOVED lines=12> */
.L_x_3:


//--------------------- .nv.shared.matmul_kernel  --------------------------
	.section	.nv.shared.matmul_kernel,"aw",@nobits
	.sectionflags	@""
	.align	16
